//
// Generated by NVIDIA NVVM Compiler
//
// Compiler Build ID: CL-36424714
// Cuda compilation tools, release 13.0, V13.0.88
// Based on NVVM 20.0.0
//

.version 9.0
.target sm_100
.address_size 64

	// .globl	_Z22translateIntoCSRKernelPiiiS_S_
.extern .func  (.param .b32 func_retval0) vprintf
(
	.param .b64 vprintf_param_0,
	.param .b64 vprintf_param_1
)
;
.extern .func  (.param .b64 func_retval0) malloc
(
	.param .b64 malloc_param_0
)
;
.extern .func free
(
	.param .b64 free_param_0
)
;
// _ZZ9DFSKerneliiiiiiPiS_S_S_S_S_S_S_S_E7warpsum has been demoted
// _ZZN3cub18CUB_300001_SM_10006detail6reduce28DeviceReduceSingleTileKernelINS2_10policy_hubIijN4cuda3__47maximumIvEEE10Policy1000EPiSB_jS8_iiNS5_3std3__410__identityEEEvT0_T1_T2_T3_T4_T6_E12temp_storage has been demoted
// _ZZN3cub18CUB_300001_SM_10006detail6reduce18DeviceReduceKernelINS2_10policy_hubIijN4cuda3__47maximumIvEEE10Policy1000EPijS8_iNS5_3std3__410__identityEEEvT0_PT3_T1_NS0_13GridEvenShareISI_EET2_T4_E12temp_storage has been demoted
// _ZZN3cub18CUB_300001_SM_10006detail6reduce28DeviceReduceSingleTileKernelINS2_10policy_hubIijN4cuda3__47maximumIvEEE10Policy1000EPiSB_iS8_iiNS5_3std3__410__identityEEEvT0_T1_T2_T3_T4_T6_E12temp_storage has been demoted
// _ZZN3cub18CUB_300001_SM_10006detail4scan16DeviceScanKernelINS2_10policy_hubIiiijN4cuda3std3__44plusIvEEE10Policy1000EPiSC_NS0_13ScanTileStateIiLb1EEES9_NS1_10InputValueIiSC_EEjiLb0EiEEvT0_T1_T2_iT3_T4_T5_E12temp_storage has been demoted
.global .align 1 .b8 _ZN34_INTERNAL_271d1008_4_k_cu_edgelist4cuda3std3__45__cpo5beginE[1];
.global .align 1 .b8 _ZN34_INTERNAL_271d1008_4_k_cu_edgelist4cuda3std3__45__cpo3endE[1];
.global .align 1 .b8 _ZN34_INTERNAL_271d1008_4_k_cu_edgelist4cuda3std3__45__cpo6cbeginE[1];
.global .align 1 .b8 _ZN34_INTERNAL_271d1008_4_k_cu_edgelist4cuda3std3__45__cpo4cendE[1];
.global .align 1 .b8 _ZN34_INTERNAL_271d1008_4_k_cu_edgelist4cuda3std3__45__cpo6rbeginE[1];
.global .align 1 .b8 _ZN34_INTERNAL_271d1008_4_k_cu_edgelist4cuda3std3__45__cpo4rendE[1];
.global .align 1 .b8 _ZN34_INTERNAL_271d1008_4_k_cu_edgelist4cuda3std3__45__cpo7crbeginE[1];
.global .align 1 .b8 _ZN34_INTERNAL_271d1008_4_k_cu_edgelist4cuda3std3__45__cpo5crendE[1];
.global .align 1 .b8 _ZN34_INTERNAL_271d1008_4_k_cu_edgelist4cuda3std3__436_GLOBAL__N__271d1008_4_k_cu_edgelist6ignoreE[1];
.global .align 1 .b8 _ZN34_INTERNAL_271d1008_4_k_cu_edgelist4cuda3std3__419piecewise_constructE[1];
.global .align 1 .b8 _ZN34_INTERNAL_271d1008_4_k_cu_edgelist4cuda3std3__48in_placeE[1];
.global .align 1 .b8 _ZN34_INTERNAL_271d1008_4_k_cu_edgelist4cuda3std3__420unreachable_sentinelE[1];
.global .align 1 .b8 _ZN34_INTERNAL_271d1008_4_k_cu_edgelist4cuda3std3__47nulloptE[1];
.global .align 1 .b8 _ZN34_INTERNAL_271d1008_4_k_cu_edgelist4cuda3std3__48unexpectE[1];
.global .align 1 .b8 _ZN34_INTERNAL_271d1008_4_k_cu_edgelist4cuda3std6ranges3__45__cpo4swapE[1];
.global .align 1 .b8 _ZN34_INTERNAL_271d1008_4_k_cu_edgelist4cuda3std6ranges3__45__cpo9iter_moveE[1];
.global .align 1 .b8 _ZN34_INTERNAL_271d1008_4_k_cu_edgelist4cuda3std6ranges3__45__cpo5beginE[1];
.global .align 1 .b8 _ZN34_INTERNAL_271d1008_4_k_cu_edgelist4cuda3std6ranges3__45__cpo3endE[1];
.global .align 1 .b8 _ZN34_INTERNAL_271d1008_4_k_cu_edgelist4cuda3std6ranges3__45__cpo6cbeginE[1];
.global .align 1 .b8 _ZN34_INTERNAL_271d1008_4_k_cu_edgelist4cuda3std6ranges3__45__cpo4cendE[1];
.global .align 1 .b8 _ZN34_INTERNAL_271d1008_4_k_cu_edgelist4cuda3std6ranges3__45__cpo7advanceE[1];
.global .align 1 .b8 _ZN34_INTERNAL_271d1008_4_k_cu_edgelist4cuda3std6ranges3__45__cpo9iter_swapE[1];
.global .align 1 .b8 _ZN34_INTERNAL_271d1008_4_k_cu_edgelist4cuda3std6ranges3__45__cpo4nextE[1];
.global .align 1 .b8 _ZN34_INTERNAL_271d1008_4_k_cu_edgelist4cuda3std6ranges3__45__cpo4prevE[1];
.global .align 1 .b8 _ZN34_INTERNAL_271d1008_4_k_cu_edgelist4cuda3std6ranges3__45__cpo4dataE[1];
.global .align 1 .b8 _ZN34_INTERNAL_271d1008_4_k_cu_edgelist4cuda3std6ranges3__45__cpo5cdataE[1];
.global .align 1 .b8 _ZN34_INTERNAL_271d1008_4_k_cu_edgelist4cuda3std6ranges3__45__cpo4sizeE[1];
.global .align 1 .b8 _ZN34_INTERNAL_271d1008_4_k_cu_edgelist4cuda3std6ranges3__45__cpo5ssizeE[1];
.global .align 1 .b8 _ZN34_INTERNAL_271d1008_4_k_cu_edgelist4cuda3std6ranges3__45__cpo8distanceE[1];
.global .align 1 .b8 _ZN34_INTERNAL_271d1008_4_k_cu_edgelist6thrust24THRUST_300001_SM_1000_NS8cuda_cub3parE[1];
.global .align 1 .b8 _ZN34_INTERNAL_271d1008_4_k_cu_edgelist6thrust24THRUST_300001_SM_1000_NS8cuda_cub10par_nosyncE[1];
.global .align 1 .b8 _ZN34_INTERNAL_271d1008_4_k_cu_edgelist6thrust24THRUST_300001_SM_1000_NS6system6detail10sequential3seqE[1];
.global .align 1 .b8 _ZN34_INTERNAL_271d1008_4_k_cu_edgelist6thrust24THRUST_300001_SM_1000_NS6system3cpp3parE[1];
.global .align 1 .b8 _ZN34_INTERNAL_271d1008_4_k_cu_edgelist6thrust24THRUST_300001_SM_1000_NS12placeholders2_1E[1];
.global .align 1 .b8 _ZN34_INTERNAL_271d1008_4_k_cu_edgelist6thrust24THRUST_300001_SM_1000_NS12placeholders2_2E[1];
.global .align 1 .b8 _ZN34_INTERNAL_271d1008_4_k_cu_edgelist6thrust24THRUST_300001_SM_1000_NS12placeholders2_3E[1];
.global .align 1 .b8 _ZN34_INTERNAL_271d1008_4_k_cu_edgelist6thrust24THRUST_300001_SM_1000_NS12placeholders2_4E[1];
.global .align 1 .b8 _ZN34_INTERNAL_271d1008_4_k_cu_edgelist6thrust24THRUST_300001_SM_1000_NS12placeholders2_5E[1];
.global .align 1 .b8 _ZN34_INTERNAL_271d1008_4_k_cu_edgelist6thrust24THRUST_300001_SM_1000_NS12placeholders2_6E[1];
.global .align 1 .b8 _ZN34_INTERNAL_271d1008_4_k_cu_edgelist6thrust24THRUST_300001_SM_1000_NS12placeholders2_7E[1];
.global .align 1 .b8 _ZN34_INTERNAL_271d1008_4_k_cu_edgelist6thrust24THRUST_300001_SM_1000_NS12placeholders2_8E[1];
.global .align 1 .b8 _ZN34_INTERNAL_271d1008_4_k_cu_edgelist6thrust24THRUST_300001_SM_1000_NS12placeholders2_9E[1];
.global .align 1 .b8 _ZN34_INTERNAL_271d1008_4_k_cu_edgelist6thrust24THRUST_300001_SM_1000_NS12placeholders3_10E[1];
.global .align 1 .b8 _ZN34_INTERNAL_271d1008_4_k_cu_edgelist6thrust24THRUST_300001_SM_1000_NS3seqE[1];
.global .align 1 .b8 _ZN34_INTERNAL_271d1008_4_k_cu_edgelist6thrust24THRUST_300001_SM_1000_NS6deviceE[1];
.global .align 1 .b8 $str[79] = {118, 97, 108, 117, 101, 32, 58, 32, 37, 100, 32, 112, 97, 114, 97, 109, 101, 116, 101, 114, 32, 105, 115, 32, 37, 100, 32, 118, 101, 114, 116, 101, 120, 32, 58, 32, 48, 32, 98, 117, 99, 107, 101, 116, 95, 108, 101, 110, 32, 61, 32, 37, 100, 32, 115, 116, 97, 114, 116, 32, 58, 32, 37, 100, 32, 105, 110, 100, 101, 120, 32, 105, 115, 32, 58, 37, 100, 10};
.global .align 1 .b8 $str$1[31] = {70, 85, 67, 75, 33, 33, 33, 32, 105, 110, 100, 101, 120, 32, 58, 32, 37, 100, 32, 118, 97, 108, 117, 101, 32, 58, 32, 37, 100, 10};
.global .align 1 .b8 $str$2[33] = {84, 114, 117, 101, 32, 105, 110, 100, 101, 120, 32, 105, 115, 32, 58, 32, 37, 100, 44, 32, 118, 97, 108, 117, 101, 32, 105, 115, 32, 37, 100, 10};
.global .align 1 .b8 $str$3[13] = {119, 104, 121, 32, 58, 32, 37, 100, 32, 37, 100, 10};
.global .align 1 .b8 $str$4[26] = {115, 116, 97, 114, 116, 95, 118, 101, 114, 116, 101, 120, 32, 37, 100, 32, 108, 101, 118, 101, 108, 32, 37, 100, 10};
.global .align 1 .b8 $str$5[22] = {99, 97, 110, 100, 105, 100, 97, 116, 101, 95, 110, 117, 109, 98, 101, 114, 32, 37, 100, 32, 10};

.visible .entry _Z22translateIntoCSRKernelPiiiS_S_(
	.param .u64 .ptr .align 1 _Z22translateIntoCSRKernelPiiiS_S__param_0,
	.param .u32 _Z22translateIntoCSRKernelPiiiS_S__param_1,
	.param .u32 _Z22translateIntoCSRKernelPiiiS_S__param_2,
	.param .u64 .ptr .align 1 _Z22translateIntoCSRKernelPiiiS_S__param_3,
	.param .u64 .ptr .align 1 _Z22translateIntoCSRKernelPiiiS_S__param_4
)
{
	.reg .pred 	%p<7>;
	.reg .b32 	%r<52>;
	.reg .b64 	%rd<33>;

	ld.param.u64 	%rd4, [_Z22translateIntoCSRKernelPiiiS_S__param_0];
	ld.param.u32 	%r16, [_Z22translateIntoCSRKernelPiiiS_S__param_1];
	ld.param.u64 	%rd5, [_Z22translateIntoCSRKernelPiiiS_S__param_3];
	ld.param.u64 	%rd6, [_Z22translateIntoCSRKernelPiiiS_S__param_4];
	cvta.to.global.u64 	%rd1, %rd5;
	cvta.to.global.u64 	%rd2, %rd6;
	cvta.to.global.u64 	%rd3, %rd4;
	mov.u32 	%r17, %tid.x;
	mov.u32 	%r18, %ctaid.x;
	mov.u32 	%r19, %ntid.x;
	mad.lo.s32 	%r50, %r18, %r19, %r17;
	mov.u32 	%r20, %nctaid.x;
	mul.lo.s32 	%r2, %r19, %r20;
	setp.ge.s32 	%p1, %r50, %r16;
	@%p1 bra 	$L__BB0_7;
	add.s32 	%r21, %r50, %r2;
	max.s32 	%r22, %r16, %r21;
	setp.lt.s32 	%p2, %r21, %r16;
	selp.u32 	%r23, 1, 0, %p2;
	add.s32 	%r24, %r21, %r23;
	sub.s32 	%r25, %r22, %r24;
	div.u32 	%r26, %r25, %r2;
	add.s32 	%r3, %r26, %r23;
	and.b32  	%r27, %r3, 3;
	setp.eq.s32 	%p3, %r27, 3;
	@%p3 bra 	$L__BB0_4;
	shl.b32 	%r48, %r50, 1;
	shl.b32 	%r5, %r2, 1;
	add.s32 	%r28, %r3, 1;
	and.b32  	%r29, %r28, 3;
	neg.s32 	%r47, %r29;
$L__BB0_3:
	.pragma "nounroll";
	mul.wide.s32 	%rd7, %r50, 4;
	add.s64 	%rd8, %rd1, %rd7;
	mul.wide.s32 	%rd9, %r48, 4;
	add.s64 	%rd10, %rd3, %rd9;
	ld.global.u32 	%r30, [%rd10+4];
	mul.wide.s32 	%rd11, %r30, 4;
	add.s64 	%rd12, %rd2, %rd11;
	atom.global.add.u32 	%r31, [%rd12], 1;
	ld.global.u32 	%r32, [%rd10];
	st.global.u32 	[%rd8], %r32;
	add.s32 	%r50, %r50, %r2;
	add.s32 	%r48, %r48, %r5;
	add.s32 	%r47, %r47, 1;
	setp.ne.s32 	%p4, %r47, 0;
	@%p4 bra 	$L__BB0_3;
$L__BB0_4:
	setp.lt.u32 	%p5, %r3, 3;
	@%p5 bra 	$L__BB0_7;
	mul.wide.s32 	%rd19, %r2, 8;
	mul.wide.s32 	%rd23, %r2, 4;
	shl.b32 	%r46, %r2, 2;
$L__BB0_6:
	shl.b32 	%r33, %r50, 1;
	mul.wide.s32 	%rd13, %r33, 4;
	add.s64 	%rd14, %rd3, %rd13;
	ld.global.u32 	%r34, [%rd14+4];
	mul.wide.s32 	%rd15, %r34, 4;
	add.s64 	%rd16, %rd2, %rd15;
	atom.global.add.u32 	%r35, [%rd16], 1;
	ld.global.u32 	%r36, [%rd14];
	mul.wide.s32 	%rd17, %r50, 4;
	add.s64 	%rd18, %rd1, %rd17;
	st.global.u32 	[%rd18], %r36;
	add.s64 	%rd20, %rd14, %rd19;
	ld.global.u32 	%r37, [%rd20+4];
	mul.wide.s32 	%rd21, %r37, 4;
	add.s64 	%rd22, %rd2, %rd21;
	atom.global.add.u32 	%r38, [%rd22], 1;
	ld.global.u32 	%r39, [%rd20];
	add.s64 	%rd24, %rd18, %rd23;
	st.global.u32 	[%rd24], %r39;
	add.s64 	%rd25, %rd20, %rd19;
	ld.global.u32 	%r40, [%rd25+4];
	mul.wide.s32 	%rd26, %r40, 4;
	add.s64 	%rd27, %rd2, %rd26;
	atom.global.add.u32 	%r41, [%rd27], 1;
	ld.global.u32 	%r42, [%rd25];
	add.s64 	%rd28, %rd24, %rd23;
	st.global.u32 	[%rd28], %r42;
	add.s64 	%rd29, %rd25, %rd19;
	ld.global.u32 	%r43, [%rd29+4];
	mul.wide.s32 	%rd30, %r43, 4;
	add.s64 	%rd31, %rd2, %rd30;
	atom.global.add.u32 	%r44, [%rd31], 1;
	ld.global.u32 	%r45, [%rd29];
	add.s64 	%rd32, %rd28, %rd23;
	st.global.u32 	[%rd32], %r45;
	add.s32 	%r50, %r46, %r50;
	setp.lt.s32 	%p6, %r50, %r16;
	@%p6 bra 	$L__BB0_6;
$L__BB0_7:
	ret;

}
	// .globl	_Z20buildHashTableOffsetPiS_S_ii
.visible .entry _Z20buildHashTableOffsetPiS_S_ii(
	.param .u64 .ptr .align 1 _Z20buildHashTableOffsetPiS_S_ii_param_0,
	.param .u64 .ptr .align 1 _Z20buildHashTableOffsetPiS_S_ii_param_1,
	.param .u64 .ptr .align 1 _Z20buildHashTableOffsetPiS_S_ii_param_2,
	.param .u32 _Z20buildHashTableOffsetPiS_S_ii_param_3,
	.param .u32 _Z20buildHashTableOffsetPiS_S_ii_param_4
)
{
	.reg .pred 	%p<7>;
	.reg .b32 	%r<47>;
	.reg .b64 	%rd<23>;

	ld.param.u64 	%rd3, [_Z20buildHashTableOffsetPiS_S_ii_param_0];
	ld.param.u64 	%rd4, [_Z20buildHashTableOffsetPiS_S_ii_param_1];
	ld.param.u64 	%rd5, [_Z20buildHashTableOffsetPiS_S_ii_param_2];
	ld.param.u32 	%r12, [_Z20buildHashTableOffsetPiS_S_ii_param_3];
	ld.param.u32 	%r13, [_Z20buildHashTableOffsetPiS_S_ii_param_4];
	cvta.to.global.u64 	%rd1, %rd3;
	cvta.to.global.u64 	%rd6, %rd5;
	cvta.to.global.u64 	%rd2, %rd4;
	mov.u32 	%r14, %ctaid.x;
	mov.u32 	%r15, %ntid.x;
	mov.u32 	%r16, %tid.x;
	mad.lo.s32 	%r45, %r14, %r15, %r16;
	mov.u32 	%r17, %nctaid.x;
	mul.lo.s32 	%r2, %r15, %r17;
	mul.wide.s32 	%rd7, %r12, 4;
	add.s64 	%rd8, %rd2, %rd7;
	ld.global.u32 	%r18, [%rd8+-4];
	add.s64 	%rd9, %rd6, %rd7;
	ld.global.u32 	%r19, [%rd9+-4];
	add.s32 	%r20, %r19, %r18;
	st.global.u32 	[%rd8], %r20;
	setp.gt.s32 	%p1, %r45, %r12;
	@%p1 bra 	$L__BB1_7;
	add.s32 	%r21, %r45, %r2;
	add.s32 	%r22, %r12, 1;
	max.s32 	%r23, %r21, %r22;
	setp.lt.s32 	%p2, %r21, %r22;
	selp.u32 	%r24, 1, 0, %p2;
	add.s32 	%r25, %r21, %r24;
	sub.s32 	%r26, %r23, %r25;
	max.u32 	%r27, %r2, 1;
	div.u32 	%r28, %r26, %r27;
	add.s32 	%r3, %r28, %r24;
	and.b32  	%r29, %r3, 3;
	setp.eq.s32 	%p3, %r29, 3;
	@%p3 bra 	$L__BB1_4;
	add.s32 	%r30, %r3, 1;
	and.b32  	%r31, %r30, 3;
	neg.s32 	%r43, %r31;
$L__BB1_3:
	.pragma "nounroll";
	mul.wide.s32 	%rd10, %r45, 4;
	add.s64 	%rd11, %rd1, %rd10;
	add.s64 	%rd12, %rd2, %rd10;
	ld.global.u32 	%r32, [%rd12];
	mul.lo.s32 	%r33, %r32, %r13;
	st.global.u32 	[%rd11], %r33;
	add.s32 	%r45, %r45, %r2;
	add.s32 	%r43, %r43, 1;
	setp.ne.s32 	%p4, %r43, 0;
	@%p4 bra 	$L__BB1_3;
$L__BB1_4:
	setp.lt.u32 	%p5, %r3, 3;
	@%p5 bra 	$L__BB1_7;
	mul.wide.s32 	%rd16, %r2, 4;
	shl.b32 	%r42, %r2, 2;
$L__BB1_6:
	mul.wide.s32 	%rd13, %r45, 4;
	add.s64 	%rd14, %rd2, %rd13;
	ld.global.u32 	%r34, [%rd14];
	mul.lo.s32 	%r35, %r34, %r13;
	add.s64 	%rd15, %rd1, %rd13;
	st.global.u32 	[%rd15], %r35;
	add.s64 	%rd17, %rd14, %rd16;
	ld.global.u32 	%r36, [%rd17];
	mul.lo.s32 	%r37, %r36, %r13;
	add.s64 	%rd18, %rd15, %rd16;
	st.global.u32 	[%rd18], %r37;
	add.s64 	%rd19, %rd17, %rd16;
	ld.global.u32 	%r38, [%rd19];
	mul.lo.s32 	%r39, %r38, %r13;
	add.s64 	%rd20, %rd18, %rd16;
	st.global.u32 	[%rd20], %r39;
	add.s64 	%rd21, %rd19, %rd16;
	ld.global.u32 	%r40, [%rd21];
	mul.lo.s32 	%r41, %r40, %r13;
	add.s64 	%rd22, %rd20, %rd16;
	st.global.u32 	[%rd22], %r41;
	add.s32 	%r45, %r42, %r45;
	setp.le.s32 	%p6, %r45, %r12;
	@%p6 bra 	$L__BB1_6;
$L__BB1_7:
	ret;

}
	// .globl	_Z14buildHashTablePiS_S_S_S_iiii
.visible .entry _Z14buildHashTablePiS_S_S_S_iiii(
	.param .u64 .ptr .align 1 _Z14buildHashTablePiS_S_S_S_iiii_param_0,
	.param .u64 .ptr .align 1 _Z14buildHashTablePiS_S_S_S_iiii_param_1,
	.param .u64 .ptr .align 1 _Z14buildHashTablePiS_S_S_S_iiii_param_2,
	.param .u64 .ptr .align 1 _Z14buildHashTablePiS_S_S_S_iiii_param_3,
	.param .u64 .ptr .align 1 _Z14buildHashTablePiS_S_S_S_iiii_param_4,
	.param .u32 _Z14buildHashTablePiS_S_S_S_iiii_param_5,
	.param .u32 _Z14buildHashTablePiS_S_S_S_iiii_param_6,
	.param .u32 _Z14buildHashTablePiS_S_S_S_iiii_param_7,
	.param .u32 _Z14buildHashTablePiS_S_S_S_iiii_param_8
)
{
	.local .align 8 .b8 	__local_depot2[24];
	.reg .b64 	%SP;
	.reg .b64 	%SPL;
	.reg .pred 	%p<15>;
	.reg .b32 	%r<56>;
	.reg .b64 	%rd<34>;

	mov.u64 	%SPL, __local_depot2;
	cvta.local.u64 	%SP, %SPL;
	ld.param.u64 	%rd5, [_Z14buildHashTablePiS_S_S_S_iiii_param_0];
	ld.param.u64 	%rd7, [_Z14buildHashTablePiS_S_S_S_iiii_param_1];
	ld.param.u64 	%rd6, [_Z14buildHashTablePiS_S_S_S_iiii_param_4];
	ld.param.u32 	%r21, [_Z14buildHashTablePiS_S_S_S_iiii_param_6];
	ld.param.u32 	%r22, [_Z14buildHashTablePiS_S_S_S_iiii_param_7];
	cvta.to.global.u64 	%rd1, %rd7;
	add.u64 	%rd8, %SP, 0;
	add.u64 	%rd2, %SPL, 0;
	mov.u32 	%r23, %ctaid.x;
	mov.u32 	%r1, %ntid.x;
	mov.u32 	%r24, %tid.x;
	mad.lo.s32 	%r50, %r23, %r1, %r24;
	setp.ge.s32 	%p2, %r50, %r21;
	@%p2 bra 	$L__BB2_16;
	shl.b32 	%r3, %r21, 2;
	mov.u32 	%r25, %nctaid.x;
	mul.lo.s32 	%r4, %r1, %r25;
	cvta.to.global.u64 	%rd3, %rd6;
	cvta.to.global.u64 	%rd4, %rd5;
	mov.u64 	%rd15, $str;
$L__BB2_2:
	shl.b32 	%r26, %r50, 1;
	mul.wide.s32 	%rd9, %r26, 4;
	add.s64 	%rd10, %rd3, %rd9;
	ld.global.u32 	%r6, [%rd10];
	ld.global.u32 	%r7, [%rd10+4];
	mul.wide.s32 	%rd11, %r7, 4;
	add.s64 	%rd12, %rd4, %rd11;
	ld.global.u32 	%r8, [%rd12];
	ld.global.u32 	%r27, [%rd12+4];
	sub.s32 	%r9, %r27, %r8;
	rem.s32 	%r54, %r6, %r9;
	setp.eq.s32 	%p3, %r6, 1112;
	setp.eq.s32 	%p4, %r7, 0;
	and.pred  	%p1, %p3, %p4;
	not.pred 	%p5, %p1;
	@%p5 bra 	$L__BB2_4;
	add.s32 	%r28, %r54, %r8;
	mul.wide.s32 	%rd13, %r28, 4;
	add.s64 	%rd14, %rd1, %rd13;
	ld.global.u32 	%r29, [%rd14];
	mad.lo.s32 	%r30, %r21, %r29, %r21;
	add.s32 	%r31, %r30, %r28;
	st.local.v2.u32 	[%rd2], {%r54, %r9};
	st.local.v2.u32 	[%rd2+8], {%r29, %r8};
	st.local.u32 	[%rd2+16], %r31;
	cvta.global.u64 	%rd16, %rd15;
	{ // callseq 0, 0
	.param .b64 param0;
	st.param.b64 	[param0], %rd16;
	.param .b64 param1;
	st.param.b64 	[param1], %rd8;
	.param .b32 retval0;
	call.uni (retval0), 
	vprintf, 
	(
	param0, 
	param1
	);
	ld.param.b32 	%r32, [retval0];
	} // callseq 0
$L__BB2_4:
	add.s32 	%r55, %r54, %r8;
	setp.le.s32 	%p6, %r55, %r3;
	@%p6 bra 	$L__BB2_6;
	mov.b32 	%r34, 0;
	st.local.v2.u32 	[%rd2], {%r34, %r54};
	mov.u64 	%rd18, $str$1;
	cvta.global.u64 	%rd19, %rd18;
	{ // callseq 1, 0
	.param .b64 param0;
	st.param.b64 	[param0], %rd19;
	.param .b64 param1;
	st.param.b64 	[param1], %rd8;
	.param .b32 retval0;
	call.uni (retval0), 
	vprintf, 
	(
	param0, 
	param1
	);
	ld.param.b32 	%r35, [retval0];
	} // callseq 1
$L__BB2_6:
	mul.wide.s32 	%rd21, %r55, 4;
	add.s64 	%rd22, %rd1, %rd21;
	atom.relaxed.global.cas.b32 	%r37, [%rd22], -1, %r6;
	setp.eq.s32 	%p7, %r37, -1;
	@%p7 bra 	$L__BB2_11;
	mov.b32 	%r52, 0;
$L__BB2_8:
	setp.le.s32 	%p8, %r55, %r3;
	@%p8 bra 	$L__BB2_10;
	st.local.v2.u32 	[%rd2], {%r52, %r54};
	mov.u64 	%rd23, $str$1;
	cvta.global.u64 	%rd24, %rd23;
	{ // callseq 2, 0
	.param .b64 param0;
	st.param.b64 	[param0], %rd24;
	.param .b64 param1;
	st.param.b64 	[param1], %rd8;
	.param .b32 retval0;
	call.uni (retval0), 
	vprintf, 
	(
	param0, 
	param1
	);
	ld.param.b32 	%r39, [retval0];
	} // callseq 2
$L__BB2_10:
	add.s32 	%r41, %r52, 1;
	setp.eq.s32 	%p9, %r41, %r22;
	add.s32 	%r42, %r54, 1;
	setp.eq.s32 	%p10, %r42, %r9;
	selp.b32 	%r43, 0, %r42, %p10;
	selp.b32 	%r54, %r43, %r54, %p9;
	selp.b32 	%r52, 0, %r41, %p9;
	add.s32 	%r44, %r54, %r8;
	mad.lo.s32 	%r55, %r52, %r21, %r44;
	mul.wide.s32 	%rd26, %r55, 4;
	add.s64 	%rd27, %rd1, %rd26;
	atom.relaxed.global.cas.b32 	%r45, [%rd27], -1, %r6;
	setp.ne.s32 	%p11, %r45, -1;
	@%p11 bra 	$L__BB2_8;
$L__BB2_11:
	@%p5 bra 	$L__BB2_13;
	st.local.v2.u32 	[%rd2], {%r55, %r54};
	mov.u64 	%rd28, $str$2;
	cvta.global.u64 	%rd29, %rd28;
	{ // callseq 3, 0
	.param .b64 param0;
	st.param.b64 	[param0], %rd29;
	.param .b64 param1;
	st.param.b64 	[param1], %rd8;
	.param .b32 retval0;
	call.uni (retval0), 
	vprintf, 
	(
	param0, 
	param1
	);
	ld.param.b32 	%r46, [retval0];
	} // callseq 3
$L__BB2_13:
	setp.ne.s32 	%p13, %r55, 12773;
	@%p13 bra 	$L__BB2_15;
	st.local.v2.u32 	[%rd2], {%r6, %r7};
	mov.u64 	%rd31, $str$3;
	cvta.global.u64 	%rd32, %rd31;
	{ // callseq 4, 0
	.param .b64 param0;
	st.param.b64 	[param0], %rd32;
	.param .b64 param1;
	st.param.b64 	[param1], %rd8;
	.param .b32 retval0;
	call.uni (retval0), 
	vprintf, 
	(
	param0, 
	param1
	);
	ld.param.b32 	%r48, [retval0];
	} // callseq 4
$L__BB2_15:
	add.s32 	%r50, %r50, %r4;
	setp.lt.s32 	%p14, %r50, %r21;
	@%p14 bra 	$L__BB2_2;
$L__BB2_16:
	ret;

}
	// .globl	_Z9DFSKerneliiiiiiPiS_S_S_S_S_S_S_S_
.visible .entry _Z9DFSKerneliiiiiiPiS_S_S_S_S_S_S_S_(
	.param .u32 _Z9DFSKerneliiiiiiPiS_S_S_S_S_S_S_S__param_0,
	.param .u32 _Z9DFSKerneliiiiiiPiS_S_S_S_S_S_S_S__param_1,
	.param .u32 _Z9DFSKerneliiiiiiPiS_S_S_S_S_S_S_S__param_2,
	.param .u32 _Z9DFSKerneliiiiiiPiS_S_S_S_S_S_S_S__param_3,
	.param .u32 _Z9DFSKerneliiiiiiPiS_S_S_S_S_S_S_S__param_4,
	.param .u32 _Z9DFSKerneliiiiiiPiS_S_S_S_S_S_S_S__param_5,
	.param .u64 .ptr .align 1 _Z9DFSKerneliiiiiiPiS_S_S_S_S_S_S_S__param_6,
	.param .u64 .ptr .align 1 _Z9DFSKerneliiiiiiPiS_S_S_S_S_S_S_S__param_7,
	.param .u64 .ptr .align 1 _Z9DFSKerneliiiiiiPiS_S_S_S_S_S_S_S__param_8,
	.param .u64 .ptr .align 1 _Z9DFSKerneliiiiiiPiS_S_S_S_S_S_S_S__param_9,
	.param .u64 .ptr .align 1 _Z9DFSKerneliiiiiiPiS_S_S_S_S_S_S_S__param_10,
	.param .u64 .ptr .align 1 _Z9DFSKerneliiiiiiPiS_S_S_S_S_S_S_S__param_11,
	.param .u64 .ptr .align 1 _Z9DFSKerneliiiiiiPiS_S_S_S_S_S_S_S__param_12,
	.param .u64 .ptr .align 1 _Z9DFSKerneliiiiiiPiS_S_S_S_S_S_S_S__param_13,
	.param .u64 .ptr .align 1 _Z9DFSKerneliiiiiiPiS_S_S_S_S_S_S_S__param_14
)
{
	.local .align 8 .b8 	__local_depot3[16];
	.reg .b64 	%SP;
	.reg .b64 	%SPL;
	.reg .pred 	%p<31>;
	.reg .b32 	%r<162>;
	.reg .b64 	%rd<108>;
	// demoted variable
	.shared .align 4 .b8 _ZZ9DFSKerneliiiiiiPiS_S_S_S_S_S_S_S_E7warpsum[128];
	mov.u64 	%SPL, __local_depot3;
	cvta.local.u64 	%SP, %SPL;
	ld.param.u32 	%r57, [_Z9DFSKerneliiiiiiPiS_S_S_S_S_S_S_S__param_0];
	ld.param.u32 	%r58, [_Z9DFSKerneliiiiiiPiS_S_S_S_S_S_S_S__param_2];
	ld.param.u32 	%r59, [_Z9DFSKerneliiiiiiPiS_S_S_S_S_S_S_S__param_3];
	ld.param.u64 	%rd24, [_Z9DFSKerneliiiiiiPiS_S_S_S_S_S_S_S__param_6];
	ld.param.u64 	%rd20, [_Z9DFSKerneliiiiiiPiS_S_S_S_S_S_S_S__param_7];
	ld.param.u64 	%rd25, [_Z9DFSKerneliiiiiiPiS_S_S_S_S_S_S_S__param_9];
	ld.param.u64 	%rd22, [_Z9DFSKerneliiiiiiPiS_S_S_S_S_S_S_S__param_10];
	ld.param.u64 	%rd26, [_Z9DFSKerneliiiiiiPiS_S_S_S_S_S_S_S__param_13];
	cvta.to.global.u64 	%rd1, %rd24;
	cvta.to.global.u64 	%rd2, %rd26;
	cvta.to.global.u64 	%rd3, %rd25;
	add.u64 	%rd4, %SPL, 0;
	mov.u32 	%r60, %ctaid.x;
	mov.u32 	%r61, %ntid.x;
	mov.u32 	%r62, %tid.x;
	mad.lo.s32 	%r63, %r60, %r61, %r62;
	shr.s32 	%r64, %r63, 31;
	shr.u32 	%r65, %r64, 27;
	add.s32 	%r66, %r63, %r65;
	shr.s32 	%r142, %r66, 5;
	and.b32  	%r67, %r66, -32;
	sub.s32 	%r2, %r63, %r67;
	mov.u32 	%r68, %nctaid.x;
	mul.lo.s32 	%r3, %r61, %r68;
	mul.wide.s32 	%rd28, %r59, 4;
	{ // callseq 5, 0
	.param .b64 param0;
	st.param.b64 	[param0], %rd28;
	.param .b64 retval0;
	call.uni (retval0), 
	malloc, 
	(
	param0
	);
	ld.param.b64 	%rd29, [retval0];
	} // callseq 5
	{ // callseq 6, 0
	.param .b64 param0;
	st.param.b64 	[param0], %rd28;
	.param .b64 retval0;
	call.uni (retval0), 
	malloc, 
	(
	param0
	);
	ld.param.b64 	%rd30, [retval0];
	} // callseq 6
	{ // callseq 7, 0
	.param .b64 param0;
	st.param.b64 	[param0], %rd28;
	.param .b64 retval0;
	call.uni (retval0), 
	malloc, 
	(
	param0
	);
	ld.param.b64 	%rd31, [retval0];
	} // callseq 7
	shr.u32 	%r69, %r62, 3;
	and.b32  	%r70, %r69, 124;
	mov.u32 	%r71, _ZZ9DFSKerneliiiiiiPiS_S_S_S_S_S_S_S_E7warpsum;
	add.s32 	%r4, %r71, %r70;
	mov.b32 	%r72, 0;
	st.shared.u32 	[%r4], %r72;
	setp.ge.s32 	%p1, %r142, %r57;
	@%p1 bra 	$L__BB3_32;
	mul.lo.s32 	%r73, %r142, %r58;
	mul.lo.s32 	%r74, %r73, %r59;
	mul.lo.s32 	%r75, %r74, 6912;
	mul.wide.s32 	%rd32, %r75, 4;
	add.s64 	%rd8, %rd2, %rd32;
	add.s32 	%r5, %r59, -2;
	shr.u32 	%r6, %r3, 5;
	cvta.to.global.u64 	%rd9, %rd20;
	cvta.to.global.u64 	%rd10, %rd22;
$L__BB3_2:
	st.u32 	[%rd31], %r142;
	mov.b32 	%r161, 0;
$L__BB3_3:
	setp.ne.s32 	%p2, %r2, 0;
	add.s32 	%r9, %r161, 1;
	@%p2 bra 	$L__BB3_5;
	add.u64 	%rd33, %SP, 8;
	add.u64 	%rd34, %SPL, 8;
	st.local.v2.u32 	[%rd34], {%r142, %r9};
	mov.u64 	%rd35, $str$4;
	cvta.global.u64 	%rd36, %rd35;
	{ // callseq 8, 0
	.param .b64 param0;
	st.param.b64 	[param0], %rd36;
	.param .b64 param1;
	st.param.b64 	[param1], %rd33;
	.param .b32 retval0;
	call.uni (retval0), 
	vprintf, 
	(
	param0, 
	param1
	);
	ld.param.b32 	%r77, [retval0];
	} // callseq 8
$L__BB3_5:
	mul.wide.s32 	%rd37, %r161, 4;
	add.s64 	%rd11, %rd29, %rd37;
	mov.b32 	%r79, 0;
	st.u32 	[%rd11+4], %r79;
	add.s64 	%rd38, %rd9, %rd37;
	ld.global.u32 	%r10, [%rd38];
	ld.global.u32 	%r11, [%rd38+4];
	sub.s32 	%r12, %r11, %r10;
	setp.lt.s32 	%p3, %r12, 1;
	@%p3 bra 	$L__BB3_13;
	and.b32  	%r13, %r12, 3;
	sub.s32 	%r81, %r10, %r11;
	setp.gt.u32 	%p4, %r81, -4;
	mov.b32 	%r146, 0;
	@%p4 bra 	$L__BB3_9;
	add.s64 	%rd107, %rd4, 8;
	and.b32  	%r82, %r12, 2147483644;
	neg.s32 	%r145, %r82;
	mov.u32 	%r144, %r10;
$L__BB3_8:
	and.b32  	%r146, %r12, 2147483644;
	mul.wide.s32 	%rd39, %r144, 4;
	add.s64 	%rd40, %rd1, %rd39;
	ld.global.u32 	%r83, [%rd40];
	ld.global.u32 	%r84, [%rd40+4];
	st.local.v2.u32 	[%rd107+-8], {%r83, %r84};
	ld.global.u32 	%r85, [%rd40+8];
	ld.global.u32 	%r86, [%rd40+12];
	st.local.v2.u32 	[%rd107], {%r85, %r86};
	add.s32 	%r145, %r145, 4;
	add.s64 	%rd107, %rd107, 16;
	add.s32 	%r144, %r144, 4;
	setp.ne.s32 	%p5, %r145, 0;
	@%p5 bra 	$L__BB3_8;
$L__BB3_9:
	setp.eq.s32 	%p6, %r13, 0;
	@%p6 bra 	$L__BB3_13;
	add.s32 	%r87, %r146, %r10;
	mul.wide.s32 	%rd41, %r87, 4;
	add.s64 	%rd15, %rd1, %rd41;
	ld.global.u32 	%r88, [%rd15];
	mul.wide.u32 	%rd42, %r146, 4;
	add.s64 	%rd16, %rd4, %rd42;
	st.local.u32 	[%rd16], %r88;
	setp.eq.s32 	%p7, %r13, 1;
	@%p7 bra 	$L__BB3_13;
	ld.global.u32 	%r89, [%rd15+4];
	st.local.u32 	[%rd16+4], %r89;
	setp.eq.s32 	%p8, %r13, 2;
	@%p8 bra 	$L__BB3_13;
	ld.global.u32 	%r90, [%rd15+8];
	st.local.u32 	[%rd16+8], %r90;
$L__BB3_13:
	ld.local.u32 	%r155, [%rd4];
	mul.wide.s32 	%rd43, %r155, 4;
	add.s64 	%rd44, %rd31, %rd43;
	ld.u32 	%r157, [%rd44];
	mul.wide.s32 	%rd45, %r157, 4;
	add.s64 	%rd46, %rd3, %rd45;
	ld.global.u32 	%r156, [%rd46];
	setp.lt.s32 	%p9, %r12, 2;
	@%p9 bra 	$L__BB3_22;
	not.b32 	%r93, %r10;
	add.s32 	%r24, %r11, %r93;
	sub.s32 	%r94, %r11, %r10;
	add.s32 	%r95, %r94, -2;
	and.b32  	%r25, %r24, 3;
	setp.lt.u32 	%p10, %r95, 3;
	mov.b32 	%r154, 1;
	@%p10 bra 	$L__BB3_17;
	and.b32  	%r26, %r24, -4;
	mov.b32 	%r149, 1;
$L__BB3_16:
	mul.wide.u32 	%rd47, %r149, 4;
	add.s64 	%rd48, %rd4, %rd47;
	ld.local.u32 	%r97, [%rd48];
	mul.wide.s32 	%rd49, %r97, 4;
	add.s64 	%rd50, %rd31, %rd49;
	ld.u32 	%r98, [%rd50];
	mul.wide.s32 	%rd51, %r98, 4;
	add.s64 	%rd52, %rd3, %rd51;
	ld.global.u32 	%r99, [%rd52];
	setp.lt.s32 	%p11, %r99, %r156;
	selp.b32 	%r100, %r155, %r97, %p11;
	st.local.u32 	[%rd48], %r100;
	selp.b32 	%r101, %r97, %r155, %p11;
	min.s32 	%r102, %r99, %r156;
	ld.local.v2.u32 	{%r103, %r104}, [%rd48+4];
	mul.wide.s32 	%rd53, %r103, 4;
	add.s64 	%rd54, %rd31, %rd53;
	ld.u32 	%r105, [%rd54];
	mul.wide.s32 	%rd55, %r105, 4;
	add.s64 	%rd56, %rd3, %rd55;
	ld.global.u32 	%r106, [%rd56];
	setp.lt.s32 	%p12, %r106, %r102;
	selp.b32 	%r107, %r101, %r103, %p12;
	selp.b32 	%r108, %r103, %r101, %p12;
	min.s32 	%r109, %r106, %r102;
	mul.wide.s32 	%rd57, %r104, 4;
	add.s64 	%rd58, %rd31, %rd57;
	ld.u32 	%r110, [%rd58];
	mul.wide.s32 	%rd59, %r110, 4;
	add.s64 	%rd60, %rd3, %rd59;
	ld.global.u32 	%r111, [%rd60];
	setp.lt.s32 	%p13, %r111, %r109;
	selp.b32 	%r112, %r108, %r104, %p13;
	st.local.v2.u32 	[%rd48+4], {%r107, %r112};
	selp.b32 	%r113, %r104, %r108, %p13;
	min.s32 	%r114, %r111, %r109;
	ld.local.u32 	%r115, [%rd48+12];
	mul.wide.s32 	%rd61, %r115, 4;
	add.s64 	%rd62, %rd31, %rd61;
	ld.u32 	%r116, [%rd62];
	mul.wide.s32 	%rd63, %r116, 4;
	add.s64 	%rd64, %rd3, %rd63;
	ld.global.u32 	%r117, [%rd64];
	setp.lt.s32 	%p14, %r117, %r114;
	selp.b32 	%r118, %r113, %r115, %p14;
	st.local.u32 	[%rd48+12], %r118;
	selp.b32 	%r155, %r115, %r113, %p14;
	min.s32 	%r156, %r117, %r114;
	add.s32 	%r154, %r149, 4;
	add.s32 	%r119, %r149, 3;
	setp.ne.s32 	%p15, %r119, %r26;
	mov.u32 	%r149, %r154;
	@%p15 bra 	$L__BB3_16;
$L__BB3_17:
	setp.eq.s32 	%p16, %r25, 0;
	@%p16 bra 	$L__BB3_21;
	mul.wide.u32 	%rd65, %r154, 4;
	add.s64 	%rd17, %rd4, %rd65;
	ld.local.u32 	%r120, [%rd17];
	mul.wide.s32 	%rd66, %r120, 4;
	add.s64 	%rd67, %rd31, %rd66;
	ld.u32 	%r121, [%rd67];
	mul.wide.s32 	%rd68, %r121, 4;
	add.s64 	%rd69, %rd3, %rd68;
	ld.global.u32 	%r122, [%rd69];
	setp.lt.s32 	%p17, %r122, %r156;
	selp.b32 	%r123, %r155, %r120, %p17;
	st.local.u32 	[%rd17], %r123;
	selp.b32 	%r155, %r120, %r155, %p17;
	min.s32 	%r156, %r122, %r156;
	setp.eq.s32 	%p18, %r25, 1;
	@%p18 bra 	$L__BB3_21;
	ld.local.u32 	%r124, [%rd17+4];
	mul.wide.s32 	%rd70, %r124, 4;
	add.s64 	%rd71, %rd31, %rd70;
	ld.u32 	%r125, [%rd71];
	mul.wide.s32 	%rd72, %r125, 4;
	add.s64 	%rd73, %rd3, %rd72;
	ld.global.u32 	%r126, [%rd73];
	setp.lt.s32 	%p19, %r126, %r156;
	selp.b32 	%r127, %r155, %r124, %p19;
	st.local.u32 	[%rd17+4], %r127;
	selp.b32 	%r155, %r124, %r155, %p19;
	min.s32 	%r156, %r126, %r156;
	setp.eq.s32 	%p20, %r25, 2;
	@%p20 bra 	$L__BB3_21;
	ld.local.u32 	%r128, [%rd17+8];
	mul.wide.s32 	%rd74, %r128, 4;
	add.s64 	%rd75, %rd31, %rd74;
	ld.u32 	%r129, [%rd75];
	mul.wide.s32 	%rd76, %r129, 4;
	add.s64 	%rd77, %rd3, %rd76;
	ld.global.u32 	%r130, [%rd77];
	setp.lt.s32 	%p21, %r130, %r156;
	selp.b32 	%r131, %r155, %r128, %p21;
	st.local.u32 	[%rd17+8], %r131;
	selp.b32 	%r155, %r128, %r155, %p21;
	min.s32 	%r156, %r130, %r156;
$L__BB3_21:
	st.local.u32 	[%rd4], %r155;
	mul.wide.s32 	%rd78, %r155, 4;
	add.s64 	%rd79, %rd31, %rd78;
	ld.u32 	%r157, [%rd79];
$L__BB3_22:
	setp.ge.s32 	%p22, %r2, %r156;
	@%p22 bra 	$L__BB3_25;
	ld.param.u64 	%rd105, [_Z9DFSKerneliiiiiiPiS_S_S_S_S_S_S_S__param_8];
	cvta.to.global.u64 	%rd80, %rd105;
	mul.wide.s32 	%rd81, %r157, 4;
	add.s64 	%rd82, %rd80, %rd81;
	ld.global.s32 	%rd18, [%rd82];
	mul.lo.s32 	%r132, %r9, %r58;
	cvt.s64.s32 	%rd19, %r132;
	mov.u32 	%r159, %r2;
$L__BB3_24:
	cvt.s64.s32 	%rd83, %r159;
	add.s64 	%rd84, %rd83, %rd18;
	shl.b64 	%rd85, %rd84, 2;
	add.s64 	%rd86, %rd10, %rd85;
	ld.global.u32 	%r133, [%rd86];
	add.s64 	%rd87, %rd83, %rd19;
	shl.b64 	%rd88, %rd87, 2;
	add.s64 	%rd89, %rd8, %rd88;
	st.global.u32 	[%rd89], %r133;
	add.s32 	%r159, %r159, 32;
	setp.lt.s32 	%p23, %r159, %r156;
	@%p23 bra 	$L__BB3_24;
$L__BB3_25:
	setp.ne.s32 	%p24, %r2, 0;
	st.u32 	[%rd11+4], %r156;
	mov.u32 	%r160, %r161;
	@%p24 bra 	$L__BB3_27;
	add.u64 	%rd90, %SP, 8;
	add.u64 	%rd91, %SPL, 8;
	st.local.u32 	[%rd91], %r156;
	mov.u64 	%rd92, $str$5;
	cvta.global.u64 	%rd93, %rd92;
	{ // callseq 9, 0
	.param .b64 param0;
	st.param.b64 	[param0], %rd93;
	.param .b64 param1;
	st.param.b64 	[param1], %rd90;
	.param .b32 retval0;
	call.uni (retval0), 
	vprintf, 
	(
	param0, 
	param1
	);
	ld.param.b32 	%r134, [retval0];
	} // callseq 9
	mov.u32 	%r160, %r5;
$L__BB3_27:
	setp.eq.s32 	%p25, %r161, %r5;
	selp.b32 	%r161, %r160, %r9, %p25;
	setp.eq.s32 	%p26, %r161, 0;
	@%p26 bra 	$L__BB3_31;
$L__BB3_28:
	mul.wide.s32 	%rd94, %r161, 4;
	add.s64 	%rd95, %rd30, %rd94;
	ld.u32 	%r54, [%rd95];
	add.s32 	%r136, %r54, 1;
	st.u32 	[%rd95], %r136;
	add.s64 	%rd96, %rd29, %rd94;
	ld.u32 	%r137, [%rd96];
	setp.ge.s32 	%p27, %r136, %r137;
	@%p27 bra 	$L__BB3_30;
	mul.lo.s32 	%r138, %r161, %r58;
	cvt.s64.s32 	%rd97, %r138;
	cvt.s64.s32 	%rd98, %r54;
	add.s64 	%rd99, %rd98, %rd97;
	shl.b64 	%rd100, %rd99, 2;
	add.s64 	%rd101, %rd8, %rd100;
	ld.global.u32 	%r139, [%rd101+4];
	add.s64 	%rd103, %rd31, %rd94;
	st.u32 	[%rd103], %r139;
	bra.uni 	$L__BB3_3;
$L__BB3_30:
	add.s32 	%r161, %r161, -1;
	setp.ne.s32 	%p28, %r161, 0;
	@%p28 bra 	$L__BB3_28;
$L__BB3_31:
	add.s32 	%r142, %r142, %r6;
	setp.lt.s32 	%p29, %r142, %r57;
	@%p29 bra 	$L__BB3_2;
$L__BB3_32:
	{ // callseq 10, 0
	.param .b64 param0;
	st.param.b64 	[param0], %rd31;
	call.uni 
	free, 
	(
	param0
	);
	} // callseq 10
	{ // callseq 11, 0
	.param .b64 param0;
	st.param.b64 	[param0], %rd29;
	call.uni 
	free, 
	(
	param0
	);
	} // callseq 11
	{ // callseq 12, 0
	.param .b64 param0;
	st.param.b64 	[param0], %rd30;
	call.uni 
	free, 
	(
	param0
	);
	} // callseq 12
	setp.ne.s32 	%p30, %r2, 0;
	@%p30 bra 	$L__BB3_34;
	ld.param.u64 	%rd106, [_Z9DFSKerneliiiiiiPiS_S_S_S_S_S_S_S__param_14];
	ld.shared.u32 	%r140, [%r4];
	cvta.to.global.u64 	%rd104, %rd106;
	atom.global.add.u32 	%r141, [%rd104], %r140;
$L__BB3_34:
	ret;

}
	// .globl	_ZN3cub18CUB_300001_SM_10006detail11EmptyKernelIvEEvv
.visible .entry _ZN3cub18CUB_300001_SM_10006detail11EmptyKernelIvEEvv()
{


	ret;

}
	// .globl	_ZN3cub18CUB_300001_SM_10006detail4scan20DeviceScanInitKernelINS0_13ScanTileStateIiLb1EEEEEvT_i
.visible .entry _ZN3cub18CUB_300001_SM_10006detail4scan20DeviceScanInitKernelINS0_13ScanTileStateIiLb1EEEEEvT_i(
	.param .align 8 .b8 _ZN3cub18CUB_300001_SM_10006detail4scan20DeviceScanInitKernelINS0_13ScanTileStateIiLb1EEEEEvT_i_param_0[8],
	.param .u32 _ZN3cub18CUB_300001_SM_10006detail4scan20DeviceScanInitKernelINS0_13ScanTileStateIiLb1EEEEEvT_i_param_1
)
{
	.reg .pred 	%p<5>;
	.reg .b32 	%r<10>;
	.reg .b64 	%rd<7>;

	ld.param.u64 	%rd2, [_ZN3cub18CUB_300001_SM_10006detail4scan20DeviceScanInitKernelINS0_13ScanTileStateIiLb1EEEEEvT_i_param_0];
	ld.param.u32 	%r4, [_ZN3cub18CUB_300001_SM_10006detail4scan20DeviceScanInitKernelINS0_13ScanTileStateIiLb1EEEEEvT_i_param_1];
	cvta.to.global.u64 	%rd1, %rd2;
	mov.u32 	%r1, %ctaid.x;
	mov.u32 	%r5, %ntid.x;
	mov.u32 	%r2, %tid.x;
	mad.lo.s32 	%r3, %r1, %r5, %r2;
	setp.ge.s32 	%p1, %r3, %r4;
	@%p1 bra 	$L__BB5_2;
	mul.wide.s32 	%rd3, %r3, 8;
	add.s64 	%rd4, %rd1, %rd3;
	mov.b32 	%r6, 0;
	mov.b32 	%r7, 99;
	st.global.v2.u32 	[%rd4+256], {%r7, %r6};
$L__BB5_2:
	setp.ne.s32 	%p2, %r1, 0;
	setp.gt.u32 	%p3, %r2, 31;
	or.pred  	%p4, %p2, %p3;
	@%p4 bra 	$L__BB5_4;
	mul.wide.u32 	%rd5, %r2, 8;
	add.s64 	%rd6, %rd1, %rd5;
	mov.b32 	%r9, 0;
	st.global.v2.u32 	[%rd6], {%r9, %r9};
$L__BB5_4:
	ret;

}
	// .globl	_ZN3cub18CUB_300001_SM_10006detail4scan16DeviceScanKernelINS2_10policy_hubIiiijN4cuda3std3__44plusIvEEE10Policy1000EPiSC_NS0_13ScanTileStateIiLb1EEES9_NS1_10InputValueIiSC_EEjiLb0EiEEvT0_T1_T2_iT3_T4_T5_
.visible .entry _ZN3cub18CUB_300001_SM_10006detail4scan16DeviceScanKernelINS2_10policy_hubIiiijN4cuda3std3__44plusIvEEE10Policy1000EPiSC_NS0_13ScanTileStateIiLb1EEES9_NS1_10InputValueIiSC_EEjiLb0EiEEvT0_T1_T2_iT3_T4_T5_(
	.param .u64 .ptr .align 1 _ZN3cub18CUB_300001_SM_10006detail4scan16DeviceScanKernelINS2_10policy_hubIiiijN4cuda3std3__44plusIvEEE10Policy1000EPiSC_NS0_13ScanTileStateIiLb1EEES9_NS1_10InputValueIiSC_EEjiLb0EiEEvT0_T1_T2_iT3_T4_T5__param_0,
	.param .u64 .ptr .align 1 _ZN3cub18CUB_300001_SM_10006detail4scan16DeviceScanKernelINS2_10policy_hubIiiijN4cuda3std3__44plusIvEEE10Policy1000EPiSC_NS0_13ScanTileStateIiLb1EEES9_NS1_10InputValueIiSC_EEjiLb0EiEEvT0_T1_T2_iT3_T4_T5__param_1,
	.param .align 8 .b8 _ZN3cub18CUB_300001_SM_10006detail4scan16DeviceScanKernelINS2_10policy_hubIiiijN4cuda3std3__44plusIvEEE10Policy1000EPiSC_NS0_13ScanTileStateIiLb1EEES9_NS1_10InputValueIiSC_EEjiLb0EiEEvT0_T1_T2_iT3_T4_T5__param_2[8],
	.param .u32 _ZN3cub18CUB_300001_SM_10006detail4scan16DeviceScanKernelINS2_10policy_hubIiiijN4cuda3std3__44plusIvEEE10Policy1000EPiSC_NS0_13ScanTileStateIiLb1EEES9_NS1_10InputValueIiSC_EEjiLb0EiEEvT0_T1_T2_iT3_T4_T5__param_3,
	.param .align 1 .b8 _ZN3cub18CUB_300001_SM_10006detail4scan16DeviceScanKernelINS2_10policy_hubIiiijN4cuda3std3__44plusIvEEE10Policy1000EPiSC_NS0_13ScanTileStateIiLb1EEES9_NS1_10InputValueIiSC_EEjiLb0EiEEvT0_T1_T2_iT3_T4_T5__param_4[1],
	.param .align 8 .b8 _ZN3cub18CUB_300001_SM_10006detail4scan16DeviceScanKernelINS2_10policy_hubIiiijN4cuda3std3__44plusIvEEE10Policy1000EPiSC_NS0_13ScanTileStateIiLb1EEES9_NS1_10InputValueIiSC_EEjiLb0EiEEvT0_T1_T2_iT3_T4_T5__param_5[16],
	.param .u32 _ZN3cub18CUB_300001_SM_10006detail4scan16DeviceScanKernelINS2_10policy_hubIiiijN4cuda3std3__44plusIvEEE10Policy1000EPiSC_NS0_13ScanTileStateIiLb1EEES9_NS1_10InputValueIiSC_EEjiLb0EiEEvT0_T1_T2_iT3_T4_T5__param_6
)
.maxntid 384
{
	.reg .pred 	%p<160>;
	.reg .b16 	%rs<3>;
	.reg .b32 	%r<1038>;
	.reg .b64 	%rd<61>;
	// demoted variable
	.shared .align 16 .b8 _ZZN3cub18CUB_300001_SM_10006detail4scan16DeviceScanKernelINS2_10policy_hubIiiijN4cuda3std3__44plusIvEEE10Policy1000EPiSC_NS0_13ScanTileStateIiLb1EEES9_NS1_10InputValueIiSC_EEjiLb0EiEEvT0_T1_T2_iT3_T4_T5_E12temp_storage[33808];
	ld.param.u32 	%r241, [_ZN3cub18CUB_300001_SM_10006detail4scan16DeviceScanKernelINS2_10policy_hubIiiijN4cuda3std3__44plusIvEEE10Policy1000EPiSC_NS0_13ScanTileStateIiLb1EEES9_NS1_10InputValueIiSC_EEjiLb0EiEEvT0_T1_T2_iT3_T4_T5__param_5];
	bfe.u32 	%r242, %r241, 0, 8;
	cvt.u16.u32 	%rs1, %r242;
	and.b16  	%rs2, %rs1, 255;
	ld.param.u64 	%rd14, [_ZN3cub18CUB_300001_SM_10006detail4scan16DeviceScanKernelINS2_10policy_hubIiiijN4cuda3std3__44plusIvEEE10Policy1000EPiSC_NS0_13ScanTileStateIiLb1EEES9_NS1_10InputValueIiSC_EEjiLb0EiEEvT0_T1_T2_iT3_T4_T5__param_2];
	ld.param.u64 	%rd2, [_ZN3cub18CUB_300001_SM_10006detail4scan16DeviceScanKernelINS2_10policy_hubIiiijN4cuda3std3__44plusIvEEE10Policy1000EPiSC_NS0_13ScanTileStateIiLb1EEES9_NS1_10InputValueIiSC_EEjiLb0EiEEvT0_T1_T2_iT3_T4_T5__param_5+8];
	ld.param.u64 	%rd15, [_ZN3cub18CUB_300001_SM_10006detail4scan16DeviceScanKernelINS2_10policy_hubIiiijN4cuda3std3__44plusIvEEE10Policy1000EPiSC_NS0_13ScanTileStateIiLb1EEES9_NS1_10InputValueIiSC_EEjiLb0EiEEvT0_T1_T2_iT3_T4_T5__param_0];
	ld.param.u32 	%r240, [_ZN3cub18CUB_300001_SM_10006detail4scan16DeviceScanKernelINS2_10policy_hubIiiijN4cuda3std3__44plusIvEEE10Policy1000EPiSC_NS0_13ScanTileStateIiLb1EEES9_NS1_10InputValueIiSC_EEjiLb0EiEEvT0_T1_T2_iT3_T4_T5__param_6];
	cvta.to.global.u64 	%rd1, %rd15;
	setp.eq.s16 	%p1, %rs2, 0;
	@%p1 bra 	$L__BB6_2;
	cvta.to.global.u64 	%rd16, %rd2;
	ld.global.u32 	%r985, [%rd16];
	bra.uni 	$L__BB6_3;
$L__BB6_2:
	cvt.u32.u64 	%r985, %rd2;
$L__BB6_3:
	ld.param.u32 	%r983, [_ZN3cub18CUB_300001_SM_10006detail4scan16DeviceScanKernelINS2_10policy_hubIiiijN4cuda3std3__44plusIvEEE10Policy1000EPiSC_NS0_13ScanTileStateIiLb1EEES9_NS1_10InputValueIiSC_EEjiLb0EiEEvT0_T1_T2_iT3_T4_T5__param_3];
	mov.u32 	%r243, %ctaid.x;
	add.s32 	%r986, %r983, %r243;
	mul.lo.s32 	%r5, %r986, 8448;
	sub.s32 	%r6, %r240, %r5;
	setp.lt.u32 	%p2, %r6, 8449;
	@%p2 bra 	$L__BB6_29;
	cvt.u64.u32 	%rd40, %r5;
	mov.u32 	%r7, %tid.x;
	and.b32  	%r628, %r7, 31;
	and.b32  	%r629, %r7, 992;
	mul.lo.s32 	%r630, %r629, 22;
	or.b32  	%r631, %r630, %r628;
	cvt.u64.u32 	%rd41, %r631;
	add.s64 	%rd4, %rd41, %rd40;
	shl.b64 	%rd42, %rd4, 2;
	add.s64 	%rd43, %rd1, %rd42;
	ld.global.u32 	%r632, [%rd43];
	ld.global.u32 	%r633, [%rd43+128];
	ld.global.u32 	%r634, [%rd43+256];
	ld.global.u32 	%r635, [%rd43+384];
	ld.global.u32 	%r636, [%rd43+512];
	ld.global.u32 	%r637, [%rd43+640];
	ld.global.u32 	%r638, [%rd43+768];
	ld.global.u32 	%r639, [%rd43+896];
	ld.global.u32 	%r640, [%rd43+1024];
	ld.global.u32 	%r641, [%rd43+1152];
	ld.global.u32 	%r642, [%rd43+1280];
	ld.global.u32 	%r643, [%rd43+1408];
	ld.global.u32 	%r644, [%rd43+1536];
	ld.global.u32 	%r645, [%rd43+1664];
	ld.global.u32 	%r646, [%rd43+1792];
	ld.global.u32 	%r647, [%rd43+1920];
	ld.global.u32 	%r648, [%rd43+2048];
	ld.global.u32 	%r649, [%rd43+2176];
	ld.global.u32 	%r650, [%rd43+2304];
	ld.global.u32 	%r651, [%rd43+2432];
	ld.global.u32 	%r652, [%rd43+2560];
	ld.global.u32 	%r653, [%rd43+2688];
	// begin inline asm
	mov.u32 %r627, %laneid;
	// end inline asm
	shr.u32 	%r9, %r7, 5;
	mad.lo.s32 	%r654, %r9, 704, %r627;
	shl.b32 	%r655, %r654, 2;
	mov.u32 	%r656, _ZZN3cub18CUB_300001_SM_10006detail4scan16DeviceScanKernelINS2_10policy_hubIiiijN4cuda3std3__44plusIvEEE10Policy1000EPiSC_NS0_13ScanTileStateIiLb1EEES9_NS1_10InputValueIiSC_EEjiLb0EiEEvT0_T1_T2_iT3_T4_T5_E12temp_storage;
	add.s32 	%r10, %r656, %r655;
	st.shared.u32 	[%r10], %r632;
	st.shared.u32 	[%r10+128], %r633;
	st.shared.u32 	[%r10+256], %r634;
	st.shared.u32 	[%r10+384], %r635;
	st.shared.u32 	[%r10+512], %r636;
	st.shared.u32 	[%r10+640], %r637;
	st.shared.u32 	[%r10+768], %r638;
	st.shared.u32 	[%r10+896], %r639;
	st.shared.u32 	[%r10+1024], %r640;
	st.shared.u32 	[%r10+1152], %r641;
	st.shared.u32 	[%r10+1280], %r642;
	st.shared.u32 	[%r10+1408], %r643;
	st.shared.u32 	[%r10+1536], %r644;
	st.shared.u32 	[%r10+1664], %r645;
	st.shared.u32 	[%r10+1792], %r646;
	st.shared.u32 	[%r10+1920], %r647;
	st.shared.u32 	[%r10+2048], %r648;
	st.shared.u32 	[%r10+2176], %r649;
	st.shared.u32 	[%r10+2304], %r650;
	st.shared.u32 	[%r10+2432], %r651;
	st.shared.u32 	[%r10+2560], %r652;
	st.shared.u32 	[%r10+2688], %r653;
	bar.warp.sync 	-1;
	mad.lo.s32 	%r11, %r627, 84, %r10;
	ld.shared.v2.u32 	{%r12, %r13}, [%r11];
	ld.shared.v2.u32 	{%r14, %r15}, [%r11+8];
	ld.shared.v2.u32 	{%r16, %r17}, [%r11+16];
	ld.shared.v2.u32 	{%r18, %r19}, [%r11+24];
	ld.shared.v2.u32 	{%r20, %r21}, [%r11+32];
	ld.shared.v2.u32 	{%r22, %r23}, [%r11+40];
	ld.shared.v2.u32 	{%r24, %r25}, [%r11+48];
	ld.shared.v2.u32 	{%r26, %r27}, [%r11+56];
	ld.shared.v2.u32 	{%r28, %r29}, [%r11+64];
	ld.shared.v2.u32 	{%r30, %r31}, [%r11+72];
	ld.shared.v2.u32 	{%r32, %r33}, [%r11+80];
	bar.sync 	0;
	setp.ne.s32 	%p104, %r986, 0;
	@%p104 bra 	$L__BB6_9;
	add.s32 	%r878, %r13, %r12;
	add.s32 	%r879, %r14, %r878;
	add.s32 	%r880, %r15, %r879;
	add.s32 	%r881, %r16, %r880;
	add.s32 	%r882, %r17, %r881;
	add.s32 	%r883, %r18, %r882;
	add.s32 	%r884, %r19, %r883;
	add.s32 	%r885, %r20, %r884;
	add.s32 	%r886, %r21, %r885;
	add.s32 	%r887, %r22, %r886;
	add.s32 	%r888, %r23, %r887;
	add.s32 	%r889, %r24, %r888;
	add.s32 	%r890, %r25, %r889;
	add.s32 	%r891, %r26, %r890;
	add.s32 	%r892, %r27, %r891;
	add.s32 	%r893, %r28, %r892;
	add.s32 	%r894, %r29, %r893;
	add.s32 	%r895, %r30, %r894;
	add.s32 	%r896, %r31, %r895;
	add.s32 	%r897, %r32, %r896;
	add.s32 	%r852, %r33, %r897;
	mov.b32 	%r850, 1;
	mov.b32 	%r875, 0;
	mov.b32 	%r877, -1;
	// begin inline asm
	{  .reg .s32 r0;  .reg .pred p;  shfl.sync.up.b32 r0|p, %r852, %r850, %r875, %r877;  @p add.s32 r0, r0, %r852;  mov.s32 %r848, r0;}
	// end inline asm
	mov.b32 	%r856, 2;
	// begin inline asm
	{  .reg .s32 r0;  .reg .pred p;  shfl.sync.up.b32 r0|p, %r848, %r856, %r875, %r877;  @p add.s32 r0, r0, %r848;  mov.s32 %r854, r0;}
	// end inline asm
	mov.b32 	%r862, 4;
	// begin inline asm
	{  .reg .s32 r0;  .reg .pred p;  shfl.sync.up.b32 r0|p, %r854, %r862, %r875, %r877;  @p add.s32 r0, r0, %r854;  mov.s32 %r860, r0;}
	// end inline asm
	mov.b32 	%r868, 8;
	// begin inline asm
	{  .reg .s32 r0;  .reg .pred p;  shfl.sync.up.b32 r0|p, %r860, %r868, %r875, %r877;  @p add.s32 r0, r0, %r860;  mov.s32 %r866, r0;}
	// end inline asm
	mov.b32 	%r874, 16;
	// begin inline asm
	{  .reg .s32 r0;  .reg .pred p;  shfl.sync.up.b32 r0|p, %r866, %r874, %r875, %r877;  @p add.s32 r0, r0, %r866;  mov.s32 %r872, r0;}
	// end inline asm
	setp.ne.s32 	%p146, %r627, 31;
	@%p146 bra 	$L__BB6_7;
	shl.b32 	%r898, %r9, 2;
	add.s32 	%r900, %r656, %r898;
	st.shared.u32 	[%r900+16], %r872;
$L__BB6_7:
	bar.sync 	0;
	ld.shared.v4.u32 	{%r901, %r902, %r903, %r904}, [_ZZN3cub18CUB_300001_SM_10006detail4scan16DeviceScanKernelINS2_10policy_hubIiiijN4cuda3std3__44plusIvEEE10Policy1000EPiSC_NS0_13ScanTileStateIiLb1EEES9_NS1_10InputValueIiSC_EEjiLb0EiEEvT0_T1_T2_iT3_T4_T5_E12temp_storage+16];
	add.s32 	%r905, %r902, %r901;
	setp.eq.s32 	%p147, %r9, 2;
	selp.b32 	%r906, %r905, %r901, %p147;
	add.s32 	%r907, %r905, %r903;
	setp.eq.s32 	%p148, %r9, 3;
	selp.b32 	%r908, %r907, %r906, %p148;
	add.s32 	%r909, %r907, %r904;
	setp.eq.s32 	%p149, %r9, 4;
	selp.b32 	%r910, %r909, %r908, %p149;
	ld.shared.v4.u32 	{%r911, %r912, %r913, %r914}, [_ZZN3cub18CUB_300001_SM_10006detail4scan16DeviceScanKernelINS2_10policy_hubIiiijN4cuda3std3__44plusIvEEE10Policy1000EPiSC_NS0_13ScanTileStateIiLb1EEES9_NS1_10InputValueIiSC_EEjiLb0EiEEvT0_T1_T2_iT3_T4_T5_E12temp_storage+32];
	add.s32 	%r915, %r909, %r911;
	setp.eq.s32 	%p150, %r9, 5;
	selp.b32 	%r916, %r915, %r910, %p150;
	add.s32 	%r917, %r915, %r912;
	setp.eq.s32 	%p151, %r9, 6;
	selp.b32 	%r918, %r917, %r916, %p151;
	add.s32 	%r919, %r917, %r913;
	setp.eq.s32 	%p152, %r9, 7;
	selp.b32 	%r920, %r919, %r918, %p152;
	add.s32 	%r921, %r919, %r914;
	setp.eq.s32 	%p153, %r9, 8;
	selp.b32 	%r922, %r921, %r920, %p153;
	ld.shared.v4.u32 	{%r923, %r924, %r925, %r926}, [_ZZN3cub18CUB_300001_SM_10006detail4scan16DeviceScanKernelINS2_10policy_hubIiiijN4cuda3std3__44plusIvEEE10Policy1000EPiSC_NS0_13ScanTileStateIiLb1EEES9_NS1_10InputValueIiSC_EEjiLb0EiEEvT0_T1_T2_iT3_T4_T5_E12temp_storage+48];
	add.s32 	%r927, %r921, %r923;
	setp.eq.s32 	%p154, %r9, 9;
	selp.b32 	%r928, %r927, %r922, %p154;
	add.s32 	%r929, %r927, %r924;
	setp.eq.s32 	%p155, %r9, 10;
	selp.b32 	%r930, %r929, %r928, %p155;
	add.s32 	%r931, %r929, %r925;
	setp.eq.s32 	%p156, %r9, 11;
	selp.b32 	%r932, %r931, %r930, %p156;
	setp.lt.u32 	%p157, %r7, 32;
	selp.b32 	%r933, 0, %r932, %p157;
	setp.eq.s32 	%p158, %r627, 0;
	sub.s32 	%r934, %r872, %r852;
	selp.b32 	%r935, 0, %r934, %p158;
	add.s32 	%r936, %r935, %r985;
	add.s32 	%r1000, %r936, %r933;
	add.s32 	%r937, %r926, %r985;
	add.s32 	%r37, %r937, %r931;
	setp.ne.s32 	%p159, %r7, 0;
	@%p159 bra 	$L__BB6_28;
	add.s64 	%rd55, %rd14, 256;
	mov.b32 	%r938, 101;
	// begin inline asm
	st.relaxed.gpu.v2.u32 [%rd55], {%r938, %r37};
	// end inline asm
	bra.uni 	$L__BB6_28;
$L__BB6_9:
	add.s32 	%r687, %r13, %r12;
	add.s32 	%r688, %r14, %r687;
	add.s32 	%r689, %r15, %r688;
	add.s32 	%r690, %r16, %r689;
	add.s32 	%r691, %r17, %r690;
	add.s32 	%r692, %r18, %r691;
	add.s32 	%r693, %r19, %r692;
	add.s32 	%r694, %r20, %r693;
	add.s32 	%r695, %r21, %r694;
	add.s32 	%r696, %r22, %r695;
	add.s32 	%r697, %r23, %r696;
	add.s32 	%r698, %r24, %r697;
	add.s32 	%r699, %r25, %r698;
	add.s32 	%r700, %r26, %r699;
	add.s32 	%r701, %r27, %r700;
	add.s32 	%r702, %r28, %r701;
	add.s32 	%r703, %r29, %r702;
	add.s32 	%r704, %r30, %r703;
	add.s32 	%r705, %r31, %r704;
	add.s32 	%r706, %r32, %r705;
	add.s32 	%r661, %r33, %r706;
	mov.b32 	%r659, 1;
	mov.b32 	%r684, 0;
	mov.b32 	%r686, -1;
	// begin inline asm
	{  .reg .s32 r0;  .reg .pred p;  shfl.sync.up.b32 r0|p, %r661, %r659, %r684, %r686;  @p add.s32 r0, r0, %r661;  mov.s32 %r657, r0;}
	// end inline asm
	mov.b32 	%r665, 2;
	// begin inline asm
	{  .reg .s32 r0;  .reg .pred p;  shfl.sync.up.b32 r0|p, %r657, %r665, %r684, %r686;  @p add.s32 r0, r0, %r657;  mov.s32 %r663, r0;}
	// end inline asm
	mov.b32 	%r671, 4;
	// begin inline asm
	{  .reg .s32 r0;  .reg .pred p;  shfl.sync.up.b32 r0|p, %r663, %r671, %r684, %r686;  @p add.s32 r0, r0, %r663;  mov.s32 %r669, r0;}
	// end inline asm
	mov.b32 	%r677, 8;
	// begin inline asm
	{  .reg .s32 r0;  .reg .pred p;  shfl.sync.up.b32 r0|p, %r669, %r677, %r684, %r686;  @p add.s32 r0, r0, %r669;  mov.s32 %r675, r0;}
	// end inline asm
	mov.b32 	%r683, 16;
	// begin inline asm
	{  .reg .s32 r0;  .reg .pred p;  shfl.sync.up.b32 r0|p, %r675, %r683, %r684, %r686;  @p add.s32 r0, r0, %r675;  mov.s32 %r681, r0;}
	// end inline asm
	setp.ne.s32 	%p105, %r627, 31;
	@%p105 bra 	$L__BB6_11;
	shl.b32 	%r707, %r9, 2;
	add.s32 	%r709, %r656, %r707;
	st.shared.u32 	[%r709+16], %r681;
$L__BB6_11:
	sub.s32 	%r710, %r681, %r661;
	bar.sync 	0;
	ld.shared.v4.u32 	{%r711, %r712, %r713, %r714}, [_ZZN3cub18CUB_300001_SM_10006detail4scan16DeviceScanKernelINS2_10policy_hubIiiijN4cuda3std3__44plusIvEEE10Policy1000EPiSC_NS0_13ScanTileStateIiLb1EEES9_NS1_10InputValueIiSC_EEjiLb0EiEEvT0_T1_T2_iT3_T4_T5_E12temp_storage+16];
	add.s32 	%r715, %r712, %r711;
	setp.eq.s32 	%p106, %r9, 2;
	selp.b32 	%r716, %r715, %r711, %p106;
	add.s32 	%r717, %r715, %r713;
	setp.eq.s32 	%p107, %r9, 3;
	selp.b32 	%r718, %r717, %r716, %p107;
	add.s32 	%r719, %r717, %r714;
	setp.eq.s32 	%p108, %r9, 4;
	selp.b32 	%r720, %r719, %r718, %p108;
	ld.shared.v4.u32 	{%r721, %r722, %r723, %r724}, [_ZZN3cub18CUB_300001_SM_10006detail4scan16DeviceScanKernelINS2_10policy_hubIiiijN4cuda3std3__44plusIvEEE10Policy1000EPiSC_NS0_13ScanTileStateIiLb1EEES9_NS1_10InputValueIiSC_EEjiLb0EiEEvT0_T1_T2_iT3_T4_T5_E12temp_storage+32];
	add.s32 	%r725, %r719, %r721;
	setp.eq.s32 	%p109, %r9, 5;
	selp.b32 	%r726, %r725, %r720, %p109;
	add.s32 	%r727, %r725, %r722;
	setp.eq.s32 	%p110, %r9, 6;
	selp.b32 	%r728, %r727, %r726, %p110;
	add.s32 	%r729, %r727, %r723;
	setp.eq.s32 	%p111, %r9, 7;
	selp.b32 	%r730, %r729, %r728, %p111;
	add.s32 	%r731, %r729, %r724;
	setp.eq.s32 	%p112, %r9, 8;
	selp.b32 	%r732, %r731, %r730, %p112;
	ld.shared.v4.u32 	{%r733, %r734, %r735, %r736}, [_ZZN3cub18CUB_300001_SM_10006detail4scan16DeviceScanKernelINS2_10policy_hubIiiijN4cuda3std3__44plusIvEEE10Policy1000EPiSC_NS0_13ScanTileStateIiLb1EEES9_NS1_10InputValueIiSC_EEjiLb0EiEEvT0_T1_T2_iT3_T4_T5_E12temp_storage+48];
	add.s32 	%r737, %r731, %r733;
	setp.eq.s32 	%p113, %r9, 9;
	selp.b32 	%r738, %r737, %r732, %p113;
	add.s32 	%r739, %r737, %r734;
	setp.eq.s32 	%p114, %r9, 10;
	selp.b32 	%r740, %r739, %r738, %p114;
	add.s32 	%r741, %r739, %r735;
	setp.eq.s32 	%p115, %r9, 11;
	selp.b32 	%r742, %r741, %r740, %p115;
	add.s32 	%r40, %r741, %r736;
	setp.gt.u32 	%p116, %r7, 31;
	setp.lt.u32 	%p117, %r7, 32;
	setp.eq.s32 	%p118, %r627, 0;
	selp.b32 	%r743, 0, %r710, %p118;
	add.s32 	%r999, %r742, %r743;
	selp.b32 	%r42, %r710, %r999, %p117;
	@%p116 bra 	$L__BB6_27;
	setp.ne.s32 	%p119, %r7, 0;
	mul.wide.s32 	%rd44, %r986, 8;
	add.s64 	%rd5, %rd14, %rd44;
	@%p119 bra 	$L__BB6_14;
	st.shared.u32 	[_ZZN3cub18CUB_300001_SM_10006detail4scan16DeviceScanKernelINS2_10policy_hubIiiijN4cuda3std3__44plusIvEEE10Policy1000EPiSC_NS0_13ScanTileStateIiLb1EEES9_NS1_10InputValueIiSC_EEjiLb0EiEEvT0_T1_T2_iT3_T4_T5_E12temp_storage+12], %r40;
	add.s64 	%rd45, %rd5, 256;
	mov.b32 	%r744, 100;
	// begin inline asm
	st.relaxed.gpu.v2.u32 [%rd45], {%r744, %r40};
	// end inline asm
$L__BB6_14:
	not.b32 	%r750, %r7;
	add.s32 	%r994, %r986, %r750;
	mov.b32 	%r746, 830;
	// begin inline asm
	nanosleep.u32 %r746;
	// end inline asm
	mul.wide.s32 	%rd47, %r994, 8;
	add.s64 	%rd48, %rd14, %rd47;
	add.s64 	%rd46, %rd48, 256;
	// begin inline asm
	ld.relaxed.gpu.v2.u32 {%r996, %r988}, [%rd46];
	// end inline asm
	mov.b32 	%r989, 952;
$L__BB6_15:
	setp.eq.s32 	%p120, %r996, 99;
	mov.b32 	%r751, -1;
	vote.sync.any.pred 	%p121, %p120, %r751;
	not.pred 	%p122, %p121;
	@%p122 bra 	$L__BB6_17;
	mul.lo.s32 	%r846, %r986, 16807;
	and.b32  	%r986, %r846, 2147483647;
	add.s32 	%r847, %r989, 1;
	rem.u32 	%r843, %r986, %r847;
	// begin inline asm
	nanosleep.u32 %r843;
	// end inline asm
	shr.u32 	%r989, %r989, 1;
	// begin inline asm
	ld.relaxed.gpu.v2.u32 {%r996, %r988}, [%rd46];
	// end inline asm
	bra.uni 	$L__BB6_15;
$L__BB6_17:
	setp.eq.s32 	%p123, %r996, 101;
	mov.b32 	%r778, -1;
	vote.sync.ballot.b32 	%r780, %p123, %r778;
	// begin inline asm
	mov.u32 %r753, %lanemask_ge;
	// end inline asm
	and.b32  	%r781, %r780, %r753;
	or.b32  	%r782, %r781, -2147483648;
	add.s32 	%r783, %r782, -1;
	not.b32 	%r784, %r782;
	and.b32  	%r785, %r784, %r783;
	popc.b32 	%r757, %r785;
	mov.b32 	%r756, 1;
	// begin inline asm
	shfl.sync.down.b32 %r754, %r988, %r756, %r757, %r778;
	// end inline asm
	setp.lt.s32 	%p125, %r627, %r757;
	selp.b32 	%r786, %r754, 0, %p125;
	add.s32 	%r760, %r786, %r988;
	mov.b32 	%r761, 2;
	// begin inline asm
	shfl.sync.down.b32 %r759, %r760, %r761, %r757, %r778;
	// end inline asm
	add.s32 	%r57, %r627, 2;
	setp.gt.s32 	%p126, %r57, %r757;
	selp.b32 	%r787, 0, %r759, %p126;
	add.s32 	%r765, %r760, %r787;
	mov.b32 	%r766, 4;
	// begin inline asm
	shfl.sync.down.b32 %r764, %r765, %r766, %r757, %r778;
	// end inline asm
	add.s32 	%r58, %r627, 4;
	setp.gt.s32 	%p127, %r58, %r757;
	selp.b32 	%r788, 0, %r764, %p127;
	add.s32 	%r770, %r765, %r788;
	mov.b32 	%r771, 8;
	// begin inline asm
	shfl.sync.down.b32 %r769, %r770, %r771, %r757, %r778;
	// end inline asm
	add.s32 	%r59, %r627, 8;
	setp.gt.s32 	%p128, %r59, %r757;
	selp.b32 	%r789, 0, %r769, %p128;
	add.s32 	%r775, %r770, %r789;
	mov.b32 	%r776, 16;
	// begin inline asm
	shfl.sync.down.b32 %r774, %r775, %r776, %r757, %r778;
	// end inline asm
	add.s32 	%r60, %r627, 16;
	setp.gt.s32 	%p129, %r60, %r757;
	selp.b32 	%r790, 0, %r774, %p129;
	add.s32 	%r993, %r775, %r790;
	add.s64 	%rd7, %rd14, 256;
	mov.b32 	%r990, 952;
$L__BB6_18:
	setp.ne.s32 	%p130, %r996, 101;
	mov.b32 	%r791, -1;
	vote.sync.all.pred 	%p131, %p130, %r791;
	not.pred 	%p132, %p131;
	@%p132 bra 	$L__BB6_23;
	shr.u32 	%r990, %r990, 1;
	mul.wide.s32 	%rd51, %r994, 8;
	add.s64 	%rd52, %rd7, %rd51;
	add.s64 	%rd50, %rd52, -256;
	// begin inline asm
	ld.relaxed.gpu.v2.u32 {%r996, %r997}, [%rd50];
	// end inline asm
	mov.u32 	%r998, %r990;
$L__BB6_20:
	setp.eq.s32 	%p136, %r996, 99;
	mov.b32 	%r799, -1;
	vote.sync.any.pred 	%p137, %p136, %r799;
	not.pred 	%p138, %p137;
	@%p138 bra 	$L__BB6_22;
	mul.lo.s32 	%r841, %r986, 16807;
	and.b32  	%r986, %r841, 2147483647;
	add.s32 	%r842, %r998, 1;
	rem.u32 	%r838, %r986, %r842;
	// begin inline asm
	nanosleep.u32 %r838;
	// end inline asm
	shr.u32 	%r998, %r998, 1;
	// begin inline asm
	ld.relaxed.gpu.v2.u32 {%r996, %r997}, [%rd50];
	// end inline asm
	bra.uni 	$L__BB6_20;
$L__BB6_22:
	setp.eq.s32 	%p139, %r996, 101;
	mov.b32 	%r825, -1;
	vote.sync.ballot.b32 	%r826, %p139, %r825;
	and.b32  	%r827, %r826, %r753;
	or.b32  	%r828, %r827, -2147483648;
	add.s32 	%r829, %r828, -1;
	not.b32 	%r830, %r828;
	and.b32  	%r831, %r830, %r829;
	popc.b32 	%r804, %r831;
	mov.b32 	%r803, 1;
	// begin inline asm
	shfl.sync.down.b32 %r801, %r997, %r803, %r804, %r825;
	// end inline asm
	setp.lt.s32 	%p141, %r627, %r804;
	selp.b32 	%r832, %r801, 0, %p141;
	add.s32 	%r807, %r832, %r997;
	mov.b32 	%r808, 2;
	// begin inline asm
	shfl.sync.down.b32 %r806, %r807, %r808, %r804, %r825;
	// end inline asm
	setp.gt.s32 	%p142, %r57, %r804;
	selp.b32 	%r833, 0, %r806, %p142;
	add.s32 	%r812, %r807, %r833;
	mov.b32 	%r813, 4;
	// begin inline asm
	shfl.sync.down.b32 %r811, %r812, %r813, %r804, %r825;
	// end inline asm
	setp.gt.s32 	%p143, %r58, %r804;
	selp.b32 	%r834, 0, %r811, %p143;
	add.s32 	%r817, %r812, %r834;
	mov.b32 	%r818, 8;
	// begin inline asm
	shfl.sync.down.b32 %r816, %r817, %r818, %r804, %r825;
	// end inline asm
	setp.gt.s32 	%p144, %r59, %r804;
	selp.b32 	%r835, 0, %r816, %p144;
	add.s32 	%r822, %r817, %r835;
	mov.b32 	%r823, 16;
	// begin inline asm
	shfl.sync.down.b32 %r821, %r822, %r823, %r804, %r825;
	// end inline asm
	setp.gt.s32 	%p145, %r60, %r804;
	selp.b32 	%r836, 0, %r821, %p145;
	add.s32 	%r837, %r836, %r993;
	add.s32 	%r993, %r837, %r822;
	add.s32 	%r994, %r994, -32;
	bra.uni 	$L__BB6_18;
$L__BB6_23:
	@%p119 bra 	$L__BB6_25;
	add.s32 	%r794, %r993, %r40;
	add.s64 	%rd49, %rd5, 256;
	mov.b32 	%r793, 101;
	// begin inline asm
	st.relaxed.gpu.v2.u32 [%rd49], {%r793, %r794};
	// end inline asm
	st.shared.u32 	[_ZZN3cub18CUB_300001_SM_10006detail4scan16DeviceScanKernelINS2_10policy_hubIiiijN4cuda3std3__44plusIvEEE10Policy1000EPiSC_NS0_13ScanTileStateIiLb1EEES9_NS1_10InputValueIiSC_EEjiLb0EiEEvT0_T1_T2_iT3_T4_T5_E12temp_storage+4], %r993;
	st.shared.u32 	[_ZZN3cub18CUB_300001_SM_10006detail4scan16DeviceScanKernelINS2_10policy_hubIiiijN4cuda3std3__44plusIvEEE10Policy1000EPiSC_NS0_13ScanTileStateIiLb1EEES9_NS1_10InputValueIiSC_EEjiLb0EiEEvT0_T1_T2_iT3_T4_T5_E12temp_storage+8], %r794;
$L__BB6_25:
	setp.ne.s32 	%p134, %r627, 0;
	mov.u32 	%r999, %r42;
	@%p134 bra 	$L__BB6_27;
	st.shared.u32 	[_ZZN3cub18CUB_300001_SM_10006detail4scan16DeviceScanKernelINS2_10policy_hubIiiijN4cuda3std3__44plusIvEEE10Policy1000EPiSC_NS0_13ScanTileStateIiLb1EEES9_NS1_10InputValueIiSC_EEjiLb0EiEEvT0_T1_T2_iT3_T4_T5_E12temp_storage+76], %r993;
	mov.u32 	%r999, %r993;
$L__BB6_27:
	bar.sync 	0;
	setp.eq.s32 	%p135, %r7, 0;
	ld.shared.u32 	%r795, [_ZZN3cub18CUB_300001_SM_10006detail4scan16DeviceScanKernelINS2_10policy_hubIiiijN4cuda3std3__44plusIvEEE10Policy1000EPiSC_NS0_13ScanTileStateIiLb1EEES9_NS1_10InputValueIiSC_EEjiLb0EiEEvT0_T1_T2_iT3_T4_T5_E12temp_storage+76];
	selp.b32 	%r796, 0, %r795, %p135;
	add.s32 	%r1000, %r796, %r999;
$L__BB6_28:
	ld.param.u64 	%rd60, [_ZN3cub18CUB_300001_SM_10006detail4scan16DeviceScanKernelINS2_10policy_hubIiiijN4cuda3std3__44plusIvEEE10Policy1000EPiSC_NS0_13ScanTileStateIiLb1EEES9_NS1_10InputValueIiSC_EEjiLb0EiEEvT0_T1_T2_iT3_T4_T5__param_1];
	add.s32 	%r940, %r1000, %r12;
	add.s32 	%r941, %r13, %r940;
	add.s32 	%r942, %r14, %r941;
	add.s32 	%r943, %r15, %r942;
	add.s32 	%r944, %r16, %r943;
	add.s32 	%r945, %r17, %r944;
	add.s32 	%r946, %r18, %r945;
	add.s32 	%r947, %r19, %r946;
	add.s32 	%r948, %r20, %r947;
	add.s32 	%r949, %r21, %r948;
	add.s32 	%r950, %r22, %r949;
	add.s32 	%r951, %r23, %r950;
	add.s32 	%r952, %r24, %r951;
	add.s32 	%r953, %r25, %r952;
	add.s32 	%r954, %r26, %r953;
	add.s32 	%r955, %r27, %r954;
	add.s32 	%r956, %r28, %r955;
	add.s32 	%r957, %r29, %r956;
	add.s32 	%r958, %r30, %r957;
	add.s32 	%r959, %r31, %r958;
	add.s32 	%r960, %r32, %r959;
	bar.sync 	0;
	st.shared.v2.u32 	[%r11], {%r1000, %r940};
	st.shared.v2.u32 	[%r11+8], {%r941, %r942};
	st.shared.v2.u32 	[%r11+16], {%r943, %r944};
	st.shared.v2.u32 	[%r11+24], {%r945, %r946};
	st.shared.v2.u32 	[%r11+32], {%r947, %r948};
	st.shared.v2.u32 	[%r11+40], {%r949, %r950};
	st.shared.v2.u32 	[%r11+48], {%r951, %r952};
	st.shared.v2.u32 	[%r11+56], {%r953, %r954};
	st.shared.v2.u32 	[%r11+64], {%r955, %r956};
	st.shared.v2.u32 	[%r11+72], {%r957, %r958};
	st.shared.v2.u32 	[%r11+80], {%r959, %r960};
	bar.warp.sync 	-1;
	ld.shared.u32 	%r961, [%r10];
	ld.shared.u32 	%r962, [%r10+128];
	ld.shared.u32 	%r963, [%r10+256];
	ld.shared.u32 	%r964, [%r10+384];
	ld.shared.u32 	%r965, [%r10+512];
	ld.shared.u32 	%r966, [%r10+640];
	ld.shared.u32 	%r967, [%r10+768];
	ld.shared.u32 	%r968, [%r10+896];
	ld.shared.u32 	%r969, [%r10+1024];
	ld.shared.u32 	%r970, [%r10+1152];
	ld.shared.u32 	%r971, [%r10+1280];
	ld.shared.u32 	%r972, [%r10+1408];
	ld.shared.u32 	%r973, [%r10+1536];
	ld.shared.u32 	%r974, [%r10+1664];
	ld.shared.u32 	%r975, [%r10+1792];
	ld.shared.u32 	%r976, [%r10+1920];
	ld.shared.u32 	%r977, [%r10+2048];
	ld.shared.u32 	%r978, [%r10+2176];
	ld.shared.u32 	%r979, [%r10+2304];
	ld.shared.u32 	%r980, [%r10+2432];
	ld.shared.u32 	%r981, [%r10+2560];
	ld.shared.u32 	%r982, [%r10+2688];
	cvta.to.global.u64 	%rd56, %rd60;
	add.s64 	%rd58, %rd56, %rd42;
	st.global.u32 	[%rd58], %r961;
	st.global.u32 	[%rd58+128], %r962;
	st.global.u32 	[%rd58+256], %r963;
	st.global.u32 	[%rd58+384], %r964;
	st.global.u32 	[%rd58+512], %r965;
	st.global.u32 	[%rd58+640], %r966;
	st.global.u32 	[%rd58+768], %r967;
	st.global.u32 	[%rd58+896], %r968;
	st.global.u32 	[%rd58+1024], %r969;
	st.global.u32 	[%rd58+1152], %r970;
	st.global.u32 	[%rd58+1280], %r971;
	st.global.u32 	[%rd58+1408], %r972;
	st.global.u32 	[%rd58+1536], %r973;
	st.global.u32 	[%rd58+1664], %r974;
	st.global.u32 	[%rd58+1792], %r975;
	st.global.u32 	[%rd58+1920], %r976;
	st.global.u32 	[%rd58+2048], %r977;
	st.global.u32 	[%rd58+2176], %r978;
	st.global.u32 	[%rd58+2304], %r979;
	st.global.u32 	[%rd58+2432], %r980;
	st.global.u32 	[%rd58+2560], %r981;
	st.global.u32 	[%rd58+2688], %r982;
	bra.uni 	$L__BB6_143;
$L__BB6_29:
	setp.eq.s32 	%p3, %r6, 0;
	@%p3 bra 	$L__BB6_143;
	mul.wide.u32 	%rd17, %r5, 4;
	add.s64 	%rd18, %rd1, %rd17;
	mov.u32 	%r85, %tid.x;
	ld.global.u32 	%r1022, [%rd18];
	and.b32  	%r244, %r85, 31;
	and.b32  	%r245, %r85, 992;
	mul.lo.s32 	%r246, %r245, 22;
	or.b32  	%r87, %r246, %r244;
	setp.ge.u32 	%p4, %r87, %r6;
	shl.b32 	%r247, %r87, 2;
	cvt.u64.u32 	%rd19, %r247;
	add.s64 	%rd9, %rd18, %rd19;
	mov.u32 	%r1001, %r1022;
	@%p4 bra 	$L__BB6_32;
	ld.global.u32 	%r1001, [%rd9];
$L__BB6_32:
	add.s32 	%r90, %r87, 32;
	setp.ge.u32 	%p5, %r90, %r6;
	mov.u32 	%r1002, %r1022;
	@%p5 bra 	$L__BB6_34;
	ld.global.u32 	%r1002, [%rd9+128];
$L__BB6_34:
	add.s32 	%r93, %r87, 64;
	setp.ge.u32 	%p6, %r93, %r6;
	mov.u32 	%r1003, %r1022;
	@%p6 bra 	$L__BB6_36;
	ld.global.u32 	%r1003, [%rd9+256];
$L__BB6_36:
	add.s32 	%r96, %r87, 96;
	setp.ge.u32 	%p7, %r96, %r6;
	mov.u32 	%r1004, %r1022;
	@%p7 bra 	$L__BB6_38;
	ld.global.u32 	%r1004, [%rd9+384];
$L__BB6_38:
	add.s32 	%r248, %r87, 128;
	setp.ge.u32 	%p8, %r248, %r6;
	mov.u32 	%r1005, %r1022;
	@%p8 bra 	$L__BB6_40;
	ld.global.u32 	%r1005, [%rd9+512];
$L__BB6_40:
	add.s32 	%r249, %r87, 160;
	setp.ge.u32 	%p9, %r249, %r6;
	mov.u32 	%r1006, %r1022;
	@%p9 bra 	$L__BB6_42;
	ld.global.u32 	%r1006, [%rd9+640];
$L__BB6_42:
	add.s32 	%r103, %r87, 192;
	setp.ge.u32 	%p10, %r103, %r6;
	mov.u32 	%r1007, %r1022;
	@%p10 bra 	$L__BB6_44;
	ld.global.u32 	%r1007, [%rd9+768];
$L__BB6_44:
	add.s32 	%r250, %r87, 224;
	setp.ge.u32 	%p11, %r250, %r6;
	mov.u32 	%r1008, %r1022;
	@%p11 bra 	$L__BB6_46;
	ld.global.u32 	%r1008, [%rd9+896];
$L__BB6_46:
	add.s32 	%r108, %r87, 256;
	setp.ge.u32 	%p12, %r108, %r6;
	mov.u32 	%r1009, %r1022;
	@%p12 bra 	$L__BB6_48;
	ld.global.u32 	%r1009, [%rd9+1024];
$L__BB6_48:
	add.s32 	%r251, %r87, 288;
	setp.ge.u32 	%p13, %r251, %r6;
	mov.u32 	%r1010, %r1022;
	@%p13 bra 	$L__BB6_50;
	ld.global.u32 	%r1010, [%rd9+1152];
$L__BB6_50:
	add.s32 	%r113, %r87, 320;
	setp.ge.u32 	%p14, %r113, %r6;
	mov.u32 	%r1011, %r1022;
	@%p14 bra 	$L__BB6_52;
	ld.global.u32 	%r1011, [%rd9+1280];
$L__BB6_52:
	add.s32 	%r116, %r87, 352;
	setp.ge.u32 	%p15, %r116, %r6;
	mov.u32 	%r1012, %r1022;
	@%p15 bra 	$L__BB6_54;
	ld.global.u32 	%r1012, [%rd9+1408];
$L__BB6_54:
	add.s32 	%r119, %r87, 384;
	setp.ge.u32 	%p16, %r119, %r6;
	mov.u32 	%r1013, %r1022;
	@%p16 bra 	$L__BB6_56;
	ld.global.u32 	%r1013, [%rd9+1536];
$L__BB6_56:
	add.s32 	%r122, %r87, 416;
	setp.ge.u32 	%p17, %r122, %r6;
	mov.u32 	%r1014, %r1022;
	@%p17 bra 	$L__BB6_58;
	ld.global.u32 	%r1014, [%rd9+1664];
$L__BB6_58:
	add.s32 	%r252, %r87, 448;
	setp.ge.u32 	%p18, %r252, %r6;
	mov.u32 	%r1015, %r1022;
	@%p18 bra 	$L__BB6_60;
	ld.global.u32 	%r1015, [%rd9+1792];
$L__BB6_60:
	add.s32 	%r127, %r87, 480;
	setp.ge.u32 	%p19, %r127, %r6;
	mov.u32 	%r1016, %r1022;
	@%p19 bra 	$L__BB6_62;
	ld.global.u32 	%r1016, [%rd9+1920];
$L__BB6_62:
	add.s32 	%r253, %r87, 512;
	setp.ge.u32 	%p20, %r253, %r6;
	mov.u32 	%r1017, %r1022;
	@%p20 bra 	$L__BB6_64;
	ld.global.u32 	%r1017, [%rd9+2048];
$L__BB6_64:
	add.s32 	%r254, %r87, 544;
	setp.ge.u32 	%p21, %r254, %r6;
	mov.u32 	%r1018, %r1022;
	@%p21 bra 	$L__BB6_66;
	ld.global.u32 	%r1018, [%rd9+2176];
$L__BB6_66:
	add.s32 	%r134, %r87, 576;
	setp.ge.u32 	%p22, %r134, %r6;
	mov.u32 	%r1019, %r1022;
	@%p22 bra 	$L__BB6_68;
	ld.global.u32 	%r1019, [%rd9+2304];
$L__BB6_68:
	add.s32 	%r255, %r87, 608;
	setp.ge.u32 	%p23, %r255, %r6;
	mov.u32 	%r1020, %r1022;
	@%p23 bra 	$L__BB6_70;
	ld.global.u32 	%r1020, [%rd9+2432];
$L__BB6_70:
	add.s32 	%r256, %r87, 640;
	setp.ge.u32 	%p24, %r256, %r6;
	mov.u32 	%r1021, %r1022;
	@%p24 bra 	$L__BB6_72;
	ld.global.u32 	%r1021, [%rd9+2560];
$L__BB6_72:
	add.s32 	%r141, %r87, 672;
	setp.ge.u32 	%p25, %r141, %r6;
	@%p25 bra 	$L__BB6_74;
	ld.global.u32 	%r1022, [%rd9+2688];
$L__BB6_74:
	// begin inline asm
	mov.u32 %r257, %laneid;
	// end inline asm
	shr.u32 	%r145, %r85, 5;
	mad.lo.s32 	%r258, %r145, 704, %r257;
	shl.b32 	%r259, %r258, 2;
	mov.u32 	%r260, _ZZN3cub18CUB_300001_SM_10006detail4scan16DeviceScanKernelINS2_10policy_hubIiiijN4cuda3std3__44plusIvEEE10Policy1000EPiSC_NS0_13ScanTileStateIiLb1EEES9_NS1_10InputValueIiSC_EEjiLb0EiEEvT0_T1_T2_iT3_T4_T5_E12temp_storage;
	add.s32 	%r146, %r260, %r259;
	st.shared.u32 	[%r146], %r1001;
	st.shared.u32 	[%r146+128], %r1002;
	st.shared.u32 	[%r146+256], %r1003;
	st.shared.u32 	[%r146+384], %r1004;
	st.shared.u32 	[%r146+512], %r1005;
	st.shared.u32 	[%r146+640], %r1006;
	st.shared.u32 	[%r146+768], %r1007;
	st.shared.u32 	[%r146+896], %r1008;
	st.shared.u32 	[%r146+1024], %r1009;
	st.shared.u32 	[%r146+1152], %r1010;
	st.shared.u32 	[%r146+1280], %r1011;
	st.shared.u32 	[%r146+1408], %r1012;
	st.shared.u32 	[%r146+1536], %r1013;
	st.shared.u32 	[%r146+1664], %r1014;
	st.shared.u32 	[%r146+1792], %r1015;
	st.shared.u32 	[%r146+1920], %r1016;
	st.shared.u32 	[%r146+2048], %r1017;
	st.shared.u32 	[%r146+2176], %r1018;
	st.shared.u32 	[%r146+2304], %r1019;
	st.shared.u32 	[%r146+2432], %r1020;
	st.shared.u32 	[%r146+2560], %r1021;
	st.shared.u32 	[%r146+2688], %r1022;
	bar.warp.sync 	-1;
	mad.lo.s32 	%r147, %r257, 84, %r146;
	ld.shared.v2.u32 	{%r148, %r149}, [%r147];
	ld.shared.v2.u32 	{%r150, %r151}, [%r147+8];
	ld.shared.v2.u32 	{%r152, %r153}, [%r147+16];
	ld.shared.v2.u32 	{%r154, %r155}, [%r147+24];
	ld.shared.v2.u32 	{%r156, %r157}, [%r147+32];
	ld.shared.v2.u32 	{%r158, %r159}, [%r147+40];
	ld.shared.v2.u32 	{%r160, %r161}, [%r147+48];
	ld.shared.v2.u32 	{%r162, %r163}, [%r147+56];
	ld.shared.v2.u32 	{%r164, %r165}, [%r147+64];
	ld.shared.v2.u32 	{%r166, %r167}, [%r147+72];
	ld.shared.v2.u32 	{%r168, %r169}, [%r147+80];
	bar.sync 	0;
	setp.ne.s32 	%p26, %r986, 0;
	@%p26 bra 	$L__BB6_78;
	add.s32 	%r490, %r149, %r148;
	add.s32 	%r491, %r150, %r490;
	add.s32 	%r492, %r151, %r491;
	add.s32 	%r493, %r152, %r492;
	add.s32 	%r494, %r153, %r493;
	add.s32 	%r495, %r154, %r494;
	add.s32 	%r496, %r155, %r495;
	add.s32 	%r497, %r156, %r496;
	add.s32 	%r498, %r157, %r497;
	add.s32 	%r499, %r158, %r498;
	add.s32 	%r500, %r159, %r499;
	add.s32 	%r501, %r160, %r500;
	add.s32 	%r502, %r161, %r501;
	add.s32 	%r503, %r162, %r502;
	add.s32 	%r504, %r163, %r503;
	add.s32 	%r505, %r164, %r504;
	add.s32 	%r506, %r165, %r505;
	add.s32 	%r507, %r166, %r506;
	add.s32 	%r508, %r167, %r507;
	add.s32 	%r509, %r168, %r508;
	add.s32 	%r464, %r169, %r509;
	mov.b32 	%r462, 1;
	mov.b32 	%r487, 0;
	mov.b32 	%r489, -1;
	// begin inline asm
	{  .reg .s32 r0;  .reg .pred p;  shfl.sync.up.b32 r0|p, %r464, %r462, %r487, %r489;  @p add.s32 r0, r0, %r464;  mov.s32 %r460, r0;}
	// end inline asm
	mov.b32 	%r468, 2;
	// begin inline asm
	{  .reg .s32 r0;  .reg .pred p;  shfl.sync.up.b32 r0|p, %r460, %r468, %r487, %r489;  @p add.s32 r0, r0, %r460;  mov.s32 %r466, r0;}
	// end inline asm
	mov.b32 	%r474, 4;
	// begin inline asm
	{  .reg .s32 r0;  .reg .pred p;  shfl.sync.up.b32 r0|p, %r466, %r474, %r487, %r489;  @p add.s32 r0, r0, %r466;  mov.s32 %r472, r0;}
	// end inline asm
	mov.b32 	%r480, 8;
	// begin inline asm
	{  .reg .s32 r0;  .reg .pred p;  shfl.sync.up.b32 r0|p, %r472, %r480, %r487, %r489;  @p add.s32 r0, r0, %r472;  mov.s32 %r478, r0;}
	// end inline asm
	mov.b32 	%r486, 16;
	// begin inline asm
	{  .reg .s32 r0;  .reg .pred p;  shfl.sync.up.b32 r0|p, %r478, %r486, %r487, %r489;  @p add.s32 r0, r0, %r478;  mov.s32 %r484, r0;}
	// end inline asm
	setp.ne.s32 	%p68, %r257, 31;
	@%p68 bra 	$L__BB6_77;
	shl.b32 	%r510, %r145, 2;
	mov.u32 	%r511, _ZZN3cub18CUB_300001_SM_10006detail4scan16DeviceScanKernelINS2_10policy_hubIiiijN4cuda3std3__44plusIvEEE10Policy1000EPiSC_NS0_13ScanTileStateIiLb1EEES9_NS1_10InputValueIiSC_EEjiLb0EiEEvT0_T1_T2_iT3_T4_T5_E12temp_storage;
	add.s32 	%r512, %r511, %r510;
	st.shared.u32 	[%r512+16], %r484;
$L__BB6_77:
	bar.sync 	0;
	ld.shared.v4.u32 	{%r513, %r514, %r515, %r516}, [_ZZN3cub18CUB_300001_SM_10006detail4scan16DeviceScanKernelINS2_10policy_hubIiiijN4cuda3std3__44plusIvEEE10Policy1000EPiSC_NS0_13ScanTileStateIiLb1EEES9_NS1_10InputValueIiSC_EEjiLb0EiEEvT0_T1_T2_iT3_T4_T5_E12temp_storage+16];
	add.s32 	%r517, %r514, %r513;
	setp.eq.s32 	%p69, %r145, 2;
	selp.b32 	%r518, %r517, %r513, %p69;
	add.s32 	%r519, %r517, %r515;
	setp.eq.s32 	%p70, %r145, 3;
	selp.b32 	%r520, %r519, %r518, %p70;
	add.s32 	%r521, %r519, %r516;
	setp.eq.s32 	%p71, %r145, 4;
	selp.b32 	%r522, %r521, %r520, %p71;
	ld.shared.v4.u32 	{%r523, %r524, %r525, %r526}, [_ZZN3cub18CUB_300001_SM_10006detail4scan16DeviceScanKernelINS2_10policy_hubIiiijN4cuda3std3__44plusIvEEE10Policy1000EPiSC_NS0_13ScanTileStateIiLb1EEES9_NS1_10InputValueIiSC_EEjiLb0EiEEvT0_T1_T2_iT3_T4_T5_E12temp_storage+32];
	add.s32 	%r527, %r521, %r523;
	setp.eq.s32 	%p72, %r145, 5;
	selp.b32 	%r528, %r527, %r522, %p72;
	add.s32 	%r529, %r527, %r524;
	setp.eq.s32 	%p73, %r145, 6;
	selp.b32 	%r530, %r529, %r528, %p73;
	add.s32 	%r531, %r529, %r525;
	setp.eq.s32 	%p74, %r145, 7;
	selp.b32 	%r532, %r531, %r530, %p74;
	add.s32 	%r533, %r531, %r526;
	setp.eq.s32 	%p75, %r145, 8;
	selp.b32 	%r534, %r533, %r532, %p75;
	.pragma "used_bytes_mask 4095";
	ld.shared.v4.u32 	{%r535, %r536, %r537, %r538}, [_ZZN3cub18CUB_300001_SM_10006detail4scan16DeviceScanKernelINS2_10policy_hubIiiijN4cuda3std3__44plusIvEEE10Policy1000EPiSC_NS0_13ScanTileStateIiLb1EEES9_NS1_10InputValueIiSC_EEjiLb0EiEEvT0_T1_T2_iT3_T4_T5_E12temp_storage+48];
	add.s32 	%r539, %r533, %r535;
	setp.eq.s32 	%p76, %r145, 9;
	selp.b32 	%r540, %r539, %r534, %p76;
	add.s32 	%r541, %r539, %r536;
	setp.eq.s32 	%p77, %r145, 10;
	selp.b32 	%r542, %r541, %r540, %p77;
	add.s32 	%r543, %r541, %r537;
	setp.eq.s32 	%p78, %r145, 11;
	selp.b32 	%r544, %r543, %r542, %p78;
	setp.lt.u32 	%p79, %r85, 32;
	selp.b32 	%r545, 0, %r544, %p79;
	setp.eq.s32 	%p80, %r257, 0;
	sub.s32 	%r546, %r484, %r464;
	selp.b32 	%r547, 0, %r546, %p80;
	add.s32 	%r548, %r547, %r985;
	add.s32 	%r1037, %r548, %r545;
	bra.uni 	$L__BB6_97;
$L__BB6_78:
	add.s32 	%r291, %r149, %r148;
	add.s32 	%r292, %r150, %r291;
	add.s32 	%r293, %r151, %r292;
	add.s32 	%r294, %r152, %r293;
	add.s32 	%r295, %r153, %r294;
	add.s32 	%r296, %r154, %r295;
	add.s32 	%r297, %r155, %r296;
	add.s32 	%r298, %r156, %r297;
	add.s32 	%r299, %r157, %r298;
	add.s32 	%r300, %r158, %r299;
	add.s32 	%r301, %r159, %r300;
	add.s32 	%r302, %r160, %r301;
	add.s32 	%r303, %r161, %r302;
	add.s32 	%r304, %r162, %r303;
	add.s32 	%r305, %r163, %r304;
	add.s32 	%r306, %r164, %r305;
	add.s32 	%r307, %r165, %r306;
	add.s32 	%r308, %r166, %r307;
	add.s32 	%r309, %r167, %r308;
	add.s32 	%r310, %r168, %r309;
	add.s32 	%r265, %r169, %r310;
	mov.b32 	%r263, 1;
	mov.b32 	%r288, 0;
	mov.b32 	%r290, -1;
	// begin inline asm
	{  .reg .s32 r0;  .reg .pred p;  shfl.sync.up.b32 r0|p, %r265, %r263, %r288, %r290;  @p add.s32 r0, r0, %r265;  mov.s32 %r261, r0;}
	// end inline asm
	mov.b32 	%r269, 2;
	// begin inline asm
	{  .reg .s32 r0;  .reg .pred p;  shfl.sync.up.b32 r0|p, %r261, %r269, %r288, %r290;  @p add.s32 r0, r0, %r261;  mov.s32 %r267, r0;}
	// end inline asm
	mov.b32 	%r275, 4;
	// begin inline asm
	{  .reg .s32 r0;  .reg .pred p;  shfl.sync.up.b32 r0|p, %r267, %r275, %r288, %r290;  @p add.s32 r0, r0, %r267;  mov.s32 %r273, r0;}
	// end inline asm
	mov.b32 	%r281, 8;
	// begin inline asm
	{  .reg .s32 r0;  .reg .pred p;  shfl.sync.up.b32 r0|p, %r273, %r281, %r288, %r290;  @p add.s32 r0, r0, %r273;  mov.s32 %r279, r0;}
	// end inline asm
	mov.b32 	%r287, 16;
	// begin inline asm
	{  .reg .s32 r0;  .reg .pred p;  shfl.sync.up.b32 r0|p, %r279, %r287, %r288, %r290;  @p add.s32 r0, r0, %r279;  mov.s32 %r285, r0;}
	// end inline asm
	setp.ne.s32 	%p27, %r257, 31;
	@%p27 bra 	$L__BB6_80;
	shl.b32 	%r311, %r145, 2;
	mov.u32 	%r312, _ZZN3cub18CUB_300001_SM_10006detail4scan16DeviceScanKernelINS2_10policy_hubIiiijN4cuda3std3__44plusIvEEE10Policy1000EPiSC_NS0_13ScanTileStateIiLb1EEES9_NS1_10InputValueIiSC_EEjiLb0EiEEvT0_T1_T2_iT3_T4_T5_E12temp_storage;
	add.s32 	%r313, %r312, %r311;
	st.shared.u32 	[%r313+16], %r285;
$L__BB6_80:
	sub.s32 	%r314, %r285, %r265;
	bar.sync 	0;
	ld.shared.v4.u32 	{%r315, %r316, %r317, %r318}, [_ZZN3cub18CUB_300001_SM_10006detail4scan16DeviceScanKernelINS2_10policy_hubIiiijN4cuda3std3__44plusIvEEE10Policy1000EPiSC_NS0_13ScanTileStateIiLb1EEES9_NS1_10InputValueIiSC_EEjiLb0EiEEvT0_T1_T2_iT3_T4_T5_E12temp_storage+16];
	add.s32 	%r319, %r316, %r315;
	setp.eq.s32 	%p28, %r145, 2;
	selp.b32 	%r320, %r319, %r315, %p28;
	add.s32 	%r321, %r319, %r317;
	setp.eq.s32 	%p29, %r145, 3;
	selp.b32 	%r322, %r321, %r320, %p29;
	add.s32 	%r323, %r321, %r318;
	setp.eq.s32 	%p30, %r145, 4;
	selp.b32 	%r324, %r323, %r322, %p30;
	ld.shared.v4.u32 	{%r325, %r326, %r327, %r328}, [_ZZN3cub18CUB_300001_SM_10006detail4scan16DeviceScanKernelINS2_10policy_hubIiiijN4cuda3std3__44plusIvEEE10Policy1000EPiSC_NS0_13ScanTileStateIiLb1EEES9_NS1_10InputValueIiSC_EEjiLb0EiEEvT0_T1_T2_iT3_T4_T5_E12temp_storage+32];
	add.s32 	%r329, %r323, %r325;
	setp.eq.s32 	%p31, %r145, 5;
	selp.b32 	%r330, %r329, %r324, %p31;
	add.s32 	%r331, %r329, %r326;
	setp.eq.s32 	%p32, %r145, 6;
	selp.b32 	%r332, %r331, %r330, %p32;
	add.s32 	%r333, %r331, %r327;
	setp.eq.s32 	%p33, %r145, 7;
	selp.b32 	%r334, %r333, %r332, %p33;
	add.s32 	%r335, %r333, %r328;
	setp.eq.s32 	%p34, %r145, 8;
	selp.b32 	%r336, %r335, %r334, %p34;
	ld.shared.v4.u32 	{%r337, %r338, %r339, %r340}, [_ZZN3cub18CUB_300001_SM_10006detail4scan16DeviceScanKernelINS2_10policy_hubIiiijN4cuda3std3__44plusIvEEE10Policy1000EPiSC_NS0_13ScanTileStateIiLb1EEES9_NS1_10InputValueIiSC_EEjiLb0EiEEvT0_T1_T2_iT3_T4_T5_E12temp_storage+48];
	add.s32 	%r341, %r335, %r337;
	setp.eq.s32 	%p35, %r145, 9;
	selp.b32 	%r342, %r341, %r336, %p35;
	add.s32 	%r343, %r341, %r338;
	setp.eq.s32 	%p36, %r145, 10;
	selp.b32 	%r344, %r343, %r342, %p36;
	add.s32 	%r345, %r343, %r339;
	setp.eq.s32 	%p37, %r145, 11;
	selp.b32 	%r346, %r345, %r344, %p37;
	add.s32 	%r175, %r345, %r340;
	setp.gt.u32 	%p38, %r85, 31;
	setp.lt.u32 	%p39, %r85, 32;
	setp.eq.s32 	%p40, %r257, 0;
	selp.b32 	%r347, 0, %r314, %p40;
	add.s32 	%r1036, %r346, %r347;
	selp.b32 	%r177, %r314, %r1036, %p39;
	@%p38 bra 	$L__BB6_96;
	setp.ne.s32 	%p41, %r85, 0;
	mul.wide.s32 	%rd20, %r986, 8;
	add.s64 	%rd10, %rd14, %rd20;
	@%p41 bra 	$L__BB6_83;
	st.shared.u32 	[_ZZN3cub18CUB_300001_SM_10006detail4scan16DeviceScanKernelINS2_10policy_hubIiiijN4cuda3std3__44plusIvEEE10Policy1000EPiSC_NS0_13ScanTileStateIiLb1EEES9_NS1_10InputValueIiSC_EEjiLb0EiEEvT0_T1_T2_iT3_T4_T5_E12temp_storage+12], %r175;
	add.s64 	%rd21, %rd10, 256;
	mov.b32 	%r348, 100;
	// begin inline asm
	st.relaxed.gpu.v2.u32 [%rd21], {%r348, %r175};
	// end inline asm
$L__BB6_83:
	not.b32 	%r354, %r85;
	add.s32 	%r1031, %r986, %r354;
	mov.b32 	%r350, 830;
	// begin inline asm
	nanosleep.u32 %r350;
	// end inline asm
	mul.wide.s32 	%rd23, %r1031, 8;
	add.s64 	%rd24, %rd14, %rd23;
	add.s64 	%rd22, %rd24, 256;
	// begin inline asm
	ld.relaxed.gpu.v2.u32 {%r1033, %r1025}, [%rd22];
	// end inline asm
	mov.b32 	%r1026, 952;
$L__BB6_84:
	setp.eq.s32 	%p42, %r1033, 99;
	mov.b32 	%r355, -1;
	vote.sync.any.pred 	%p43, %p42, %r355;
	not.pred 	%p44, %p43;
	@%p44 bra 	$L__BB6_86;
	mul.lo.s32 	%r458, %r986, 16807;
	and.b32  	%r986, %r458, 2147483647;
	add.s32 	%r459, %r1026, 1;
	rem.u32 	%r455, %r986, %r459;
	// begin inline asm
	nanosleep.u32 %r455;
	// end inline asm
	shr.u32 	%r1026, %r1026, 1;
	// begin inline asm
	ld.relaxed.gpu.v2.u32 {%r1033, %r1025}, [%rd22];
	// end inline asm
	bra.uni 	$L__BB6_84;
$L__BB6_86:
	setp.eq.s32 	%p45, %r1033, 101;
	mov.b32 	%r382, -1;
	vote.sync.ballot.b32 	%r384, %p45, %r382;
	// begin inline asm
	mov.u32 %r357, %lanemask_ge;
	// end inline asm
	and.b32  	%r385, %r384, %r357;
	or.b32  	%r386, %r385, -2147483648;
	add.s32 	%r387, %r386, -1;
	not.b32 	%r388, %r386;
	and.b32  	%r389, %r388, %r387;
	popc.b32 	%r361, %r389;
	mov.b32 	%r360, 1;
	// begin inline asm
	shfl.sync.down.b32 %r358, %r1025, %r360, %r361, %r382;
	// end inline asm
	setp.lt.s32 	%p47, %r257, %r361;
	selp.b32 	%r390, %r358, 0, %p47;
	add.s32 	%r364, %r390, %r1025;
	mov.b32 	%r365, 2;
	// begin inline asm
	shfl.sync.down.b32 %r363, %r364, %r365, %r361, %r382;
	// end inline asm
	add.s32 	%r391, %r257, 2;
	setp.gt.s32 	%p48, %r391, %r361;
	selp.b32 	%r392, 0, %r363, %p48;
	add.s32 	%r369, %r364, %r392;
	mov.b32 	%r370, 4;
	// begin inline asm
	shfl.sync.down.b32 %r368, %r369, %r370, %r361, %r382;
	// end inline asm
	add.s32 	%r393, %r257, 4;
	setp.gt.s32 	%p49, %r393, %r361;
	selp.b32 	%r394, 0, %r368, %p49;
	add.s32 	%r374, %r369, %r394;
	mov.b32 	%r375, 8;
	// begin inline asm
	shfl.sync.down.b32 %r373, %r374, %r375, %r361, %r382;
	// end inline asm
	add.s32 	%r395, %r257, 8;
	setp.gt.s32 	%p50, %r395, %r361;
	selp.b32 	%r396, 0, %r373, %p50;
	add.s32 	%r379, %r374, %r396;
	mov.b32 	%r380, 16;
	// begin inline asm
	shfl.sync.down.b32 %r378, %r379, %r380, %r361, %r382;
	// end inline asm
	add.s32 	%r397, %r257, 16;
	setp.gt.s32 	%p51, %r397, %r361;
	selp.b32 	%r398, 0, %r378, %p51;
	add.s32 	%r1029, %r379, %r398;
	add.s64 	%rd11, %rd14, 256;
	mov.b32 	%r1027, 952;
$L__BB6_87:
	setp.ne.s32 	%p52, %r1033, 101;
	mov.b32 	%r399, -1;
	vote.sync.all.pred 	%p53, %p52, %r399;
	not.pred 	%p54, %p53;
	@%p54 bra 	$L__BB6_92;
	shr.u32 	%r1027, %r1027, 1;
	mul.wide.s32 	%rd27, %r1031, 8;
	add.s64 	%rd28, %rd11, %rd27;
	add.s64 	%rd26, %rd28, -256;
	// begin inline asm
	ld.relaxed.gpu.v2.u32 {%r1033, %r1034}, [%rd26];
	// end inline asm
	mov.u32 	%r1035, %r1027;
$L__BB6_89:
	setp.eq.s32 	%p58, %r1033, 99;
	mov.b32 	%r407, -1;
	vote.sync.any.pred 	%p59, %p58, %r407;
	not.pred 	%p60, %p59;
	@%p60 bra 	$L__BB6_91;
	mul.lo.s32 	%r453, %r986, 16807;
	and.b32  	%r986, %r453, 2147483647;
	add.s32 	%r454, %r1035, 1;
	rem.u32 	%r450, %r986, %r454;
	// begin inline asm
	nanosleep.u32 %r450;
	// end inline asm
	shr.u32 	%r1035, %r1035, 1;
	// begin inline asm
	ld.relaxed.gpu.v2.u32 {%r1033, %r1034}, [%rd26];
	// end inline asm
	bra.uni 	$L__BB6_89;
$L__BB6_91:
	setp.eq.s32 	%p61, %r1033, 101;
	mov.b32 	%r433, -1;
	vote.sync.ballot.b32 	%r434, %p61, %r433;
	and.b32  	%r435, %r434, %r357;
	or.b32  	%r436, %r435, -2147483648;
	add.s32 	%r437, %r436, -1;
	not.b32 	%r438, %r436;
	and.b32  	%r439, %r438, %r437;
	popc.b32 	%r412, %r439;
	mov.b32 	%r411, 1;
	// begin inline asm
	shfl.sync.down.b32 %r409, %r1034, %r411, %r412, %r433;
	// end inline asm
	setp.lt.s32 	%p63, %r257, %r412;
	selp.b32 	%r440, %r409, 0, %p63;
	add.s32 	%r415, %r440, %r1034;
	mov.b32 	%r416, 2;
	// begin inline asm
	shfl.sync.down.b32 %r414, %r415, %r416, %r412, %r433;
	// end inline asm
	add.s32 	%r441, %r257, 2;
	setp.gt.s32 	%p64, %r441, %r412;
	selp.b32 	%r442, 0, %r414, %p64;
	add.s32 	%r420, %r415, %r442;
	mov.b32 	%r421, 4;
	// begin inline asm
	shfl.sync.down.b32 %r419, %r420, %r421, %r412, %r433;
	// end inline asm
	add.s32 	%r443, %r257, 4;
	setp.gt.s32 	%p65, %r443, %r412;
	selp.b32 	%r444, 0, %r419, %p65;
	add.s32 	%r425, %r420, %r444;
	mov.b32 	%r426, 8;
	// begin inline asm
	shfl.sync.down.b32 %r424, %r425, %r426, %r412, %r433;
	// end inline asm
	add.s32 	%r445, %r257, 8;
	setp.gt.s32 	%p66, %r445, %r412;
	selp.b32 	%r446, 0, %r424, %p66;
	add.s32 	%r430, %r425, %r446;
	mov.b32 	%r431, 16;
	// begin inline asm
	shfl.sync.down.b32 %r429, %r430, %r431, %r412, %r433;
	// end inline asm
	add.s32 	%r447, %r257, 16;
	setp.gt.s32 	%p67, %r447, %r412;
	selp.b32 	%r448, 0, %r429, %p67;
	add.s32 	%r449, %r448, %r1029;
	add.s32 	%r1029, %r449, %r430;
	add.s32 	%r1031, %r1031, -32;
	bra.uni 	$L__BB6_87;
$L__BB6_92:
	@%p41 bra 	$L__BB6_94;
	add.s32 	%r402, %r1029, %r175;
	add.s64 	%rd25, %rd10, 256;
	mov.b32 	%r401, 101;
	// begin inline asm
	st.relaxed.gpu.v2.u32 [%rd25], {%r401, %r402};
	// end inline asm
	st.shared.u32 	[_ZZN3cub18CUB_300001_SM_10006detail4scan16DeviceScanKernelINS2_10policy_hubIiiijN4cuda3std3__44plusIvEEE10Policy1000EPiSC_NS0_13ScanTileStateIiLb1EEES9_NS1_10InputValueIiSC_EEjiLb0EiEEvT0_T1_T2_iT3_T4_T5_E12temp_storage+4], %r1029;
	st.shared.u32 	[_ZZN3cub18CUB_300001_SM_10006detail4scan16DeviceScanKernelINS2_10policy_hubIiiijN4cuda3std3__44plusIvEEE10Policy1000EPiSC_NS0_13ScanTileStateIiLb1EEES9_NS1_10InputValueIiSC_EEjiLb0EiEEvT0_T1_T2_iT3_T4_T5_E12temp_storage+8], %r402;
$L__BB6_94:
	setp.ne.s32 	%p56, %r257, 0;
	mov.u32 	%r1036, %r177;
	@%p56 bra 	$L__BB6_96;
	st.shared.u32 	[_ZZN3cub18CUB_300001_SM_10006detail4scan16DeviceScanKernelINS2_10policy_hubIiiijN4cuda3std3__44plusIvEEE10Policy1000EPiSC_NS0_13ScanTileStateIiLb1EEES9_NS1_10InputValueIiSC_EEjiLb0EiEEvT0_T1_T2_iT3_T4_T5_E12temp_storage+76], %r1029;
	mov.u32 	%r1036, %r1029;
$L__BB6_96:
	bar.sync 	0;
	setp.eq.s32 	%p57, %r85, 0;
	ld.shared.u32 	%r403, [_ZZN3cub18CUB_300001_SM_10006detail4scan16DeviceScanKernelINS2_10policy_hubIiiijN4cuda3std3__44plusIvEEE10Policy1000EPiSC_NS0_13ScanTileStateIiLb1EEES9_NS1_10InputValueIiSC_EEjiLb0EiEEvT0_T1_T2_iT3_T4_T5_E12temp_storage+76];
	selp.b32 	%r404, 0, %r403, %p57;
	add.s32 	%r1037, %r404, %r1036;
$L__BB6_97:
	add.s32 	%r549, %r1037, %r148;
	add.s32 	%r550, %r149, %r549;
	add.s32 	%r551, %r150, %r550;
	add.s32 	%r552, %r151, %r551;
	add.s32 	%r553, %r152, %r552;
	add.s32 	%r554, %r153, %r553;
	add.s32 	%r555, %r154, %r554;
	add.s32 	%r556, %r155, %r555;
	add.s32 	%r557, %r156, %r556;
	add.s32 	%r558, %r157, %r557;
	add.s32 	%r559, %r158, %r558;
	add.s32 	%r560, %r159, %r559;
	add.s32 	%r561, %r160, %r560;
	add.s32 	%r562, %r161, %r561;
	add.s32 	%r563, %r162, %r562;
	add.s32 	%r564, %r163, %r563;
	add.s32 	%r565, %r164, %r564;
	add.s32 	%r566, %r165, %r565;
	add.s32 	%r567, %r166, %r566;
	add.s32 	%r568, %r167, %r567;
	add.s32 	%r569, %r168, %r568;
	bar.sync 	0;
	st.shared.v2.u32 	[%r147], {%r1037, %r549};
	st.shared.v2.u32 	[%r147+8], {%r550, %r551};
	st.shared.v2.u32 	[%r147+16], {%r552, %r553};
	st.shared.v2.u32 	[%r147+24], {%r554, %r555};
	st.shared.v2.u32 	[%r147+32], {%r556, %r557};
	st.shared.v2.u32 	[%r147+40], {%r558, %r559};
	st.shared.v2.u32 	[%r147+48], {%r560, %r561};
	st.shared.v2.u32 	[%r147+56], {%r562, %r563};
	st.shared.v2.u32 	[%r147+64], {%r564, %r565};
	st.shared.v2.u32 	[%r147+72], {%r566, %r567};
	st.shared.v2.u32 	[%r147+80], {%r568, %r569};
	bar.warp.sync 	-1;
	ld.shared.u32 	%r216, [%r146];
	ld.shared.u32 	%r217, [%r146+128];
	ld.shared.u32 	%r218, [%r146+256];
	ld.shared.u32 	%r219, [%r146+384];
	ld.shared.u32 	%r220, [%r146+512];
	ld.shared.u32 	%r221, [%r146+640];
	ld.shared.u32 	%r222, [%r146+768];
	ld.shared.u32 	%r223, [%r146+896];
	ld.shared.u32 	%r224, [%r146+1024];
	ld.shared.u32 	%r225, [%r146+1152];
	ld.shared.u32 	%r226, [%r146+1280];
	ld.shared.u32 	%r227, [%r146+1408];
	ld.shared.u32 	%r228, [%r146+1536];
	ld.shared.u32 	%r229, [%r146+1664];
	ld.shared.u32 	%r230, [%r146+1792];
	ld.shared.u32 	%r231, [%r146+1920];
	ld.shared.u32 	%r232, [%r146+2048];
	ld.shared.u32 	%r233, [%r146+2176];
	ld.shared.u32 	%r234, [%r146+2304];
	ld.shared.u32 	%r235, [%r146+2432];
	ld.shared.u32 	%r236, [%r146+2560];
	ld.shared.u32 	%r237, [%r146+2688];
	setp.ne.s32 	%p81, %r85, 0;
	@%p81 bra 	$L__BB6_99;
	st.volatile.shared.u32 	[_ZZN3cub18CUB_300001_SM_10006detail4scan16DeviceScanKernelINS2_10policy_hubIiiijN4cuda3std3__44plusIvEEE10Policy1000EPiSC_NS0_13ScanTileStateIiLb1EEES9_NS1_10InputValueIiSC_EEjiLb0EiEEvT0_T1_T2_iT3_T4_T5_E12temp_storage+33792], %r6;
$L__BB6_99:
	ld.param.u32 	%r984, [_ZN3cub18CUB_300001_SM_10006detail4scan16DeviceScanKernelINS2_10policy_hubIiiijN4cuda3std3__44plusIvEEE10Policy1000EPiSC_NS0_13ScanTileStateIiLb1EEES9_NS1_10InputValueIiSC_EEjiLb0EiEEvT0_T1_T2_iT3_T4_T5__param_3];
	ld.param.u64 	%rd59, [_ZN3cub18CUB_300001_SM_10006detail4scan16DeviceScanKernelINS2_10policy_hubIiiijN4cuda3std3__44plusIvEEE10Policy1000EPiSC_NS0_13ScanTileStateIiLb1EEES9_NS1_10InputValueIiSC_EEjiLb0EiEEvT0_T1_T2_iT3_T4_T5__param_1];
	bar.sync 	0;
	ld.volatile.shared.u32 	%r238, [_ZZN3cub18CUB_300001_SM_10006detail4scan16DeviceScanKernelINS2_10policy_hubIiiijN4cuda3std3__44plusIvEEE10Policy1000EPiSC_NS0_13ScanTileStateIiLb1EEES9_NS1_10InputValueIiSC_EEjiLb0EiEEvT0_T1_T2_iT3_T4_T5_E12temp_storage+33792];
	setp.ge.s32 	%p82, %r87, %r238;
	cvt.u64.u32 	%rd35, %r87;
	mov.u32 	%r570, %ctaid.x;
	add.s32 	%r571, %r984, %r570;
	mul.lo.s32 	%r572, %r571, 8448;
	cvt.u64.u32 	%rd36, %r572;
	add.s64 	%rd37, %rd35, %rd36;
	cvta.to.global.u64 	%rd38, %rd59;
	shl.b64 	%rd39, %rd37, 2;
	add.s64 	%rd12, %rd38, %rd39;
	@%p82 bra 	$L__BB6_101;
	st.global.u32 	[%rd12], %r216;
$L__BB6_101:
	setp.ge.s32 	%p83, %r90, %r238;
	@%p83 bra 	$L__BB6_103;
	st.global.u32 	[%rd12+128], %r217;
$L__BB6_103:
	setp.ge.s32 	%p84, %r93, %r238;
	@%p84 bra 	$L__BB6_105;
	st.global.u32 	[%rd12+256], %r218;
$L__BB6_105:
	setp.ge.s32 	%p85, %r96, %r238;
	@%p85 bra 	$L__BB6_107;
	st.global.u32 	[%rd12+384], %r219;
$L__BB6_107:
	mov.u32 	%r573, %tid.x;
	and.b32  	%r574, %r573, 992;
	mul.lo.s32 	%r575, %r574, 22;
	and.b32  	%r576, %r573, 31;
	or.b32  	%r577, %r575, %r576;
	add.s32 	%r578, %r577, 128;
	setp.ge.s32 	%p86, %r578, %r238;
	@%p86 bra 	$L__BB6_109;
	st.global.u32 	[%rd12+512], %r220;
$L__BB6_109:
	add.s32 	%r584, %r577, 160;
	setp.ge.s32 	%p87, %r584, %r238;
	@%p87 bra 	$L__BB6_111;
	st.global.u32 	[%rd12+640], %r221;
$L__BB6_111:
	setp.ge.s32 	%p88, %r103, %r238;
	@%p88 bra 	$L__BB6_113;
	st.global.u32 	[%rd12+768], %r222;
$L__BB6_113:
	add.s32 	%r590, %r577, 224;
	setp.ge.s32 	%p89, %r590, %r238;
	@%p89 bra 	$L__BB6_115;
	st.global.u32 	[%rd12+896], %r223;
$L__BB6_115:
	setp.ge.s32 	%p90, %r108, %r238;
	@%p90 bra 	$L__BB6_117;
	st.global.u32 	[%rd12+1024], %r224;
$L__BB6_117:
	add.s32 	%r596, %r577, 288;
	setp.ge.s32 	%p91, %r596, %r238;
	@%p91 bra 	$L__BB6_119;
	st.global.u32 	[%rd12+1152], %r225;
$L__BB6_119:
	setp.ge.s32 	%p92, %r113, %r238;
	@%p92 bra 	$L__BB6_121;
	st.global.u32 	[%rd12+1280], %r226;
$L__BB6_121:
	setp.ge.s32 	%p93, %r116, %r238;
	@%p93 bra 	$L__BB6_123;
	st.global.u32 	[%rd12+1408], %r227;
$L__BB6_123:
	setp.ge.s32 	%p94, %r119, %r238;
	@%p94 bra 	$L__BB6_125;
	st.global.u32 	[%rd12+1536], %r228;
$L__BB6_125:
	setp.ge.s32 	%p95, %r122, %r238;
	@%p95 bra 	$L__BB6_127;
	st.global.u32 	[%rd12+1664], %r229;
$L__BB6_127:
	add.s32 	%r602, %r577, 448;
	setp.ge.s32 	%p96, %r602, %r238;
	@%p96 bra 	$L__BB6_129;
	st.global.u32 	[%rd12+1792], %r230;
$L__BB6_129:
	setp.ge.s32 	%p97, %r127, %r238;
	@%p97 bra 	$L__BB6_131;
	st.global.u32 	[%rd12+1920], %r231;
$L__BB6_131:
	add.s32 	%r608, %r577, 512;
	setp.ge.s32 	%p98, %r608, %r238;
	@%p98 bra 	$L__BB6_133;
	st.global.u32 	[%rd12+2048], %r232;
$L__BB6_133:
	add.s32 	%r614, %r577, 544;
	setp.ge.s32 	%p99, %r614, %r238;
	@%p99 bra 	$L__BB6_135;
	st.global.u32 	[%rd12+2176], %r233;
$L__BB6_135:
	setp.ge.s32 	%p100, %r134, %r238;
	@%p100 bra 	$L__BB6_137;
	st.global.u32 	[%rd12+2304], %r234;
$L__BB6_137:
	add.s32 	%r620, %r577, 608;
	setp.ge.s32 	%p101, %r620, %r238;
	@%p101 bra 	$L__BB6_139;
	st.global.u32 	[%rd12+2432], %r235;
$L__BB6_139:
	add.s32 	%r626, %r577, 640;
	setp.ge.s32 	%p102, %r626, %r238;
	@%p102 bra 	$L__BB6_141;
	st.global.u32 	[%rd12+2560], %r236;
$L__BB6_141:
	setp.ge.s32 	%p103, %r141, %r238;
	@%p103 bra 	$L__BB6_143;
	st.global.u32 	[%rd12+2688], %r237;
$L__BB6_143:
	ret;

}
	// .globl	_ZN3cub18CUB_300001_SM_10006detail6reduce28DeviceReduceSingleTileKernelINS2_10policy_hubIijN4cuda3__47maximumIvEEE10Policy1000EPiSB_jS8_iiNS5_3std3__410__identityEEEvT0_T1_T2_T3_T4_T6_
.visible .entry _ZN3cub18CUB_300001_SM_10006detail6reduce28DeviceReduceSingleTileKernelINS2_10policy_hubIijN4cuda3__47maximumIvEEE10Policy1000EPiSB_jS8_iiNS5_3std3__410__identityEEEvT0_T1_T2_T3_T4_T6_(
	.param .u64 .ptr .align 1 _ZN3cub18CUB_300001_SM_10006detail6reduce28DeviceReduceSingleTileKernelINS2_10policy_hubIijN4cuda3__47maximumIvEEE10Policy1000EPiSB_jS8_iiNS5_3std3__410__identityEEEvT0_T1_T2_T3_T4_T6__param_0,
	.param .u64 .ptr .align 1 _ZN3cub18CUB_300001_SM_10006detail6reduce28DeviceReduceSingleTileKernelINS2_10policy_hubIijN4cuda3__47maximumIvEEE10Policy1000EPiSB_jS8_iiNS5_3std3__410__identityEEEvT0_T1_T2_T3_T4_T6__param_1,
	.param .u32 _ZN3cub18CUB_300001_SM_10006detail6reduce28DeviceReduceSingleTileKernelINS2_10policy_hubIijN4cuda3__47maximumIvEEE10Policy1000EPiSB_jS8_iiNS5_3std3__410__identityEEEvT0_T1_T2_T3_T4_T6__param_2,
	.param .align 1 .b8 _ZN3cub18CUB_300001_SM_10006detail6reduce28DeviceReduceSingleTileKernelINS2_10policy_hubIijN4cuda3__47maximumIvEEE10Policy1000EPiSB_jS8_iiNS5_3std3__410__identityEEEvT0_T1_T2_T3_T4_T6__param_3[1],
	.param .u32 _ZN3cub18CUB_300001_SM_10006detail6reduce28DeviceReduceSingleTileKernelINS2_10policy_hubIijN4cuda3__47maximumIvEEE10Policy1000EPiSB_jS8_iiNS5_3std3__410__identityEEEvT0_T1_T2_T3_T4_T6__param_4,
	.param .align 1 .b8 _ZN3cub18CUB_300001_SM_10006detail6reduce28DeviceReduceSingleTileKernelINS2_10policy_hubIijN4cuda3__47maximumIvEEE10Policy1000EPiSB_jS8_iiNS5_3std3__410__identityEEEvT0_T1_T2_T3_T4_T6__param_5[1]
)
.maxntid 256
.minnctapersm 1
{
	.reg .pred 	%p<77>;
	.reg .b32 	%r<583>;
	.reg .b64 	%rd<122>;
	// demoted variable
	.shared .align 4 .b8 _ZZN3cub18CUB_300001_SM_10006detail6reduce28DeviceReduceSingleTileKernelINS2_10policy_hubIijN4cuda3__47maximumIvEEE10Policy1000EPiSB_jS8_iiNS5_3std3__410__identityEEEvT0_T1_T2_T3_T4_T6_E12temp_storage[44];
	ld.param.u64 	%rd15, [_ZN3cub18CUB_300001_SM_10006detail6reduce28DeviceReduceSingleTileKernelINS2_10policy_hubIijN4cuda3__47maximumIvEEE10Policy1000EPiSB_jS8_iiNS5_3std3__410__identityEEEvT0_T1_T2_T3_T4_T6__param_0];
	ld.param.u64 	%rd16, [_ZN3cub18CUB_300001_SM_10006detail6reduce28DeviceReduceSingleTileKernelINS2_10policy_hubIijN4cuda3__47maximumIvEEE10Policy1000EPiSB_jS8_iiNS5_3std3__410__identityEEEvT0_T1_T2_T3_T4_T6__param_1];
	ld.param.u32 	%r123, [_ZN3cub18CUB_300001_SM_10006detail6reduce28DeviceReduceSingleTileKernelINS2_10policy_hubIijN4cuda3__47maximumIvEEE10Policy1000EPiSB_jS8_iiNS5_3std3__410__identityEEEvT0_T1_T2_T3_T4_T6__param_2];
	ld.param.u32 	%r124, [_ZN3cub18CUB_300001_SM_10006detail6reduce28DeviceReduceSingleTileKernelINS2_10policy_hubIijN4cuda3__47maximumIvEEE10Policy1000EPiSB_jS8_iiNS5_3std3__410__identityEEEvT0_T1_T2_T3_T4_T6__param_4];
	cvta.to.global.u64 	%rd1, %rd16;
	setp.ne.s32 	%p1, %r123, 0;
	@%p1 bra 	$L__BB7_3;
	mov.u32 	%r529, %tid.x;
	setp.ne.s32 	%p76, %r529, 0;
	@%p76 bra 	$L__BB7_76;
	st.global.u32 	[%rd1], %r124;
	bra.uni 	$L__BB7_76;
$L__BB7_3:
	and.b64  	%rd17, %rd15, 15;
	setp.ne.s64 	%p2, %rd17, 0;
	@%p2 bra 	$L__BB7_39;
	setp.gt.u32 	%p39, %r123, 4095;
	@%p39 bra 	$L__BB7_23;
	mov.u32 	%r1, %tid.x;
	setp.ge.u32 	%p51, %r1, %r123;
	mov.b32 	%r540, 0;
	mov.u32 	%r535, %r1;
	@%p51 bra 	$L__BB7_7;
	mul.wide.u32 	%rd110, %r1, 4;
	add.s64 	%rd109, %rd15, %rd110;
	// begin inline asm
	ld.global.nc.u32 %r540, [%rd109];
	// end inline asm
	add.s32 	%r535, %r1, 256;
$L__BB7_7:
	setp.ge.u32 	%p52, %r535, %r123;
	@%p52 bra 	$L__BB7_14;
	not.b32 	%r432, %r535;
	add.s32 	%r6, %r123, %r432;
	and.b32  	%r433, %r6, 768;
	setp.eq.s32 	%p53, %r433, 768;
	@%p53 bra 	$L__BB7_11;
	mul.wide.u32 	%rd111, %r535, 4;
	add.s64 	%rd118, %rd15, %rd111;
	shr.u32 	%r434, %r6, 8;
	add.s32 	%r435, %r434, 1;
	and.b32  	%r436, %r435, 3;
	neg.s32 	%r532, %r436;
$L__BB7_10:
	.pragma "nounroll";
	// begin inline asm
	ld.global.nc.u32 %r437, [%rd118];
	// end inline asm
	max.s32 	%r540, %r540, %r437;
	add.s32 	%r535, %r535, 256;
	add.s64 	%rd118, %rd118, 1024;
	add.s32 	%r532, %r532, 1;
	setp.ne.s32 	%p54, %r532, 0;
	@%p54 bra 	$L__BB7_10;
$L__BB7_11:
	setp.lt.u32 	%p55, %r6, 768;
	@%p55 bra 	$L__BB7_14;
	mul.wide.u32 	%rd113, %r535, 4;
	add.s64 	%rd119, %rd15, %rd113;
$L__BB7_13:
	// begin inline asm
	ld.global.nc.u32 %r438, [%rd119];
	// end inline asm
	max.s32 	%r442, %r540, %r438;
	add.s64 	%rd115, %rd119, 1024;
	// begin inline asm
	ld.global.nc.u32 %r439, [%rd115];
	// end inline asm
	max.s32 	%r443, %r442, %r439;
	add.s64 	%rd116, %rd119, 2048;
	// begin inline asm
	ld.global.nc.u32 %r440, [%rd116];
	// end inline asm
	max.s32 	%r444, %r443, %r440;
	add.s64 	%rd117, %rd119, 3072;
	// begin inline asm
	ld.global.nc.u32 %r441, [%rd117];
	// end inline asm
	max.s32 	%r540, %r444, %r441;
	add.s32 	%r535, %r535, 1024;
	add.s64 	%rd119, %rd119, 4096;
	setp.lt.s32 	%p56, %r535, %r123;
	@%p56 bra 	$L__BB7_13;
$L__BB7_14:
	setp.lt.u32 	%p57, %r123, 256;
	@%p57 bra 	$L__BB7_19;
	// begin inline asm
	mov.u32 %r508, %laneid;
	// end inline asm
	mov.b32 	%r509, -1;
	redux.sync.max.s32 %r582, %r540, %r509;
	setp.ne.s32 	%p73, %r508, 0;
	@%p73 bra 	$L__BB7_17;
	shr.u32 	%r510, %r1, 3;
	and.b32  	%r511, %r510, 124;
	mov.u32 	%r512, _ZZN3cub18CUB_300001_SM_10006detail6reduce28DeviceReduceSingleTileKernelINS2_10policy_hubIijN4cuda3__47maximumIvEEE10Policy1000EPiSB_jS8_iiNS5_3std3__410__identityEEEvT0_T1_T2_T3_T4_T6_E12temp_storage;
	add.s32 	%r513, %r512, %r511;
	st.shared.u32 	[%r513+8], %r582;
$L__BB7_17:
	bar.sync 	0;
	setp.ne.s32 	%p74, %r1, 0;
	@%p74 bra 	$L__BB7_74;
	ld.shared.u32 	%r514, [_ZZN3cub18CUB_300001_SM_10006detail6reduce28DeviceReduceSingleTileKernelINS2_10policy_hubIijN4cuda3__47maximumIvEEE10Policy1000EPiSB_jS8_iiNS5_3std3__410__identityEEEvT0_T1_T2_T3_T4_T6_E12temp_storage+12];
	max.s32 	%r515, %r582, %r514;
	ld.shared.u32 	%r516, [_ZZN3cub18CUB_300001_SM_10006detail6reduce28DeviceReduceSingleTileKernelINS2_10policy_hubIijN4cuda3__47maximumIvEEE10Policy1000EPiSB_jS8_iiNS5_3std3__410__identityEEEvT0_T1_T2_T3_T4_T6_E12temp_storage+16];
	max.s32 	%r517, %r515, %r516;
	ld.shared.u32 	%r518, [_ZZN3cub18CUB_300001_SM_10006detail6reduce28DeviceReduceSingleTileKernelINS2_10policy_hubIijN4cuda3__47maximumIvEEE10Policy1000EPiSB_jS8_iiNS5_3std3__410__identityEEEvT0_T1_T2_T3_T4_T6_E12temp_storage+20];
	max.s32 	%r519, %r517, %r518;
	ld.shared.u32 	%r520, [_ZZN3cub18CUB_300001_SM_10006detail6reduce28DeviceReduceSingleTileKernelINS2_10policy_hubIijN4cuda3__47maximumIvEEE10Policy1000EPiSB_jS8_iiNS5_3std3__410__identityEEEvT0_T1_T2_T3_T4_T6_E12temp_storage+24];
	max.s32 	%r521, %r519, %r520;
	ld.shared.u32 	%r522, [_ZZN3cub18CUB_300001_SM_10006detail6reduce28DeviceReduceSingleTileKernelINS2_10policy_hubIijN4cuda3__47maximumIvEEE10Policy1000EPiSB_jS8_iiNS5_3std3__410__identityEEEvT0_T1_T2_T3_T4_T6_E12temp_storage+28];
	max.s32 	%r523, %r521, %r522;
	ld.shared.u32 	%r524, [_ZZN3cub18CUB_300001_SM_10006detail6reduce28DeviceReduceSingleTileKernelINS2_10policy_hubIijN4cuda3__47maximumIvEEE10Policy1000EPiSB_jS8_iiNS5_3std3__410__identityEEEvT0_T1_T2_T3_T4_T6_E12temp_storage+32];
	max.s32 	%r525, %r523, %r524;
	ld.shared.u32 	%r526, [_ZZN3cub18CUB_300001_SM_10006detail6reduce28DeviceReduceSingleTileKernelINS2_10policy_hubIijN4cuda3__47maximumIvEEE10Policy1000EPiSB_jS8_iiNS5_3std3__410__identityEEEvT0_T1_T2_T3_T4_T6_E12temp_storage+36];
	max.s32 	%r582, %r525, %r526;
	bra.uni 	$L__BB7_74;
$L__BB7_19:
	// begin inline asm
	mov.u32 %r445, %laneid;
	// end inline asm
	and.b32  	%r471, %r1, 992;
	add.s32 	%r472, %r471, 32;
	setp.gt.u32 	%p58, %r472, %r123;
	not.b32 	%r473, %r471;
	add.s32 	%r474, %r123, %r473;
	selp.b32 	%r469, %r474, 31, %p58;
	mov.b32 	%r448, 1;
	mov.b32 	%r470, -1;
	// begin inline asm
	shfl.sync.down.b32 %r446, %r540, %r448, %r469, %r470;
	// end inline asm
	setp.lt.s32 	%p59, %r445, %r469;
	max.s32 	%r475, %r540, %r446;
	selp.b32 	%r452, %r475, %r540, %p59;
	mov.b32 	%r453, 2;
	// begin inline asm
	shfl.sync.down.b32 %r451, %r452, %r453, %r469, %r470;
	// end inline asm
	add.s32 	%r476, %r445, 2;
	setp.gt.s32 	%p60, %r476, %r469;
	max.s32 	%r477, %r452, %r451;
	selp.b32 	%r457, %r452, %r477, %p60;
	mov.b32 	%r458, 4;
	// begin inline asm
	shfl.sync.down.b32 %r456, %r457, %r458, %r469, %r470;
	// end inline asm
	add.s32 	%r478, %r445, 4;
	setp.gt.s32 	%p61, %r478, %r469;
	max.s32 	%r479, %r457, %r456;
	selp.b32 	%r462, %r457, %r479, %p61;
	mov.b32 	%r463, 8;
	// begin inline asm
	shfl.sync.down.b32 %r461, %r462, %r463, %r469, %r470;
	// end inline asm
	add.s32 	%r480, %r445, 8;
	setp.gt.s32 	%p62, %r480, %r469;
	max.s32 	%r481, %r462, %r461;
	selp.b32 	%r467, %r462, %r481, %p62;
	mov.b32 	%r468, 16;
	// begin inline asm
	shfl.sync.down.b32 %r466, %r467, %r468, %r469, %r470;
	// end inline asm
	add.s32 	%r482, %r445, 16;
	setp.gt.s32 	%p63, %r482, %r469;
	max.s32 	%r483, %r467, %r466;
	selp.b32 	%r582, %r467, %r483, %p63;
	setp.ne.s32 	%p64, %r445, 0;
	@%p64 bra 	$L__BB7_21;
	shr.u32 	%r484, %r1, 3;
	and.b32  	%r485, %r484, 124;
	mov.u32 	%r486, _ZZN3cub18CUB_300001_SM_10006detail6reduce28DeviceReduceSingleTileKernelINS2_10policy_hubIijN4cuda3__47maximumIvEEE10Policy1000EPiSB_jS8_iiNS5_3std3__410__identityEEEvT0_T1_T2_T3_T4_T6_E12temp_storage;
	add.s32 	%r487, %r486, %r485;
	st.shared.u32 	[%r487+8], %r582;
$L__BB7_21:
	bar.sync 	0;
	setp.ne.s32 	%p65, %r1, 0;
	@%p65 bra 	$L__BB7_74;
	setp.gt.u32 	%p66, %r123, 32;
	ld.shared.u32 	%r488, [_ZZN3cub18CUB_300001_SM_10006detail6reduce28DeviceReduceSingleTileKernelINS2_10policy_hubIijN4cuda3__47maximumIvEEE10Policy1000EPiSB_jS8_iiNS5_3std3__410__identityEEEvT0_T1_T2_T3_T4_T6_E12temp_storage+12];
	max.s32 	%r489, %r582, %r488;
	selp.b32 	%r490, %r489, %r582, %p66;
	setp.gt.u32 	%p67, %r123, 64;
	ld.shared.u32 	%r491, [_ZZN3cub18CUB_300001_SM_10006detail6reduce28DeviceReduceSingleTileKernelINS2_10policy_hubIijN4cuda3__47maximumIvEEE10Policy1000EPiSB_jS8_iiNS5_3std3__410__identityEEEvT0_T1_T2_T3_T4_T6_E12temp_storage+16];
	max.s32 	%r492, %r490, %r491;
	selp.b32 	%r493, %r492, %r490, %p67;
	setp.gt.u32 	%p68, %r123, 96;
	ld.shared.u32 	%r494, [_ZZN3cub18CUB_300001_SM_10006detail6reduce28DeviceReduceSingleTileKernelINS2_10policy_hubIijN4cuda3__47maximumIvEEE10Policy1000EPiSB_jS8_iiNS5_3std3__410__identityEEEvT0_T1_T2_T3_T4_T6_E12temp_storage+20];
	max.s32 	%r495, %r493, %r494;
	selp.b32 	%r496, %r495, %r493, %p68;
	setp.gt.u32 	%p69, %r123, 128;
	ld.shared.u32 	%r497, [_ZZN3cub18CUB_300001_SM_10006detail6reduce28DeviceReduceSingleTileKernelINS2_10policy_hubIijN4cuda3__47maximumIvEEE10Policy1000EPiSB_jS8_iiNS5_3std3__410__identityEEEvT0_T1_T2_T3_T4_T6_E12temp_storage+24];
	max.s32 	%r498, %r496, %r497;
	selp.b32 	%r499, %r498, %r496, %p69;
	setp.gt.u32 	%p70, %r123, 160;
	ld.shared.u32 	%r500, [_ZZN3cub18CUB_300001_SM_10006detail6reduce28DeviceReduceSingleTileKernelINS2_10policy_hubIijN4cuda3__47maximumIvEEE10Policy1000EPiSB_jS8_iiNS5_3std3__410__identityEEEvT0_T1_T2_T3_T4_T6_E12temp_storage+28];
	max.s32 	%r501, %r499, %r500;
	selp.b32 	%r502, %r501, %r499, %p70;
	setp.gt.u32 	%p71, %r123, 192;
	ld.shared.u32 	%r503, [_ZZN3cub18CUB_300001_SM_10006detail6reduce28DeviceReduceSingleTileKernelINS2_10policy_hubIijN4cuda3__47maximumIvEEE10Policy1000EPiSB_jS8_iiNS5_3std3__410__identityEEEvT0_T1_T2_T3_T4_T6_E12temp_storage+32];
	max.s32 	%r504, %r502, %r503;
	selp.b32 	%r505, %r504, %r502, %p71;
	setp.gt.u32 	%p72, %r123, 224;
	ld.shared.u32 	%r506, [_ZZN3cub18CUB_300001_SM_10006detail6reduce28DeviceReduceSingleTileKernelINS2_10policy_hubIijN4cuda3__47maximumIvEEE10Policy1000EPiSB_jS8_iiNS5_3std3__410__identityEEEvT0_T1_T2_T3_T4_T6_E12temp_storage+36];
	max.s32 	%r507, %r505, %r506;
	selp.b32 	%r582, %r507, %r505, %p72;
	bra.uni 	$L__BB7_74;
$L__BB7_23:
	mov.u32 	%r26, %tid.x;
	shl.b32 	%r27, %r26, 2;
	mul.wide.u32 	%rd85, %r27, 4;
	add.s64 	%rd75, %rd15, %rd85;
	// begin inline asm
	ld.global.nc.v2.u64 {%rd73, %rd74}, [%rd75];
	// end inline asm
	mov.b64 	{%r327, %r328}, %rd74;
	mov.b64 	{%r329, %r330}, %rd73;
	add.s64 	%rd78, %rd75, 4096;
	// begin inline asm
	ld.global.nc.v2.u64 {%rd76, %rd77}, [%rd78];
	// end inline asm
	mov.b64 	{%r331, %r332}, %rd77;
	mov.b64 	{%r333, %r334}, %rd76;
	add.s64 	%rd81, %rd75, 8192;
	// begin inline asm
	ld.global.nc.v2.u64 {%rd79, %rd80}, [%rd81];
	// end inline asm
	mov.b64 	{%r335, %r336}, %rd80;
	mov.b64 	{%r337, %r338}, %rd79;
	add.s64 	%rd84, %rd75, 12288;
	// begin inline asm
	ld.global.nc.v2.u64 {%rd82, %rd83}, [%rd84];
	// end inline asm
	mov.b64 	{%r339, %r340}, %rd83;
	mov.b64 	{%r341, %r342}, %rd82;
	max.s32 	%r343, %r329, %r330;
	max.s32 	%r344, %r343, %r327;
	max.s32 	%r345, %r328, %r333;
	max.s32 	%r346, %r345, %r334;
	max.s32 	%r347, %r331, %r332;
	max.s32 	%r348, %r347, %r337;
	max.s32 	%r349, %r338, %r335;
	max.s32 	%r350, %r349, %r336;
	max.s32 	%r351, %r341, %r342;
	max.s32 	%r352, %r351, %r339;
	max.s32 	%r353, %r344, %r346;
	max.s32 	%r354, %r353, %r348;
	max.s32 	%r355, %r350, %r352;
	max.s32 	%r356, %r355, %r340;
	max.s32 	%r555, %r354, %r356;
	add.s32 	%r29, %r123, -4096;
	setp.lt.u32 	%p40, %r29, 4096;
	mov.b32 	%r544, 4096;
	@%p40 bra 	$L__BB7_27;
	mov.b32 	%r544, 4096;
$L__BB7_25:
	add.s32 	%r358, %r544, %r27;
	mul.wide.u32 	%rd98, %r358, 4;
	add.s64 	%rd88, %rd15, %rd98;
	// begin inline asm
	ld.global.nc.v2.u64 {%rd86, %rd87}, [%rd88];
	// end inline asm
	mov.b64 	{%r359, %r360}, %rd87;
	mov.b64 	{%r361, %r362}, %rd86;
	add.s64 	%rd91, %rd88, 4096;
	// begin inline asm
	ld.global.nc.v2.u64 {%rd89, %rd90}, [%rd91];
	// end inline asm
	mov.b64 	{%r363, %r364}, %rd90;
	mov.b64 	{%r365, %r366}, %rd89;
	add.s64 	%rd94, %rd88, 8192;
	// begin inline asm
	ld.global.nc.v2.u64 {%rd92, %rd93}, [%rd94];
	// end inline asm
	mov.b64 	{%r367, %r368}, %rd93;
	mov.b64 	{%r369, %r370}, %rd92;
	add.s64 	%rd97, %rd88, 12288;
	// begin inline asm
	ld.global.nc.v2.u64 {%rd95, %rd96}, [%rd97];
	// end inline asm
	mov.b64 	{%r371, %r372}, %rd96;
	mov.b64 	{%r373, %r374}, %rd95;
	max.s32 	%r375, %r555, %r361;
	max.s32 	%r376, %r375, %r362;
	max.s32 	%r377, %r359, %r360;
	max.s32 	%r378, %r377, %r365;
	max.s32 	%r379, %r366, %r363;
	max.s32 	%r380, %r379, %r364;
	max.s32 	%r381, %r369, %r370;
	max.s32 	%r382, %r381, %r367;
	max.s32 	%r383, %r368, %r373;
	max.s32 	%r384, %r383, %r374;
	max.s32 	%r385, %r371, %r372;
	max.s32 	%r386, %r376, %r378;
	max.s32 	%r387, %r386, %r380;
	max.s32 	%r388, %r382, %r384;
	max.s32 	%r389, %r388, %r385;
	max.s32 	%r555, %r387, %r389;
	sub.s32 	%r390, %r123, %r544;
	setp.lt.u32 	%p41, %r390, 4096;
	@%p41 bra 	$L__BB7_35;
	add.s32 	%r544, %r544, 4096;
	setp.le.u32 	%p42, %r544, %r29;
	@%p42 bra 	$L__BB7_25;
$L__BB7_27:
	setp.le.u32 	%p43, %r123, %r544;
	@%p43 bra 	$L__BB7_35;
	sub.s32 	%r36, %r123, %r544;
	setp.ge.s32 	%p44, %r26, %r36;
	@%p44 bra 	$L__BB7_35;
	not.b32 	%r392, %r26;
	add.s32 	%r393, %r123, %r392;
	sub.s32 	%r37, %r393, %r544;
	and.b32  	%r394, %r37, 768;
	setp.eq.s32 	%p45, %r394, 768;
	mov.u32 	%r549, %r26;
	@%p45 bra 	$L__BB7_32;
	add.s32 	%r546, %r26, %r544;
	shr.u32 	%r395, %r37, 8;
	add.s32 	%r396, %r395, 1;
	and.b32  	%r397, %r396, 3;
	neg.s32 	%r545, %r397;
	mov.u32 	%r549, %r26;
$L__BB7_31:
	.pragma "nounroll";
	mul.wide.u32 	%rd100, %r546, 4;
	add.s64 	%rd99, %rd15, %rd100;
	// begin inline asm
	ld.global.nc.u32 %r398, [%rd99];
	// end inline asm
	max.s32 	%r555, %r555, %r398;
	add.s32 	%r549, %r549, 256;
	add.s32 	%r546, %r546, 256;
	add.s32 	%r545, %r545, 1;
	setp.ne.s32 	%p46, %r545, 0;
	@%p46 bra 	$L__BB7_31;
$L__BB7_32:
	setp.lt.u32 	%p47, %r37, 768;
	@%p47 bra 	$L__BB7_35;
	add.s32 	%r553, %r549, 512;
	add.s32 	%r552, %r549, %r544;
$L__BB7_34:
	mul.wide.u32 	%rd105, %r552, 4;
	add.s64 	%rd101, %rd15, %rd105;
	// begin inline asm
	ld.global.nc.u32 %r399, [%rd101];
	// end inline asm
	max.s32 	%r403, %r555, %r399;
	add.s32 	%r404, %r552, 256;
	mul.wide.u32 	%rd106, %r404, 4;
	add.s64 	%rd102, %rd15, %rd106;
	// begin inline asm
	ld.global.nc.u32 %r400, [%rd102];
	// end inline asm
	max.s32 	%r405, %r403, %r400;
	add.s32 	%r406, %r552, 512;
	mul.wide.u32 	%rd107, %r406, 4;
	add.s64 	%rd103, %rd15, %rd107;
	// begin inline asm
	ld.global.nc.u32 %r401, [%rd103];
	// end inline asm
	max.s32 	%r407, %r405, %r401;
	add.s32 	%r408, %r552, 768;
	mul.wide.u32 	%rd108, %r408, 4;
	add.s64 	%rd104, %rd15, %rd108;
	// begin inline asm
	ld.global.nc.u32 %r402, [%rd104];
	// end inline asm
	max.s32 	%r555, %r407, %r402;
	add.s32 	%r57, %r553, 1024;
	add.s32 	%r409, %r553, 512;
	add.s32 	%r552, %r552, 1024;
	setp.lt.s32 	%p48, %r409, %r36;
	mov.u32 	%r553, %r57;
	@%p48 bra 	$L__BB7_34;
$L__BB7_35:
	// begin inline asm
	mov.u32 %r410, %laneid;
	// end inline asm
	mov.b32 	%r411, -1;
	redux.sync.max.s32 %r582, %r555, %r411;
	setp.ne.s32 	%p49, %r410, 0;
	@%p49 bra 	$L__BB7_37;
	shr.u32 	%r412, %r26, 3;
	and.b32  	%r413, %r412, 124;
	mov.u32 	%r414, _ZZN3cub18CUB_300001_SM_10006detail6reduce28DeviceReduceSingleTileKernelINS2_10policy_hubIijN4cuda3__47maximumIvEEE10Policy1000EPiSB_jS8_iiNS5_3std3__410__identityEEEvT0_T1_T2_T3_T4_T6_E12temp_storage;
	add.s32 	%r415, %r414, %r413;
	st.shared.u32 	[%r415+8], %r582;
$L__BB7_37:
	bar.sync 	0;
	setp.ne.s32 	%p50, %r26, 0;
	@%p50 bra 	$L__BB7_74;
	ld.shared.u32 	%r416, [_ZZN3cub18CUB_300001_SM_10006detail6reduce28DeviceReduceSingleTileKernelINS2_10policy_hubIijN4cuda3__47maximumIvEEE10Policy1000EPiSB_jS8_iiNS5_3std3__410__identityEEEvT0_T1_T2_T3_T4_T6_E12temp_storage+12];
	max.s32 	%r417, %r582, %r416;
	ld.shared.u32 	%r418, [_ZZN3cub18CUB_300001_SM_10006detail6reduce28DeviceReduceSingleTileKernelINS2_10policy_hubIijN4cuda3__47maximumIvEEE10Policy1000EPiSB_jS8_iiNS5_3std3__410__identityEEEvT0_T1_T2_T3_T4_T6_E12temp_storage+16];
	max.s32 	%r419, %r417, %r418;
	ld.shared.u32 	%r420, [_ZZN3cub18CUB_300001_SM_10006detail6reduce28DeviceReduceSingleTileKernelINS2_10policy_hubIijN4cuda3__47maximumIvEEE10Policy1000EPiSB_jS8_iiNS5_3std3__410__identityEEEvT0_T1_T2_T3_T4_T6_E12temp_storage+20];
	max.s32 	%r421, %r419, %r420;
	ld.shared.u32 	%r422, [_ZZN3cub18CUB_300001_SM_10006detail6reduce28DeviceReduceSingleTileKernelINS2_10policy_hubIijN4cuda3__47maximumIvEEE10Policy1000EPiSB_jS8_iiNS5_3std3__410__identityEEEvT0_T1_T2_T3_T4_T6_E12temp_storage+24];
	max.s32 	%r423, %r421, %r422;
	ld.shared.u32 	%r424, [_ZZN3cub18CUB_300001_SM_10006detail6reduce28DeviceReduceSingleTileKernelINS2_10policy_hubIijN4cuda3__47maximumIvEEE10Policy1000EPiSB_jS8_iiNS5_3std3__410__identityEEEvT0_T1_T2_T3_T4_T6_E12temp_storage+28];
	max.s32 	%r425, %r423, %r424;
	ld.shared.u32 	%r426, [_ZZN3cub18CUB_300001_SM_10006detail6reduce28DeviceReduceSingleTileKernelINS2_10policy_hubIijN4cuda3__47maximumIvEEE10Policy1000EPiSB_jS8_iiNS5_3std3__410__identityEEEvT0_T1_T2_T3_T4_T6_E12temp_storage+32];
	max.s32 	%r427, %r425, %r426;
	ld.shared.u32 	%r428, [_ZZN3cub18CUB_300001_SM_10006detail6reduce28DeviceReduceSingleTileKernelINS2_10policy_hubIijN4cuda3__47maximumIvEEE10Policy1000EPiSB_jS8_iiNS5_3std3__410__identityEEEvT0_T1_T2_T3_T4_T6_E12temp_storage+36];
	max.s32 	%r582, %r427, %r428;
	bra.uni 	$L__BB7_74;
$L__BB7_39:
	setp.gt.u32 	%p3, %r123, 4095;
	@%p3 bra 	$L__BB7_58;
	mov.u32 	%r62, %tid.x;
	setp.ge.u32 	%p15, %r62, %r123;
	mov.b32 	%r566, 0;
	mov.u32 	%r561, %r62;
	@%p15 bra 	$L__BB7_42;
	mul.wide.u32 	%rd65, %r62, 4;
	add.s64 	%rd64, %rd15, %rd65;
	// begin inline asm
	ld.global.nc.u32 %r566, [%rd64];
	// end inline asm
	add.s32 	%r561, %r62, 256;
$L__BB7_42:
	setp.ge.u32 	%p16, %r561, %r123;
	@%p16 bra 	$L__BB7_49;
	not.b32 	%r231, %r561;
	add.s32 	%r67, %r123, %r231;
	and.b32  	%r232, %r67, 768;
	setp.eq.s32 	%p17, %r232, 768;
	@%p17 bra 	$L__BB7_46;
	mul.wide.u32 	%rd66, %r561, 4;
	add.s64 	%rd120, %rd15, %rd66;
	shr.u32 	%r233, %r67, 8;
	add.s32 	%r234, %r233, 1;
	and.b32  	%r235, %r234, 3;
	neg.s32 	%r558, %r235;
$L__BB7_45:
	.pragma "nounroll";
	// begin inline asm
	ld.global.nc.u32 %r236, [%rd120];
	// end inline asm
	max.s32 	%r566, %r566, %r236;
	add.s32 	%r561, %r561, 256;
	add.s64 	%rd120, %rd120, 1024;
	add.s32 	%r558, %r558, 1;
	setp.ne.s32 	%p18, %r558, 0;
	@%p18 bra 	$L__BB7_45;
$L__BB7_46:
	setp.lt.u32 	%p19, %r67, 768;
	@%p19 bra 	$L__BB7_49;
	mul.wide.u32 	%rd68, %r561, 4;
	add.s64 	%rd121, %rd15, %rd68;
$L__BB7_48:
	// begin inline asm
	ld.global.nc.u32 %r237, [%rd121];
	// end inline asm
	max.s32 	%r241, %r566, %r237;
	add.s64 	%rd70, %rd121, 1024;
	// begin inline asm
	ld.global.nc.u32 %r238, [%rd70];
	// end inline asm
	max.s32 	%r242, %r241, %r238;
	add.s64 	%rd71, %rd121, 2048;
	// begin inline asm
	ld.global.nc.u32 %r239, [%rd71];
	// end inline asm
	max.s32 	%r243, %r242, %r239;
	add.s64 	%rd72, %rd121, 3072;
	// begin inline asm
	ld.global.nc.u32 %r240, [%rd72];
	// end inline asm
	max.s32 	%r566, %r243, %r240;
	add.s32 	%r561, %r561, 1024;
	add.s64 	%rd121, %rd121, 4096;
	setp.lt.s32 	%p20, %r561, %r123;
	@%p20 bra 	$L__BB7_48;
$L__BB7_49:
	setp.lt.u32 	%p21, %r123, 256;
	@%p21 bra 	$L__BB7_54;
	// begin inline asm
	mov.u32 %r307, %laneid;
	// end inline asm
	mov.b32 	%r308, -1;
	redux.sync.max.s32 %r582, %r566, %r308;
	setp.ne.s32 	%p37, %r307, 0;
	@%p37 bra 	$L__BB7_52;
	shr.u32 	%r309, %r62, 3;
	and.b32  	%r310, %r309, 124;
	mov.u32 	%r311, _ZZN3cub18CUB_300001_SM_10006detail6reduce28DeviceReduceSingleTileKernelINS2_10policy_hubIijN4cuda3__47maximumIvEEE10Policy1000EPiSB_jS8_iiNS5_3std3__410__identityEEEvT0_T1_T2_T3_T4_T6_E12temp_storage;
	add.s32 	%r312, %r311, %r310;
	st.shared.u32 	[%r312+8], %r582;
$L__BB7_52:
	bar.sync 	0;
	setp.ne.s32 	%p38, %r62, 0;
	@%p38 bra 	$L__BB7_74;
	ld.shared.u32 	%r313, [_ZZN3cub18CUB_300001_SM_10006detail6reduce28DeviceReduceSingleTileKernelINS2_10policy_hubIijN4cuda3__47maximumIvEEE10Policy1000EPiSB_jS8_iiNS5_3std3__410__identityEEEvT0_T1_T2_T3_T4_T6_E12temp_storage+12];
	max.s32 	%r314, %r582, %r313;
	ld.shared.u32 	%r315, [_ZZN3cub18CUB_300001_SM_10006detail6reduce28DeviceReduceSingleTileKernelINS2_10policy_hubIijN4cuda3__47maximumIvEEE10Policy1000EPiSB_jS8_iiNS5_3std3__410__identityEEEvT0_T1_T2_T3_T4_T6_E12temp_storage+16];
	max.s32 	%r316, %r314, %r315;
	ld.shared.u32 	%r317, [_ZZN3cub18CUB_300001_SM_10006detail6reduce28DeviceReduceSingleTileKernelINS2_10policy_hubIijN4cuda3__47maximumIvEEE10Policy1000EPiSB_jS8_iiNS5_3std3__410__identityEEEvT0_T1_T2_T3_T4_T6_E12temp_storage+20];
	max.s32 	%r318, %r316, %r317;
	ld.shared.u32 	%r319, [_ZZN3cub18CUB_300001_SM_10006detail6reduce28DeviceReduceSingleTileKernelINS2_10policy_hubIijN4cuda3__47maximumIvEEE10Policy1000EPiSB_jS8_iiNS5_3std3__410__identityEEEvT0_T1_T2_T3_T4_T6_E12temp_storage+24];
	max.s32 	%r320, %r318, %r319;
	ld.shared.u32 	%r321, [_ZZN3cub18CUB_300001_SM_10006detail6reduce28DeviceReduceSingleTileKernelINS2_10policy_hubIijN4cuda3__47maximumIvEEE10Policy1000EPiSB_jS8_iiNS5_3std3__410__identityEEEvT0_T1_T2_T3_T4_T6_E12temp_storage+28];
	max.s32 	%r322, %r320, %r321;
	ld.shared.u32 	%r323, [_ZZN3cub18CUB_300001_SM_10006detail6reduce28DeviceReduceSingleTileKernelINS2_10policy_hubIijN4cuda3__47maximumIvEEE10Policy1000EPiSB_jS8_iiNS5_3std3__410__identityEEEvT0_T1_T2_T3_T4_T6_E12temp_storage+32];
	max.s32 	%r324, %r322, %r323;
	ld.shared.u32 	%r325, [_ZZN3cub18CUB_300001_SM_10006detail6reduce28DeviceReduceSingleTileKernelINS2_10policy_hubIijN4cuda3__47maximumIvEEE10Policy1000EPiSB_jS8_iiNS5_3std3__410__identityEEEvT0_T1_T2_T3_T4_T6_E12temp_storage+36];
	max.s32 	%r582, %r324, %r325;
	bra.uni 	$L__BB7_74;
$L__BB7_54:
	// begin inline asm
	mov.u32 %r244, %laneid;
	// end inline asm
	and.b32  	%r270, %r62, 992;
	add.s32 	%r271, %r270, 32;
	setp.gt.u32 	%p22, %r271, %r123;
	not.b32 	%r272, %r270;
	add.s32 	%r273, %r123, %r272;
	selp.b32 	%r268, %r273, 31, %p22;
	mov.b32 	%r247, 1;
	mov.b32 	%r269, -1;
	// begin inline asm
	shfl.sync.down.b32 %r245, %r566, %r247, %r268, %r269;
	// end inline asm
	setp.lt.s32 	%p23, %r244, %r268;
	max.s32 	%r274, %r566, %r245;
	selp.b32 	%r251, %r274, %r566, %p23;
	mov.b32 	%r252, 2;
	// begin inline asm
	shfl.sync.down.b32 %r250, %r251, %r252, %r268, %r269;
	// end inline asm
	add.s32 	%r275, %r244, 2;
	setp.gt.s32 	%p24, %r275, %r268;
	max.s32 	%r276, %r251, %r250;
	selp.b32 	%r256, %r251, %r276, %p24;
	mov.b32 	%r257, 4;
	// begin inline asm
	shfl.sync.down.b32 %r255, %r256, %r257, %r268, %r269;
	// end inline asm
	add.s32 	%r277, %r244, 4;
	setp.gt.s32 	%p25, %r277, %r268;
	max.s32 	%r278, %r256, %r255;
	selp.b32 	%r261, %r256, %r278, %p25;
	mov.b32 	%r262, 8;
	// begin inline asm
	shfl.sync.down.b32 %r260, %r261, %r262, %r268, %r269;
	// end inline asm
	add.s32 	%r279, %r244, 8;
	setp.gt.s32 	%p26, %r279, %r268;
	max.s32 	%r280, %r261, %r260;
	selp.b32 	%r266, %r261, %r280, %p26;
	mov.b32 	%r267, 16;
	// begin inline asm
	shfl.sync.down.b32 %r265, %r266, %r267, %r268, %r269;
	// end inline asm
	add.s32 	%r281, %r244, 16;
	setp.gt.s32 	%p27, %r281, %r268;
	max.s32 	%r282, %r266, %r265;
	selp.b32 	%r582, %r266, %r282, %p27;
	setp.ne.s32 	%p28, %r244, 0;
	@%p28 bra 	$L__BB7_56;
	shr.u32 	%r283, %r62, 3;
	and.b32  	%r284, %r283, 124;
	mov.u32 	%r285, _ZZN3cub18CUB_300001_SM_10006detail6reduce28DeviceReduceSingleTileKernelINS2_10policy_hubIijN4cuda3__47maximumIvEEE10Policy1000EPiSB_jS8_iiNS5_3std3__410__identityEEEvT0_T1_T2_T3_T4_T6_E12temp_storage;
	add.s32 	%r286, %r285, %r284;
	st.shared.u32 	[%r286+8], %r582;
$L__BB7_56:
	bar.sync 	0;
	setp.ne.s32 	%p29, %r62, 0;
	@%p29 bra 	$L__BB7_74;
	setp.gt.u32 	%p30, %r123, 32;
	ld.shared.u32 	%r287, [_ZZN3cub18CUB_300001_SM_10006detail6reduce28DeviceReduceSingleTileKernelINS2_10policy_hubIijN4cuda3__47maximumIvEEE10Policy1000EPiSB_jS8_iiNS5_3std3__410__identityEEEvT0_T1_T2_T3_T4_T6_E12temp_storage+12];
	max.s32 	%r288, %r582, %r287;
	selp.b32 	%r289, %r288, %r582, %p30;
	setp.gt.u32 	%p31, %r123, 64;
	ld.shared.u32 	%r290, [_ZZN3cub18CUB_300001_SM_10006detail6reduce28DeviceReduceSingleTileKernelINS2_10policy_hubIijN4cuda3__47maximumIvEEE10Policy1000EPiSB_jS8_iiNS5_3std3__410__identityEEEvT0_T1_T2_T3_T4_T6_E12temp_storage+16];
	max.s32 	%r291, %r289, %r290;
	selp.b32 	%r292, %r291, %r289, %p31;
	setp.gt.u32 	%p32, %r123, 96;
	ld.shared.u32 	%r293, [_ZZN3cub18CUB_300001_SM_10006detail6reduce28DeviceReduceSingleTileKernelINS2_10policy_hubIijN4cuda3__47maximumIvEEE10Policy1000EPiSB_jS8_iiNS5_3std3__410__identityEEEvT0_T1_T2_T3_T4_T6_E12temp_storage+20];
	max.s32 	%r294, %r292, %r293;
	selp.b32 	%r295, %r294, %r292, %p32;
	setp.gt.u32 	%p33, %r123, 128;
	ld.shared.u32 	%r296, [_ZZN3cub18CUB_300001_SM_10006detail6reduce28DeviceReduceSingleTileKernelINS2_10policy_hubIijN4cuda3__47maximumIvEEE10Policy1000EPiSB_jS8_iiNS5_3std3__410__identityEEEvT0_T1_T2_T3_T4_T6_E12temp_storage+24];
	max.s32 	%r297, %r295, %r296;
	selp.b32 	%r298, %r297, %r295, %p33;
	setp.gt.u32 	%p34, %r123, 160;
	ld.shared.u32 	%r299, [_ZZN3cub18CUB_300001_SM_10006detail6reduce28DeviceReduceSingleTileKernelINS2_10policy_hubIijN4cuda3__47maximumIvEEE10Policy1000EPiSB_jS8_iiNS5_3std3__410__identityEEEvT0_T1_T2_T3_T4_T6_E12temp_storage+28];
	max.s32 	%r300, %r298, %r299;
	selp.b32 	%r301, %r300, %r298, %p34;
	setp.gt.u32 	%p35, %r123, 192;
	ld.shared.u32 	%r302, [_ZZN3cub18CUB_300001_SM_10006detail6reduce28DeviceReduceSingleTileKernelINS2_10policy_hubIijN4cuda3__47maximumIvEEE10Policy1000EPiSB_jS8_iiNS5_3std3__410__identityEEEvT0_T1_T2_T3_T4_T6_E12temp_storage+32];
	max.s32 	%r303, %r301, %r302;
	selp.b32 	%r304, %r303, %r301, %p35;
	setp.gt.u32 	%p36, %r123, 224;
	ld.shared.u32 	%r305, [_ZZN3cub18CUB_300001_SM_10006detail6reduce28DeviceReduceSingleTileKernelINS2_10policy_hubIijN4cuda3__47maximumIvEEE10Policy1000EPiSB_jS8_iiNS5_3std3__410__identityEEEvT0_T1_T2_T3_T4_T6_E12temp_storage+36];
	max.s32 	%r306, %r304, %r305;
	selp.b32 	%r582, %r306, %r304, %p36;
	bra.uni 	$L__BB7_74;
$L__BB7_58:
	mov.u32 	%r87, %tid.x;
	mul.wide.u32 	%rd34, %r87, 4;
	add.s64 	%rd18, %rd15, %rd34;
	// begin inline asm
	ld.global.nc.u32 %r125, [%rd18];
	// end inline asm
	add.s64 	%rd19, %rd18, 1024;
	// begin inline asm
	ld.global.nc.u32 %r126, [%rd19];
	// end inline asm
	add.s64 	%rd20, %rd18, 2048;
	// begin inline asm
	ld.global.nc.u32 %r127, [%rd20];
	// end inline asm
	add.s64 	%rd21, %rd18, 3072;
	// begin inline asm
	ld.global.nc.u32 %r128, [%rd21];
	// end inline asm
	add.s64 	%rd22, %rd18, 4096;
	// begin inline asm
	ld.global.nc.u32 %r129, [%rd22];
	// end inline asm
	add.s64 	%rd23, %rd18, 5120;
	// begin inline asm
	ld.global.nc.u32 %r130, [%rd23];
	// end inline asm
	add.s64 	%rd24, %rd18, 6144;
	// begin inline asm
	ld.global.nc.u32 %r131, [%rd24];
	// end inline asm
	add.s64 	%rd25, %rd18, 7168;
	// begin inline asm
	ld.global.nc.u32 %r132, [%rd25];
	// end inline asm
	add.s64 	%rd26, %rd18, 8192;
	// begin inline asm
	ld.global.nc.u32 %r133, [%rd26];
	// end inline asm
	add.s64 	%rd27, %rd18, 9216;
	// begin inline asm
	ld.global.nc.u32 %r134, [%rd27];
	// end inline asm
	add.s64 	%rd28, %rd18, 10240;
	// begin inline asm
	ld.global.nc.u32 %r135, [%rd28];
	// end inline asm
	add.s64 	%rd29, %rd18, 11264;
	// begin inline asm
	ld.global.nc.u32 %r136, [%rd29];
	// end inline asm
	add.s64 	%rd30, %rd18, 12288;
	// begin inline asm
	ld.global.nc.u32 %r137, [%rd30];
	// end inline asm
	add.s64 	%rd31, %rd18, 13312;
	// begin inline asm
	ld.global.nc.u32 %r138, [%rd31];
	// end inline asm
	add.s64 	%rd32, %rd18, 14336;
	// begin inline asm
	ld.global.nc.u32 %r139, [%rd32];
	// end inline asm
	add.s64 	%rd33, %rd18, 15360;
	// begin inline asm
	ld.global.nc.u32 %r140, [%rd33];
	// end inline asm
	max.s32 	%r142, %r125, %r126;
	max.s32 	%r143, %r142, %r127;
	max.s32 	%r144, %r128, %r129;
	max.s32 	%r145, %r144, %r130;
	max.s32 	%r146, %r131, %r132;
	max.s32 	%r147, %r146, %r133;
	max.s32 	%r148, %r134, %r135;
	max.s32 	%r149, %r148, %r136;
	max.s32 	%r150, %r137, %r138;
	max.s32 	%r151, %r150, %r139;
	max.s32 	%r152, %r143, %r145;
	max.s32 	%r153, %r152, %r147;
	max.s32 	%r154, %r149, %r151;
	max.s32 	%r155, %r154, %r140;
	max.s32 	%r581, %r153, %r155;
	add.s32 	%r89, %r123, -4096;
	setp.lt.u32 	%p4, %r89, 4096;
	mov.b32 	%r570, 4096;
	@%p4 bra 	$L__BB7_62;
	mov.b32 	%r570, 4096;
$L__BB7_60:
	add.s32 	%r173, %r87, %r570;
	mul.wide.u32 	%rd51, %r173, 4;
	add.s64 	%rd35, %rd15, %rd51;
	// begin inline asm
	ld.global.nc.u32 %r157, [%rd35];
	// end inline asm
	mul.wide.u32 	%rd52, %r570, 4;
	add.s64 	%rd53, %rd18, %rd52;
	add.s64 	%rd36, %rd53, 1024;
	// begin inline asm
	ld.global.nc.u32 %r158, [%rd36];
	// end inline asm
	add.s64 	%rd37, %rd53, 2048;
	// begin inline asm
	ld.global.nc.u32 %r159, [%rd37];
	// end inline asm
	add.s64 	%rd38, %rd53, 3072;
	// begin inline asm
	ld.global.nc.u32 %r160, [%rd38];
	// end inline asm
	add.s64 	%rd39, %rd53, 4096;
	// begin inline asm
	ld.global.nc.u32 %r161, [%rd39];
	// end inline asm
	add.s64 	%rd40, %rd53, 5120;
	// begin inline asm
	ld.global.nc.u32 %r162, [%rd40];
	// end inline asm
	add.s64 	%rd41, %rd53, 6144;
	// begin inline asm
	ld.global.nc.u32 %r163, [%rd41];
	// end inline asm
	add.s64 	%rd42, %rd53, 7168;
	// begin inline asm
	ld.global.nc.u32 %r164, [%rd42];
	// end inline asm
	add.s64 	%rd43, %rd53, 8192;
	// begin inline asm
	ld.global.nc.u32 %r165, [%rd43];
	// end inline asm
	add.s64 	%rd44, %rd53, 9216;
	// begin inline asm
	ld.global.nc.u32 %r166, [%rd44];
	// end inline asm
	add.s64 	%rd45, %rd53, 10240;
	// begin inline asm
	ld.global.nc.u32 %r167, [%rd45];
	// end inline asm
	add.s64 	%rd46, %rd53, 11264;
	// begin inline asm
	ld.global.nc.u32 %r168, [%rd46];
	// end inline asm
	add.s64 	%rd47, %rd53, 12288;
	// begin inline asm
	ld.global.nc.u32 %r169, [%rd47];
	// end inline asm
	add.s64 	%rd48, %rd53, 13312;
	// begin inline asm
	ld.global.nc.u32 %r170, [%rd48];
	// end inline asm
	add.s64 	%rd49, %rd53, 14336;
	// begin inline asm
	ld.global.nc.u32 %r171, [%rd49];
	// end inline asm
	add.s64 	%rd50, %rd53, 15360;
	// begin inline asm
	ld.global.nc.u32 %r172, [%rd50];
	// end inline asm
	max.s32 	%r174, %r581, %r157;
	max.s32 	%r175, %r174, %r158;
	max.s32 	%r176, %r159, %r160;
	max.s32 	%r177, %r176, %r161;
	max.s32 	%r178, %r162, %r163;
	max.s32 	%r179, %r178, %r164;
	max.s32 	%r180, %r165, %r166;
	max.s32 	%r181, %r180, %r167;
	max.s32 	%r182, %r168, %r169;
	max.s32 	%r183, %r182, %r170;
	max.s32 	%r184, %r171, %r172;
	max.s32 	%r185, %r175, %r177;
	max.s32 	%r186, %r185, %r179;
	max.s32 	%r187, %r181, %r183;
	max.s32 	%r188, %r187, %r184;
	max.s32 	%r581, %r186, %r188;
	sub.s32 	%r189, %r123, %r570;
	setp.lt.u32 	%p5, %r189, 4096;
	@%p5 bra 	$L__BB7_70;
	add.s32 	%r570, %r570, 4096;
	setp.le.u32 	%p6, %r570, %r89;
	@%p6 bra 	$L__BB7_60;
$L__BB7_62:
	setp.le.u32 	%p7, %r123, %r570;
	@%p7 bra 	$L__BB7_70;
	sub.s32 	%r96, %r123, %r570;
	setp.ge.s32 	%p8, %r87, %r96;
	@%p8 bra 	$L__BB7_70;
	not.b32 	%r191, %r87;
	add.s32 	%r192, %r123, %r191;
	sub.s32 	%r97, %r192, %r570;
	and.b32  	%r193, %r97, 768;
	setp.eq.s32 	%p9, %r193, 768;
	mov.u32 	%r575, %r87;
	@%p9 bra 	$L__BB7_67;
	add.s32 	%r572, %r87, %r570;
	shr.u32 	%r194, %r97, 8;
	add.s32 	%r195, %r194, 1;
	and.b32  	%r196, %r195, 3;
	neg.s32 	%r571, %r196;
	mov.u32 	%r575, %r87;
$L__BB7_66:
	.pragma "nounroll";
	mul.wide.u32 	%rd55, %r572, 4;
	add.s64 	%rd54, %rd15, %rd55;
	// begin inline asm
	ld.global.nc.u32 %r197, [%rd54];
	// end inline asm
	max.s32 	%r581, %r581, %r197;
	add.s32 	%r575, %r575, 256;
	add.s32 	%r572, %r572, 256;
	add.s32 	%r571, %r571, 1;
	setp.ne.s32 	%p10, %r571, 0;
	@%p10 bra 	$L__BB7_66;
$L__BB7_67:
	setp.lt.u32 	%p11, %r97, 768;
	@%p11 bra 	$L__BB7_70;
	add.s32 	%r579, %r575, 512;
	add.s32 	%r578, %r575, %r570;
$L__BB7_69:
	mul.wide.u32 	%rd60, %r578, 4;
	add.s64 	%rd56, %rd15, %rd60;
	// begin inline asm
	ld.global.nc.u32 %r198, [%rd56];
	// end inline asm
	max.s32 	%r202, %r581, %r198;
	add.s32 	%r203, %r578, 256;
	mul.wide.u32 	%rd61, %r203, 4;
	add.s64 	%rd57, %rd15, %rd61;
	// begin inline asm
	ld.global.nc.u32 %r199, [%rd57];
	// end inline asm
	max.s32 	%r204, %r202, %r199;
	add.s32 	%r205, %r578, 512;
	mul.wide.u32 	%rd62, %r205, 4;
	add.s64 	%rd58, %rd15, %rd62;
	// begin inline asm
	ld.global.nc.u32 %r200, [%rd58];
	// end inline asm
	max.s32 	%r206, %r204, %r200;
	add.s32 	%r207, %r578, 768;
	mul.wide.u32 	%rd63, %r207, 4;
	add.s64 	%rd59, %rd15, %rd63;
	// begin inline asm
	ld.global.nc.u32 %r201, [%rd59];
	// end inline asm
	max.s32 	%r581, %r206, %r201;
	add.s32 	%r117, %r579, 1024;
	add.s32 	%r208, %r579, 512;
	add.s32 	%r578, %r578, 1024;
	setp.lt.s32 	%p12, %r208, %r96;
	mov.u32 	%r579, %r117;
	@%p12 bra 	$L__BB7_69;
$L__BB7_70:
	// begin inline asm
	mov.u32 %r209, %laneid;
	// end inline asm
	mov.b32 	%r210, -1;
	redux.sync.max.s32 %r582, %r581, %r210;
	setp.ne.s32 	%p13, %r209, 0;
	@%p13 bra 	$L__BB7_72;
	shr.u32 	%r211, %r87, 3;
	and.b32  	%r212, %r211, 124;
	mov.u32 	%r213, _ZZN3cub18CUB_300001_SM_10006detail6reduce28DeviceReduceSingleTileKernelINS2_10policy_hubIijN4cuda3__47maximumIvEEE10Policy1000EPiSB_jS8_iiNS5_3std3__410__identityEEEvT0_T1_T2_T3_T4_T6_E12temp_storage;
	add.s32 	%r214, %r213, %r212;
	st.shared.u32 	[%r214+8], %r582;
$L__BB7_72:
	bar.sync 	0;
	setp.ne.s32 	%p14, %r87, 0;
	@%p14 bra 	$L__BB7_74;
	ld.shared.u32 	%r215, [_ZZN3cub18CUB_300001_SM_10006detail6reduce28DeviceReduceSingleTileKernelINS2_10policy_hubIijN4cuda3__47maximumIvEEE10Policy1000EPiSB_jS8_iiNS5_3std3__410__identityEEEvT0_T1_T2_T3_T4_T6_E12temp_storage+12];
	max.s32 	%r216, %r582, %r215;
	ld.shared.u32 	%r217, [_ZZN3cub18CUB_300001_SM_10006detail6reduce28DeviceReduceSingleTileKernelINS2_10policy_hubIijN4cuda3__47maximumIvEEE10Policy1000EPiSB_jS8_iiNS5_3std3__410__identityEEEvT0_T1_T2_T3_T4_T6_E12temp_storage+16];
	max.s32 	%r218, %r216, %r217;
	ld.shared.u32 	%r219, [_ZZN3cub18CUB_300001_SM_10006detail6reduce28DeviceReduceSingleTileKernelINS2_10policy_hubIijN4cuda3__47maximumIvEEE10Policy1000EPiSB_jS8_iiNS5_3std3__410__identityEEEvT0_T1_T2_T3_T4_T6_E12temp_storage+20];
	max.s32 	%r220, %r218, %r219;
	ld.shared.u32 	%r221, [_ZZN3cub18CUB_300001_SM_10006detail6reduce28DeviceReduceSingleTileKernelINS2_10policy_hubIijN4cuda3__47maximumIvEEE10Policy1000EPiSB_jS8_iiNS5_3std3__410__identityEEEvT0_T1_T2_T3_T4_T6_E12temp_storage+24];
	max.s32 	%r222, %r220, %r221;
	ld.shared.u32 	%r223, [_ZZN3cub18CUB_300001_SM_10006detail6reduce28DeviceReduceSingleTileKernelINS2_10policy_hubIijN4cuda3__47maximumIvEEE10Policy1000EPiSB_jS8_iiNS5_3std3__410__identityEEEvT0_T1_T2_T3_T4_T6_E12temp_storage+28];
	max.s32 	%r224, %r222, %r223;
	ld.shared.u32 	%r225, [_ZZN3cub18CUB_300001_SM_10006detail6reduce28DeviceReduceSingleTileKernelINS2_10policy_hubIijN4cuda3__47maximumIvEEE10Policy1000EPiSB_jS8_iiNS5_3std3__410__identityEEEvT0_T1_T2_T3_T4_T6_E12temp_storage+32];
	max.s32 	%r226, %r224, %r225;
	ld.shared.u32 	%r227, [_ZZN3cub18CUB_300001_SM_10006detail6reduce28DeviceReduceSingleTileKernelINS2_10policy_hubIijN4cuda3__47maximumIvEEE10Policy1000EPiSB_jS8_iiNS5_3std3__410__identityEEEvT0_T1_T2_T3_T4_T6_E12temp_storage+36];
	max.s32 	%r582, %r226, %r227;
$L__BB7_74:
	mov.u32 	%r527, %tid.x;
	setp.ne.s32 	%p75, %r527, 0;
	@%p75 bra 	$L__BB7_76;
	max.s32 	%r528, %r124, %r582;
	st.global.u32 	[%rd1], %r528;
$L__BB7_76:
	ret;

}
	// .globl	_ZN3cub18CUB_300001_SM_10006detail6reduce18DeviceReduceKernelINS2_10policy_hubIijN4cuda3__47maximumIvEEE10Policy1000EPijS8_iNS5_3std3__410__identityEEEvT0_PT3_T1_NS0_13GridEvenShareISI_EET2_T4_
.visible .entry _ZN3cub18CUB_300001_SM_10006detail6reduce18DeviceReduceKernelINS2_10policy_hubIijN4cuda3__47maximumIvEEE10Policy1000EPijS8_iNS5_3std3__410__identityEEEvT0_PT3_T1_NS0_13GridEvenShareISI_EET2_T4_(
	.param .u64 .ptr .align 1 _ZN3cub18CUB_300001_SM_10006detail6reduce18DeviceReduceKernelINS2_10policy_hubIijN4cuda3__47maximumIvEEE10Policy1000EPijS8_iNS5_3std3__410__identityEEEvT0_PT3_T1_NS0_13GridEvenShareISI_EET2_T4__param_0,
	.param .u64 .ptr .align 1 _ZN3cub18CUB_300001_SM_10006detail6reduce18DeviceReduceKernelINS2_10policy_hubIijN4cuda3__47maximumIvEEE10Policy1000EPijS8_iNS5_3std3__410__identityEEEvT0_PT3_T1_NS0_13GridEvenShareISI_EET2_T4__param_1,
	.param .u32 _ZN3cub18CUB_300001_SM_10006detail6reduce18DeviceReduceKernelINS2_10policy_hubIijN4cuda3__47maximumIvEEE10Policy1000EPijS8_iNS5_3std3__410__identityEEEvT0_PT3_T1_NS0_13GridEvenShareISI_EET2_T4__param_2,
	.param .align 4 .b8 _ZN3cub18CUB_300001_SM_10006detail6reduce18DeviceReduceKernelINS2_10policy_hubIijN4cuda3__47maximumIvEEE10Policy1000EPijS8_iNS5_3std3__410__identityEEEvT0_PT3_T1_NS0_13GridEvenShareISI_EET2_T4__param_3[40],
	.param .align 1 .b8 _ZN3cub18CUB_300001_SM_10006detail6reduce18DeviceReduceKernelINS2_10policy_hubIijN4cuda3__47maximumIvEEE10Policy1000EPijS8_iNS5_3std3__410__identityEEEvT0_PT3_T1_NS0_13GridEvenShareISI_EET2_T4__param_4[1],
	.param .align 1 .b8 _ZN3cub18CUB_300001_SM_10006detail6reduce18DeviceReduceKernelINS2_10policy_hubIijN4cuda3__47maximumIvEEE10Policy1000EPijS8_iNS5_3std3__410__identityEEEvT0_PT3_T1_NS0_13GridEvenShareISI_EET2_T4__param_5[1]
)
.maxntid 256
{
	.reg .pred 	%p<75>;
	.reg .b32 	%r<636>;
	.reg .b64 	%rd<112>;
	// demoted variable
	.shared .align 4 .b8 _ZZN3cub18CUB_300001_SM_10006detail6reduce18DeviceReduceKernelINS2_10policy_hubIijN4cuda3__47maximumIvEEE10Policy1000EPijS8_iNS5_3std3__410__identityEEEvT0_PT3_T1_NS0_13GridEvenShareISI_EET2_T4_E12temp_storage[44];
	ld.param.u32 	%r1, [_ZN3cub18CUB_300001_SM_10006detail6reduce18DeviceReduceKernelINS2_10policy_hubIijN4cuda3__47maximumIvEEE10Policy1000EPijS8_iNS5_3std3__410__identityEEEvT0_PT3_T1_NS0_13GridEvenShareISI_EET2_T4__param_3+20];
	ld.param.u64 	%rd1, [_ZN3cub18CUB_300001_SM_10006detail6reduce18DeviceReduceKernelINS2_10policy_hubIijN4cuda3__47maximumIvEEE10Policy1000EPijS8_iNS5_3std3__410__identityEEEvT0_PT3_T1_NS0_13GridEvenShareISI_EET2_T4__param_0];
	ld.param.u32 	%r2, [_ZN3cub18CUB_300001_SM_10006detail6reduce18DeviceReduceKernelINS2_10policy_hubIijN4cuda3__47maximumIvEEE10Policy1000EPijS8_iNS5_3std3__410__identityEEEvT0_PT3_T1_NS0_13GridEvenShareISI_EET2_T4__param_3+24];
	mov.u32 	%r3, %ctaid.x;
	shl.b32 	%r4, %r2, 12;
	shl.b32 	%r5, %r3, 12;
	and.b64  	%rd3, %rd1, 15;
	setp.ne.s64 	%p1, %rd3, 0;
	@%p1 bra 	$L__BB8_36;
	sub.s32 	%r6, %r1, %r5;
	setp.gt.u32 	%p38, %r6, 4095;
	@%p38 bra 	$L__BB8_20;
	mov.u32 	%r7, %tid.x;
	setp.ge.u32 	%p50, %r7, %r6;
	mov.b32 	%r589, 0;
	mov.u32 	%r583, %r7;
	@%p50 bra 	$L__BB8_4;
	add.s32 	%r474, %r5, %r7;
	mul.wide.u32 	%rd97, %r474, 4;
	add.s64 	%rd96, %rd1, %rd97;
	// begin inline asm
	ld.global.nc.u32 %r589, [%rd96];
	// end inline asm
	add.s32 	%r583, %r7, 256;
$L__BB8_4:
	setp.ge.u32 	%p51, %r583, %r6;
	@%p51 bra 	$L__BB8_11;
	not.b32 	%r476, %r583;
	add.s32 	%r12, %r1, %r476;
	and.b32  	%r477, %r12, 768;
	setp.eq.s32 	%p52, %r477, 768;
	@%p52 bra 	$L__BB8_8;
	add.s32 	%r580, %r583, %r5;
	shr.u32 	%r478, %r12, 8;
	add.s32 	%r479, %r478, 1;
	and.b32  	%r480, %r479, 3;
	neg.s32 	%r579, %r480;
$L__BB8_7:
	.pragma "nounroll";
	mul.wide.u32 	%rd99, %r580, 4;
	add.s64 	%rd98, %rd1, %rd99;
	// begin inline asm
	ld.global.nc.u32 %r481, [%rd98];
	// end inline asm
	max.s32 	%r589, %r589, %r481;
	add.s32 	%r583, %r583, 256;
	add.s32 	%r580, %r580, 256;
	add.s32 	%r579, %r579, 1;
	setp.ne.s32 	%p53, %r579, 0;
	@%p53 bra 	$L__BB8_7;
$L__BB8_8:
	sub.s32 	%r482, %r12, %r5;
	setp.lt.u32 	%p54, %r482, 768;
	@%p54 bra 	$L__BB8_11;
	add.s32 	%r587, %r583, 512;
	add.s32 	%r586, %r583, %r5;
$L__BB8_10:
	mul.wide.u32 	%rd104, %r586, 4;
	add.s64 	%rd100, %rd1, %rd104;
	// begin inline asm
	ld.global.nc.u32 %r483, [%rd100];
	// end inline asm
	max.s32 	%r487, %r589, %r483;
	add.s32 	%r488, %r586, 256;
	mul.wide.u32 	%rd105, %r488, 4;
	add.s64 	%rd101, %rd1, %rd105;
	// begin inline asm
	ld.global.nc.u32 %r484, [%rd101];
	// end inline asm
	max.s32 	%r489, %r487, %r484;
	add.s32 	%r490, %r586, 512;
	mul.wide.u32 	%rd106, %r490, 4;
	add.s64 	%rd102, %rd1, %rd106;
	// begin inline asm
	ld.global.nc.u32 %r485, [%rd102];
	// end inline asm
	max.s32 	%r491, %r489, %r485;
	add.s32 	%r492, %r586, 768;
	mul.wide.u32 	%rd107, %r492, 4;
	add.s64 	%rd103, %rd1, %rd107;
	// begin inline asm
	ld.global.nc.u32 %r486, [%rd103];
	// end inline asm
	max.s32 	%r589, %r491, %r486;
	add.s32 	%r32, %r587, 1024;
	add.s32 	%r493, %r587, 512;
	add.s32 	%r586, %r586, 1024;
	setp.lt.s32 	%p55, %r493, %r6;
	mov.u32 	%r587, %r32;
	@%p55 bra 	$L__BB8_10;
$L__BB8_11:
	setp.lt.u32 	%p56, %r6, 256;
	@%p56 bra 	$L__BB8_16;
	// begin inline asm
	mov.u32 %r557, %laneid;
	// end inline asm
	mov.b32 	%r558, -1;
	redux.sync.max.s32 %r635, %r589, %r558;
	setp.ne.s32 	%p72, %r557, 0;
	@%p72 bra 	$L__BB8_14;
	shr.u32 	%r559, %r7, 3;
	and.b32  	%r560, %r559, 124;
	mov.u32 	%r561, _ZZN3cub18CUB_300001_SM_10006detail6reduce18DeviceReduceKernelINS2_10policy_hubIijN4cuda3__47maximumIvEEE10Policy1000EPijS8_iNS5_3std3__410__identityEEEvT0_PT3_T1_NS0_13GridEvenShareISI_EET2_T4_E12temp_storage;
	add.s32 	%r562, %r561, %r560;
	st.shared.u32 	[%r562+8], %r635;
$L__BB8_14:
	bar.sync 	0;
	setp.ne.s32 	%p73, %r7, 0;
	@%p73 bra 	$L__BB8_71;
	ld.shared.u32 	%r563, [_ZZN3cub18CUB_300001_SM_10006detail6reduce18DeviceReduceKernelINS2_10policy_hubIijN4cuda3__47maximumIvEEE10Policy1000EPijS8_iNS5_3std3__410__identityEEEvT0_PT3_T1_NS0_13GridEvenShareISI_EET2_T4_E12temp_storage+12];
	max.s32 	%r564, %r635, %r563;
	ld.shared.u32 	%r565, [_ZZN3cub18CUB_300001_SM_10006detail6reduce18DeviceReduceKernelINS2_10policy_hubIijN4cuda3__47maximumIvEEE10Policy1000EPijS8_iNS5_3std3__410__identityEEEvT0_PT3_T1_NS0_13GridEvenShareISI_EET2_T4_E12temp_storage+16];
	max.s32 	%r566, %r564, %r565;
	ld.shared.u32 	%r567, [_ZZN3cub18CUB_300001_SM_10006detail6reduce18DeviceReduceKernelINS2_10policy_hubIijN4cuda3__47maximumIvEEE10Policy1000EPijS8_iNS5_3std3__410__identityEEEvT0_PT3_T1_NS0_13GridEvenShareISI_EET2_T4_E12temp_storage+20];
	max.s32 	%r568, %r566, %r567;
	ld.shared.u32 	%r569, [_ZZN3cub18CUB_300001_SM_10006detail6reduce18DeviceReduceKernelINS2_10policy_hubIijN4cuda3__47maximumIvEEE10Policy1000EPijS8_iNS5_3std3__410__identityEEEvT0_PT3_T1_NS0_13GridEvenShareISI_EET2_T4_E12temp_storage+24];
	max.s32 	%r570, %r568, %r569;
	ld.shared.u32 	%r571, [_ZZN3cub18CUB_300001_SM_10006detail6reduce18DeviceReduceKernelINS2_10policy_hubIijN4cuda3__47maximumIvEEE10Policy1000EPijS8_iNS5_3std3__410__identityEEEvT0_PT3_T1_NS0_13GridEvenShareISI_EET2_T4_E12temp_storage+28];
	max.s32 	%r572, %r570, %r571;
	ld.shared.u32 	%r573, [_ZZN3cub18CUB_300001_SM_10006detail6reduce18DeviceReduceKernelINS2_10policy_hubIijN4cuda3__47maximumIvEEE10Policy1000EPijS8_iNS5_3std3__410__identityEEEvT0_PT3_T1_NS0_13GridEvenShareISI_EET2_T4_E12temp_storage+32];
	max.s32 	%r574, %r572, %r573;
	ld.shared.u32 	%r575, [_ZZN3cub18CUB_300001_SM_10006detail6reduce18DeviceReduceKernelINS2_10policy_hubIijN4cuda3__47maximumIvEEE10Policy1000EPijS8_iNS5_3std3__410__identityEEEvT0_PT3_T1_NS0_13GridEvenShareISI_EET2_T4_E12temp_storage+36];
	max.s32 	%r635, %r574, %r575;
	bra.uni 	$L__BB8_71;
$L__BB8_16:
	// begin inline asm
	mov.u32 %r494, %laneid;
	// end inline asm
	and.b32  	%r520, %r7, 992;
	add.s32 	%r521, %r520, 32;
	setp.gt.u32 	%p57, %r521, %r6;
	not.b32 	%r522, %r520;
	add.s32 	%r523, %r6, %r522;
	selp.b32 	%r518, %r523, 31, %p57;
	mov.b32 	%r497, 1;
	mov.b32 	%r519, -1;
	// begin inline asm
	shfl.sync.down.b32 %r495, %r589, %r497, %r518, %r519;
	// end inline asm
	setp.lt.s32 	%p58, %r494, %r518;
	max.s32 	%r524, %r589, %r495;
	selp.b32 	%r501, %r524, %r589, %p58;
	mov.b32 	%r502, 2;
	// begin inline asm
	shfl.sync.down.b32 %r500, %r501, %r502, %r518, %r519;
	// end inline asm
	add.s32 	%r525, %r494, 2;
	setp.gt.s32 	%p59, %r525, %r518;
	max.s32 	%r526, %r501, %r500;
	selp.b32 	%r506, %r501, %r526, %p59;
	mov.b32 	%r507, 4;
	// begin inline asm
	shfl.sync.down.b32 %r505, %r506, %r507, %r518, %r519;
	// end inline asm
	add.s32 	%r527, %r494, 4;
	setp.gt.s32 	%p60, %r527, %r518;
	max.s32 	%r528, %r506, %r505;
	selp.b32 	%r511, %r506, %r528, %p60;
	mov.b32 	%r512, 8;
	// begin inline asm
	shfl.sync.down.b32 %r510, %r511, %r512, %r518, %r519;
	// end inline asm
	add.s32 	%r529, %r494, 8;
	setp.gt.s32 	%p61, %r529, %r518;
	max.s32 	%r530, %r511, %r510;
	selp.b32 	%r516, %r511, %r530, %p61;
	mov.b32 	%r517, 16;
	// begin inline asm
	shfl.sync.down.b32 %r515, %r516, %r517, %r518, %r519;
	// end inline asm
	add.s32 	%r531, %r494, 16;
	setp.gt.s32 	%p62, %r531, %r518;
	max.s32 	%r532, %r516, %r515;
	selp.b32 	%r635, %r516, %r532, %p62;
	setp.ne.s32 	%p63, %r494, 0;
	@%p63 bra 	$L__BB8_18;
	shr.u32 	%r533, %r7, 3;
	and.b32  	%r534, %r533, 124;
	mov.u32 	%r535, _ZZN3cub18CUB_300001_SM_10006detail6reduce18DeviceReduceKernelINS2_10policy_hubIijN4cuda3__47maximumIvEEE10Policy1000EPijS8_iNS5_3std3__410__identityEEEvT0_PT3_T1_NS0_13GridEvenShareISI_EET2_T4_E12temp_storage;
	add.s32 	%r536, %r535, %r534;
	st.shared.u32 	[%r536+8], %r635;
$L__BB8_18:
	bar.sync 	0;
	setp.ne.s32 	%p64, %r7, 0;
	@%p64 bra 	$L__BB8_71;
	setp.gt.u32 	%p65, %r6, 32;
	ld.shared.u32 	%r537, [_ZZN3cub18CUB_300001_SM_10006detail6reduce18DeviceReduceKernelINS2_10policy_hubIijN4cuda3__47maximumIvEEE10Policy1000EPijS8_iNS5_3std3__410__identityEEEvT0_PT3_T1_NS0_13GridEvenShareISI_EET2_T4_E12temp_storage+12];
	max.s32 	%r538, %r635, %r537;
	selp.b32 	%r539, %r538, %r635, %p65;
	setp.gt.u32 	%p66, %r6, 64;
	ld.shared.u32 	%r540, [_ZZN3cub18CUB_300001_SM_10006detail6reduce18DeviceReduceKernelINS2_10policy_hubIijN4cuda3__47maximumIvEEE10Policy1000EPijS8_iNS5_3std3__410__identityEEEvT0_PT3_T1_NS0_13GridEvenShareISI_EET2_T4_E12temp_storage+16];
	max.s32 	%r541, %r539, %r540;
	selp.b32 	%r542, %r541, %r539, %p66;
	setp.gt.u32 	%p67, %r6, 96;
	ld.shared.u32 	%r543, [_ZZN3cub18CUB_300001_SM_10006detail6reduce18DeviceReduceKernelINS2_10policy_hubIijN4cuda3__47maximumIvEEE10Policy1000EPijS8_iNS5_3std3__410__identityEEEvT0_PT3_T1_NS0_13GridEvenShareISI_EET2_T4_E12temp_storage+20];
	max.s32 	%r544, %r542, %r543;
	selp.b32 	%r545, %r544, %r542, %p67;
	setp.gt.u32 	%p68, %r6, 128;
	ld.shared.u32 	%r546, [_ZZN3cub18CUB_300001_SM_10006detail6reduce18DeviceReduceKernelINS2_10policy_hubIijN4cuda3__47maximumIvEEE10Policy1000EPijS8_iNS5_3std3__410__identityEEEvT0_PT3_T1_NS0_13GridEvenShareISI_EET2_T4_E12temp_storage+24];
	max.s32 	%r547, %r545, %r546;
	selp.b32 	%r548, %r547, %r545, %p68;
	setp.gt.u32 	%p69, %r6, 160;
	ld.shared.u32 	%r549, [_ZZN3cub18CUB_300001_SM_10006detail6reduce18DeviceReduceKernelINS2_10policy_hubIijN4cuda3__47maximumIvEEE10Policy1000EPijS8_iNS5_3std3__410__identityEEEvT0_PT3_T1_NS0_13GridEvenShareISI_EET2_T4_E12temp_storage+28];
	max.s32 	%r550, %r548, %r549;
	selp.b32 	%r551, %r550, %r548, %p69;
	setp.gt.u32 	%p70, %r6, 192;
	ld.shared.u32 	%r552, [_ZZN3cub18CUB_300001_SM_10006detail6reduce18DeviceReduceKernelINS2_10policy_hubIijN4cuda3__47maximumIvEEE10Policy1000EPijS8_iNS5_3std3__410__identityEEEvT0_PT3_T1_NS0_13GridEvenShareISI_EET2_T4_E12temp_storage+32];
	max.s32 	%r553, %r551, %r552;
	selp.b32 	%r554, %r553, %r551, %p70;
	setp.gt.u32 	%p71, %r6, 224;
	ld.shared.u32 	%r555, [_ZZN3cub18CUB_300001_SM_10006detail6reduce18DeviceReduceKernelINS2_10policy_hubIijN4cuda3__47maximumIvEEE10Policy1000EPijS8_iNS5_3std3__410__identityEEEvT0_PT3_T1_NS0_13GridEvenShareISI_EET2_T4_E12temp_storage+36];
	max.s32 	%r556, %r554, %r555;
	selp.b32 	%r635, %r556, %r554, %p71;
	bra.uni 	$L__BB8_71;
$L__BB8_20:
	mov.u32 	%r39, %tid.x;
	shl.b32 	%r40, %r39, 2;
	add.s32 	%r366, %r5, %r40;
	mul.wide.u32 	%rd72, %r366, 4;
	add.s64 	%rd62, %rd1, %rd72;
	// begin inline asm
	ld.global.nc.v2.u64 {%rd60, %rd61}, [%rd62];
	// end inline asm
	mov.b64 	{%r367, %r368}, %rd61;
	mov.b64 	{%r369, %r370}, %rd60;
	add.s64 	%rd65, %rd62, 4096;
	// begin inline asm
	ld.global.nc.v2.u64 {%rd63, %rd64}, [%rd65];
	// end inline asm
	mov.b64 	{%r371, %r372}, %rd64;
	mov.b64 	{%r373, %r374}, %rd63;
	add.s64 	%rd68, %rd62, 8192;
	// begin inline asm
	ld.global.nc.v2.u64 {%rd66, %rd67}, [%rd68];
	// end inline asm
	mov.b64 	{%r375, %r376}, %rd67;
	mov.b64 	{%r377, %r378}, %rd66;
	add.s64 	%rd71, %rd62, 12288;
	// begin inline asm
	ld.global.nc.v2.u64 {%rd69, %rd70}, [%rd71];
	// end inline asm
	mov.b64 	{%r379, %r380}, %rd70;
	mov.b64 	{%r381, %r382}, %rd69;
	max.s32 	%r383, %r369, %r370;
	max.s32 	%r384, %r383, %r367;
	max.s32 	%r385, %r368, %r373;
	max.s32 	%r386, %r385, %r374;
	max.s32 	%r387, %r371, %r372;
	max.s32 	%r388, %r387, %r377;
	max.s32 	%r389, %r378, %r375;
	max.s32 	%r390, %r389, %r376;
	max.s32 	%r391, %r381, %r382;
	max.s32 	%r392, %r391, %r379;
	max.s32 	%r393, %r384, %r386;
	max.s32 	%r394, %r393, %r388;
	max.s32 	%r395, %r390, %r392;
	max.s32 	%r396, %r395, %r380;
	max.s32 	%r605, %r394, %r396;
	setp.lt.u32 	%p39, %r6, %r4;
	@%p39 bra 	$L__BB8_32;
	add.s32 	%r42, %r4, %r5;
	add.s32 	%r591, %r42, 256;
	add.s32 	%r590, %r42, %r39;
	mov.b32 	%r592, 0;
$L__BB8_22:
	add.s32 	%r5, %r5, %r4;
	add.s32 	%r398, %r1, -4096;
	setp.gt.u32 	%p40, %r5, %r398;
	@%p40 bra 	$L__BB8_24;
	add.s32 	%r399, %r5, %r40;
	mul.wide.u32 	%rd85, %r399, 4;
	add.s64 	%rd75, %rd1, %rd85;
	// begin inline asm
	ld.global.nc.v2.u64 {%rd73, %rd74}, [%rd75];
	// end inline asm
	mov.b64 	{%r400, %r401}, %rd74;
	mov.b64 	{%r402, %r403}, %rd73;
	add.s64 	%rd78, %rd75, 4096;
	// begin inline asm
	ld.global.nc.v2.u64 {%rd76, %rd77}, [%rd78];
	// end inline asm
	mov.b64 	{%r404, %r405}, %rd77;
	mov.b64 	{%r406, %r407}, %rd76;
	add.s64 	%rd81, %rd75, 8192;
	// begin inline asm
	ld.global.nc.v2.u64 {%rd79, %rd80}, [%rd81];
	// end inline asm
	mov.b64 	{%r408, %r409}, %rd80;
	mov.b64 	{%r410, %r411}, %rd79;
	add.s64 	%rd84, %rd75, 12288;
	// begin inline asm
	ld.global.nc.v2.u64 {%rd82, %rd83}, [%rd84];
	// end inline asm
	mov.b64 	{%r412, %r413}, %rd83;
	mov.b64 	{%r414, %r415}, %rd82;
	max.s32 	%r416, %r605, %r402;
	max.s32 	%r417, %r416, %r403;
	max.s32 	%r418, %r400, %r401;
	max.s32 	%r419, %r418, %r406;
	max.s32 	%r420, %r407, %r404;
	max.s32 	%r421, %r420, %r405;
	max.s32 	%r422, %r410, %r411;
	max.s32 	%r423, %r422, %r408;
	max.s32 	%r424, %r409, %r414;
	max.s32 	%r425, %r424, %r415;
	max.s32 	%r426, %r412, %r413;
	max.s32 	%r427, %r417, %r419;
	max.s32 	%r428, %r427, %r421;
	max.s32 	%r429, %r423, %r425;
	max.s32 	%r430, %r429, %r426;
	max.s32 	%r605, %r428, %r430;
	sub.s32 	%r431, %r1, %r5;
	setp.lt.u32 	%p41, %r431, %r4;
	add.s32 	%r592, %r592, 1;
	add.s32 	%r591, %r591, %r4;
	add.s32 	%r590, %r590, %r4;
	@%p41 bra 	$L__BB8_32;
	bra.uni 	$L__BB8_22;
$L__BB8_24:
	setp.le.u32 	%p42, %r1, %r5;
	@%p42 bra 	$L__BB8_32;
	sub.s32 	%r55, %r1, %r5;
	setp.ge.s32 	%p43, %r39, %r55;
	@%p43 bra 	$L__BB8_32;
	not.b32 	%r433, %r39;
	add.s32 	%r434, %r1, %r433;
	sub.s32 	%r435, %r434, %r42;
	mul.lo.s32 	%r436, %r2, %r592;
	shl.b32 	%r437, %r436, 12;
	sub.s32 	%r56, %r435, %r437;
	shr.u32 	%r438, %r434, 8;
	add.s32 	%r57, %r438, 1;
	and.b32  	%r439, %r434, 768;
	setp.eq.s32 	%p44, %r439, 768;
	mov.u32 	%r599, %r39;
	@%p44 bra 	$L__BB8_29;
	and.b32  	%r440, %r57, 3;
	neg.s32 	%r595, %r440;
	mov.u32 	%r599, %r39;
$L__BB8_28:
	.pragma "nounroll";
	mul.wide.u32 	%rd87, %r590, 4;
	add.s64 	%rd86, %rd1, %rd87;
	// begin inline asm
	ld.global.nc.u32 %r441, [%rd86];
	// end inline asm
	max.s32 	%r605, %r605, %r441;
	add.s32 	%r599, %r599, 256;
	add.s32 	%r590, %r590, 256;
	add.s32 	%r595, %r595, 1;
	setp.ne.s32 	%p45, %r595, 0;
	@%p45 bra 	$L__BB8_28;
$L__BB8_29:
	setp.lt.u32 	%p46, %r56, 768;
	@%p46 bra 	$L__BB8_32;
	add.s32 	%r603, %r599, 512;
	add.s32 	%r602, %r599, %r591;
$L__BB8_31:
	add.s32 	%r446, %r602, -256;
	mul.wide.u32 	%rd92, %r446, 4;
	add.s64 	%rd88, %rd1, %rd92;
	// begin inline asm
	ld.global.nc.u32 %r442, [%rd88];
	// end inline asm
	max.s32 	%r447, %r605, %r442;
	mul.wide.u32 	%rd93, %r602, 4;
	add.s64 	%rd89, %rd1, %rd93;
	// begin inline asm
	ld.global.nc.u32 %r443, [%rd89];
	// end inline asm
	max.s32 	%r448, %r447, %r443;
	add.s32 	%r449, %r602, 256;
	mul.wide.u32 	%rd94, %r449, 4;
	add.s64 	%rd90, %rd1, %rd94;
	// begin inline asm
	ld.global.nc.u32 %r444, [%rd90];
	// end inline asm
	max.s32 	%r450, %r448, %r444;
	add.s32 	%r451, %r602, 512;
	mul.wide.u32 	%rd95, %r451, 4;
	add.s64 	%rd91, %rd1, %rd95;
	// begin inline asm
	ld.global.nc.u32 %r445, [%rd91];
	// end inline asm
	max.s32 	%r605, %r450, %r445;
	add.s32 	%r76, %r603, 1024;
	add.s32 	%r452, %r603, 512;
	add.s32 	%r602, %r602, 1024;
	setp.lt.s32 	%p47, %r452, %r55;
	mov.u32 	%r603, %r76;
	@%p47 bra 	$L__BB8_31;
$L__BB8_32:
	// begin inline asm
	mov.u32 %r453, %laneid;
	// end inline asm
	mov.b32 	%r454, -1;
	redux.sync.max.s32 %r635, %r605, %r454;
	setp.ne.s32 	%p48, %r453, 0;
	@%p48 bra 	$L__BB8_34;
	shr.u32 	%r455, %r39, 3;
	and.b32  	%r456, %r455, 124;
	mov.u32 	%r457, _ZZN3cub18CUB_300001_SM_10006detail6reduce18DeviceReduceKernelINS2_10policy_hubIijN4cuda3__47maximumIvEEE10Policy1000EPijS8_iNS5_3std3__410__identityEEEvT0_PT3_T1_NS0_13GridEvenShareISI_EET2_T4_E12temp_storage;
	add.s32 	%r458, %r457, %r456;
	st.shared.u32 	[%r458+8], %r635;
$L__BB8_34:
	bar.sync 	0;
	setp.ne.s32 	%p49, %r39, 0;
	@%p49 bra 	$L__BB8_71;
	ld.shared.u32 	%r459, [_ZZN3cub18CUB_300001_SM_10006detail6reduce18DeviceReduceKernelINS2_10policy_hubIijN4cuda3__47maximumIvEEE10Policy1000EPijS8_iNS5_3std3__410__identityEEEvT0_PT3_T1_NS0_13GridEvenShareISI_EET2_T4_E12temp_storage+12];
	max.s32 	%r460, %r635, %r459;
	ld.shared.u32 	%r461, [_ZZN3cub18CUB_300001_SM_10006detail6reduce18DeviceReduceKernelINS2_10policy_hubIijN4cuda3__47maximumIvEEE10Policy1000EPijS8_iNS5_3std3__410__identityEEEvT0_PT3_T1_NS0_13GridEvenShareISI_EET2_T4_E12temp_storage+16];
	max.s32 	%r462, %r460, %r461;
	ld.shared.u32 	%r463, [_ZZN3cub18CUB_300001_SM_10006detail6reduce18DeviceReduceKernelINS2_10policy_hubIijN4cuda3__47maximumIvEEE10Policy1000EPijS8_iNS5_3std3__410__identityEEEvT0_PT3_T1_NS0_13GridEvenShareISI_EET2_T4_E12temp_storage+20];
	max.s32 	%r464, %r462, %r463;
	ld.shared.u32 	%r465, [_ZZN3cub18CUB_300001_SM_10006detail6reduce18DeviceReduceKernelINS2_10policy_hubIijN4cuda3__47maximumIvEEE10Policy1000EPijS8_iNS5_3std3__410__identityEEEvT0_PT3_T1_NS0_13GridEvenShareISI_EET2_T4_E12temp_storage+24];
	max.s32 	%r466, %r464, %r465;
	ld.shared.u32 	%r467, [_ZZN3cub18CUB_300001_SM_10006detail6reduce18DeviceReduceKernelINS2_10policy_hubIijN4cuda3__47maximumIvEEE10Policy1000EPijS8_iNS5_3std3__410__identityEEEvT0_PT3_T1_NS0_13GridEvenShareISI_EET2_T4_E12temp_storage+28];
	max.s32 	%r468, %r466, %r467;
	ld.shared.u32 	%r469, [_ZZN3cub18CUB_300001_SM_10006detail6reduce18DeviceReduceKernelINS2_10policy_hubIijN4cuda3__47maximumIvEEE10Policy1000EPijS8_iNS5_3std3__410__identityEEEvT0_PT3_T1_NS0_13GridEvenShareISI_EET2_T4_E12temp_storage+32];
	max.s32 	%r470, %r468, %r469;
	ld.shared.u32 	%r471, [_ZZN3cub18CUB_300001_SM_10006detail6reduce18DeviceReduceKernelINS2_10policy_hubIijN4cuda3__47maximumIvEEE10Policy1000EPijS8_iNS5_3std3__410__identityEEEvT0_PT3_T1_NS0_13GridEvenShareISI_EET2_T4_E12temp_storage+36];
	max.s32 	%r635, %r470, %r471;
	bra.uni 	$L__BB8_71;
$L__BB8_36:
	sub.s32 	%r81, %r1, %r5;
	setp.gt.u32 	%p2, %r81, 4095;
	@%p2 bra 	$L__BB8_55;
	mov.u32 	%r82, %tid.x;
	setp.ge.u32 	%p14, %r82, %r81;
	mov.b32 	%r618, 0;
	mov.u32 	%r612, %r82;
	@%p14 bra 	$L__BB8_39;
	add.s32 	%r264, %r5, %r82;
	mul.wide.u32 	%rd49, %r264, 4;
	add.s64 	%rd48, %rd1, %rd49;
	// begin inline asm
	ld.global.nc.u32 %r618, [%rd48];
	// end inline asm
	add.s32 	%r612, %r82, 256;
$L__BB8_39:
	setp.ge.u32 	%p15, %r612, %r81;
	@%p15 bra 	$L__BB8_46;
	not.b32 	%r266, %r612;
	add.s32 	%r87, %r1, %r266;
	and.b32  	%r267, %r87, 768;
	setp.eq.s32 	%p16, %r267, 768;
	@%p16 bra 	$L__BB8_43;
	add.s32 	%r609, %r612, %r5;
	shr.u32 	%r268, %r87, 8;
	add.s32 	%r269, %r268, 1;
	and.b32  	%r270, %r269, 3;
	neg.s32 	%r608, %r270;
$L__BB8_42:
	.pragma "nounroll";
	mul.wide.u32 	%rd51, %r609, 4;
	add.s64 	%rd50, %rd1, %rd51;
	// begin inline asm
	ld.global.nc.u32 %r271, [%rd50];
	// end inline asm
	max.s32 	%r618, %r618, %r271;
	add.s32 	%r612, %r612, 256;
	add.s32 	%r609, %r609, 256;
	add.s32 	%r608, %r608, 1;
	setp.ne.s32 	%p17, %r608, 0;
	@%p17 bra 	$L__BB8_42;
$L__BB8_43:
	sub.s32 	%r272, %r87, %r5;
	setp.lt.u32 	%p18, %r272, 768;
	@%p18 bra 	$L__BB8_46;
	add.s32 	%r616, %r612, 512;
	add.s32 	%r615, %r612, %r5;
$L__BB8_45:
	mul.wide.u32 	%rd56, %r615, 4;
	add.s64 	%rd52, %rd1, %rd56;
	// begin inline asm
	ld.global.nc.u32 %r273, [%rd52];
	// end inline asm
	max.s32 	%r277, %r618, %r273;
	add.s32 	%r278, %r615, 256;
	mul.wide.u32 	%rd57, %r278, 4;
	add.s64 	%rd53, %rd1, %rd57;
	// begin inline asm
	ld.global.nc.u32 %r274, [%rd53];
	// end inline asm
	max.s32 	%r279, %r277, %r274;
	add.s32 	%r280, %r615, 512;
	mul.wide.u32 	%rd58, %r280, 4;
	add.s64 	%rd54, %rd1, %rd58;
	// begin inline asm
	ld.global.nc.u32 %r275, [%rd54];
	// end inline asm
	max.s32 	%r281, %r279, %r275;
	add.s32 	%r282, %r615, 768;
	mul.wide.u32 	%rd59, %r282, 4;
	add.s64 	%rd55, %rd1, %rd59;
	// begin inline asm
	ld.global.nc.u32 %r276, [%rd55];
	// end inline asm
	max.s32 	%r618, %r281, %r276;
	add.s32 	%r107, %r616, 1024;
	add.s32 	%r283, %r616, 512;
	add.s32 	%r615, %r615, 1024;
	setp.lt.s32 	%p19, %r283, %r81;
	mov.u32 	%r616, %r107;
	@%p19 bra 	$L__BB8_45;
$L__BB8_46:
	setp.lt.u32 	%p20, %r81, 256;
	@%p20 bra 	$L__BB8_51;
	// begin inline asm
	mov.u32 %r347, %laneid;
	// end inline asm
	mov.b32 	%r348, -1;
	redux.sync.max.s32 %r635, %r618, %r348;
	setp.ne.s32 	%p36, %r347, 0;
	@%p36 bra 	$L__BB8_49;
	shr.u32 	%r349, %r82, 3;
	and.b32  	%r350, %r349, 124;
	mov.u32 	%r351, _ZZN3cub18CUB_300001_SM_10006detail6reduce18DeviceReduceKernelINS2_10policy_hubIijN4cuda3__47maximumIvEEE10Policy1000EPijS8_iNS5_3std3__410__identityEEEvT0_PT3_T1_NS0_13GridEvenShareISI_EET2_T4_E12temp_storage;
	add.s32 	%r352, %r351, %r350;
	st.shared.u32 	[%r352+8], %r635;
$L__BB8_49:
	bar.sync 	0;
	setp.ne.s32 	%p37, %r82, 0;
	@%p37 bra 	$L__BB8_71;
	ld.shared.u32 	%r353, [_ZZN3cub18CUB_300001_SM_10006detail6reduce18DeviceReduceKernelINS2_10policy_hubIijN4cuda3__47maximumIvEEE10Policy1000EPijS8_iNS5_3std3__410__identityEEEvT0_PT3_T1_NS0_13GridEvenShareISI_EET2_T4_E12temp_storage+12];
	max.s32 	%r354, %r635, %r353;
	ld.shared.u32 	%r355, [_ZZN3cub18CUB_300001_SM_10006detail6reduce18DeviceReduceKernelINS2_10policy_hubIijN4cuda3__47maximumIvEEE10Policy1000EPijS8_iNS5_3std3__410__identityEEEvT0_PT3_T1_NS0_13GridEvenShareISI_EET2_T4_E12temp_storage+16];
	max.s32 	%r356, %r354, %r355;
	ld.shared.u32 	%r357, [_ZZN3cub18CUB_300001_SM_10006detail6reduce18DeviceReduceKernelINS2_10policy_hubIijN4cuda3__47maximumIvEEE10Policy1000EPijS8_iNS5_3std3__410__identityEEEvT0_PT3_T1_NS0_13GridEvenShareISI_EET2_T4_E12temp_storage+20];
	max.s32 	%r358, %r356, %r357;
	ld.shared.u32 	%r359, [_ZZN3cub18CUB_300001_SM_10006detail6reduce18DeviceReduceKernelINS2_10policy_hubIijN4cuda3__47maximumIvEEE10Policy1000EPijS8_iNS5_3std3__410__identityEEEvT0_PT3_T1_NS0_13GridEvenShareISI_EET2_T4_E12temp_storage+24];
	max.s32 	%r360, %r358, %r359;
	ld.shared.u32 	%r361, [_ZZN3cub18CUB_300001_SM_10006detail6reduce18DeviceReduceKernelINS2_10policy_hubIijN4cuda3__47maximumIvEEE10Policy1000EPijS8_iNS5_3std3__410__identityEEEvT0_PT3_T1_NS0_13GridEvenShareISI_EET2_T4_E12temp_storage+28];
	max.s32 	%r362, %r360, %r361;
	ld.shared.u32 	%r363, [_ZZN3cub18CUB_300001_SM_10006detail6reduce18DeviceReduceKernelINS2_10policy_hubIijN4cuda3__47maximumIvEEE10Policy1000EPijS8_iNS5_3std3__410__identityEEEvT0_PT3_T1_NS0_13GridEvenShareISI_EET2_T4_E12temp_storage+32];
	max.s32 	%r364, %r362, %r363;
	ld.shared.u32 	%r365, [_ZZN3cub18CUB_300001_SM_10006detail6reduce18DeviceReduceKernelINS2_10policy_hubIijN4cuda3__47maximumIvEEE10Policy1000EPijS8_iNS5_3std3__410__identityEEEvT0_PT3_T1_NS0_13GridEvenShareISI_EET2_T4_E12temp_storage+36];
	max.s32 	%r635, %r364, %r365;
	bra.uni 	$L__BB8_71;
$L__BB8_51:
	// begin inline asm
	mov.u32 %r284, %laneid;
	// end inline asm
	and.b32  	%r310, %r82, 992;
	add.s32 	%r311, %r310, 32;
	setp.gt.u32 	%p21, %r311, %r81;
	not.b32 	%r312, %r310;
	add.s32 	%r313, %r81, %r312;
	selp.b32 	%r308, %r313, 31, %p21;
	mov.b32 	%r287, 1;
	mov.b32 	%r309, -1;
	// begin inline asm
	shfl.sync.down.b32 %r285, %r618, %r287, %r308, %r309;
	// end inline asm
	setp.lt.s32 	%p22, %r284, %r308;
	max.s32 	%r314, %r618, %r285;
	selp.b32 	%r291, %r314, %r618, %p22;
	mov.b32 	%r292, 2;
	// begin inline asm
	shfl.sync.down.b32 %r290, %r291, %r292, %r308, %r309;
	// end inline asm
	add.s32 	%r315, %r284, 2;
	setp.gt.s32 	%p23, %r315, %r308;
	max.s32 	%r316, %r291, %r290;
	selp.b32 	%r296, %r291, %r316, %p23;
	mov.b32 	%r297, 4;
	// begin inline asm
	shfl.sync.down.b32 %r295, %r296, %r297, %r308, %r309;
	// end inline asm
	add.s32 	%r317, %r284, 4;
	setp.gt.s32 	%p24, %r317, %r308;
	max.s32 	%r318, %r296, %r295;
	selp.b32 	%r301, %r296, %r318, %p24;
	mov.b32 	%r302, 8;
	// begin inline asm
	shfl.sync.down.b32 %r300, %r301, %r302, %r308, %r309;
	// end inline asm
	add.s32 	%r319, %r284, 8;
	setp.gt.s32 	%p25, %r319, %r308;
	max.s32 	%r320, %r301, %r300;
	selp.b32 	%r306, %r301, %r320, %p25;
	mov.b32 	%r307, 16;
	// begin inline asm
	shfl.sync.down.b32 %r305, %r306, %r307, %r308, %r309;
	// end inline asm
	add.s32 	%r321, %r284, 16;
	setp.gt.s32 	%p26, %r321, %r308;
	max.s32 	%r322, %r306, %r305;
	selp.b32 	%r635, %r306, %r322, %p26;
	setp.ne.s32 	%p27, %r284, 0;
	@%p27 bra 	$L__BB8_53;
	shr.u32 	%r323, %r82, 3;
	and.b32  	%r324, %r323, 124;
	mov.u32 	%r325, _ZZN3cub18CUB_300001_SM_10006detail6reduce18DeviceReduceKernelINS2_10policy_hubIijN4cuda3__47maximumIvEEE10Policy1000EPijS8_iNS5_3std3__410__identityEEEvT0_PT3_T1_NS0_13GridEvenShareISI_EET2_T4_E12temp_storage;
	add.s32 	%r326, %r325, %r324;
	st.shared.u32 	[%r326+8], %r635;
$L__BB8_53:
	bar.sync 	0;
	setp.ne.s32 	%p28, %r82, 0;
	@%p28 bra 	$L__BB8_71;
	setp.gt.u32 	%p29, %r81, 32;
	ld.shared.u32 	%r327, [_ZZN3cub18CUB_300001_SM_10006detail6reduce18DeviceReduceKernelINS2_10policy_hubIijN4cuda3__47maximumIvEEE10Policy1000EPijS8_iNS5_3std3__410__identityEEEvT0_PT3_T1_NS0_13GridEvenShareISI_EET2_T4_E12temp_storage+12];
	max.s32 	%r328, %r635, %r327;
	selp.b32 	%r329, %r328, %r635, %p29;
	setp.gt.u32 	%p30, %r81, 64;
	ld.shared.u32 	%r330, [_ZZN3cub18CUB_300001_SM_10006detail6reduce18DeviceReduceKernelINS2_10policy_hubIijN4cuda3__47maximumIvEEE10Policy1000EPijS8_iNS5_3std3__410__identityEEEvT0_PT3_T1_NS0_13GridEvenShareISI_EET2_T4_E12temp_storage+16];
	max.s32 	%r331, %r329, %r330;
	selp.b32 	%r332, %r331, %r329, %p30;
	setp.gt.u32 	%p31, %r81, 96;
	ld.shared.u32 	%r333, [_ZZN3cub18CUB_300001_SM_10006detail6reduce18DeviceReduceKernelINS2_10policy_hubIijN4cuda3__47maximumIvEEE10Policy1000EPijS8_iNS5_3std3__410__identityEEEvT0_PT3_T1_NS0_13GridEvenShareISI_EET2_T4_E12temp_storage+20];
	max.s32 	%r334, %r332, %r333;
	selp.b32 	%r335, %r334, %r332, %p31;
	setp.gt.u32 	%p32, %r81, 128;
	ld.shared.u32 	%r336, [_ZZN3cub18CUB_300001_SM_10006detail6reduce18DeviceReduceKernelINS2_10policy_hubIijN4cuda3__47maximumIvEEE10Policy1000EPijS8_iNS5_3std3__410__identityEEEvT0_PT3_T1_NS0_13GridEvenShareISI_EET2_T4_E12temp_storage+24];
	max.s32 	%r337, %r335, %r336;
	selp.b32 	%r338, %r337, %r335, %p32;
	setp.gt.u32 	%p33, %r81, 160;
	ld.shared.u32 	%r339, [_ZZN3cub18CUB_300001_SM_10006detail6reduce18DeviceReduceKernelINS2_10policy_hubIijN4cuda3__47maximumIvEEE10Policy1000EPijS8_iNS5_3std3__410__identityEEEvT0_PT3_T1_NS0_13GridEvenShareISI_EET2_T4_E12temp_storage+28];
	max.s32 	%r340, %r338, %r339;
	selp.b32 	%r341, %r340, %r338, %p33;
	setp.gt.u32 	%p34, %r81, 192;
	ld.shared.u32 	%r342, [_ZZN3cub18CUB_300001_SM_10006detail6reduce18DeviceReduceKernelINS2_10policy_hubIijN4cuda3__47maximumIvEEE10Policy1000EPijS8_iNS5_3std3__410__identityEEEvT0_PT3_T1_NS0_13GridEvenShareISI_EET2_T4_E12temp_storage+32];
	max.s32 	%r343, %r341, %r342;
	selp.b32 	%r344, %r343, %r341, %p34;
	setp.gt.u32 	%p35, %r81, 224;
	ld.shared.u32 	%r345, [_ZZN3cub18CUB_300001_SM_10006detail6reduce18DeviceReduceKernelINS2_10policy_hubIijN4cuda3__47maximumIvEEE10Policy1000EPijS8_iNS5_3std3__410__identityEEEvT0_PT3_T1_NS0_13GridEvenShareISI_EET2_T4_E12temp_storage+36];
	max.s32 	%r346, %r344, %r345;
	selp.b32 	%r635, %r346, %r344, %p35;
	bra.uni 	$L__BB8_71;
$L__BB8_55:
	mov.u32 	%r114, %tid.x;
	add.s32 	%r172, %r114, %r5;
	mul.wide.u32 	%rd20, %r172, 4;
	add.s64 	%rd4, %rd1, %rd20;
	// begin inline asm
	ld.global.nc.u32 %r156, [%rd4];
	// end inline asm
	add.s64 	%rd5, %rd4, 1024;
	// begin inline asm
	ld.global.nc.u32 %r157, [%rd5];
	// end inline asm
	add.s64 	%rd6, %rd4, 2048;
	// begin inline asm
	ld.global.nc.u32 %r158, [%rd6];
	// end inline asm
	add.s64 	%rd7, %rd4, 3072;
	// begin inline asm
	ld.global.nc.u32 %r159, [%rd7];
	// end inline asm
	add.s64 	%rd8, %rd4, 4096;
	// begin inline asm
	ld.global.nc.u32 %r160, [%rd8];
	// end inline asm
	add.s64 	%rd9, %rd4, 5120;
	// begin inline asm
	ld.global.nc.u32 %r161, [%rd9];
	// end inline asm
	add.s64 	%rd10, %rd4, 6144;
	// begin inline asm
	ld.global.nc.u32 %r162, [%rd10];
	// end inline asm
	add.s64 	%rd11, %rd4, 7168;
	// begin inline asm
	ld.global.nc.u32 %r163, [%rd11];
	// end inline asm
	add.s64 	%rd12, %rd4, 8192;
	// begin inline asm
	ld.global.nc.u32 %r164, [%rd12];
	// end inline asm
	add.s64 	%rd13, %rd4, 9216;
	// begin inline asm
	ld.global.nc.u32 %r165, [%rd13];
	// end inline asm
	add.s64 	%rd14, %rd4, 10240;
	// begin inline asm
	ld.global.nc.u32 %r166, [%rd14];
	// end inline asm
	add.s64 	%rd15, %rd4, 11264;
	// begin inline asm
	ld.global.nc.u32 %r167, [%rd15];
	// end inline asm
	add.s64 	%rd16, %rd4, 12288;
	// begin inline asm
	ld.global.nc.u32 %r168, [%rd16];
	// end inline asm
	add.s64 	%rd17, %rd4, 13312;
	// begin inline asm
	ld.global.nc.u32 %r169, [%rd17];
	// end inline asm
	add.s64 	%rd18, %rd4, 14336;
	// begin inline asm
	ld.global.nc.u32 %r170, [%rd18];
	// end inline asm
	add.s64 	%rd19, %rd4, 15360;
	// begin inline asm
	ld.global.nc.u32 %r171, [%rd19];
	// end inline asm
	max.s32 	%r173, %r156, %r157;
	max.s32 	%r174, %r173, %r158;
	max.s32 	%r175, %r159, %r160;
	max.s32 	%r176, %r175, %r161;
	max.s32 	%r177, %r162, %r163;
	max.s32 	%r178, %r177, %r164;
	max.s32 	%r179, %r165, %r166;
	max.s32 	%r180, %r179, %r167;
	max.s32 	%r181, %r168, %r169;
	max.s32 	%r182, %r181, %r170;
	max.s32 	%r183, %r174, %r176;
	max.s32 	%r184, %r183, %r178;
	max.s32 	%r185, %r180, %r182;
	max.s32 	%r186, %r185, %r171;
	max.s32 	%r634, %r184, %r186;
	setp.lt.u32 	%p3, %r81, %r4;
	@%p3 bra 	$L__BB8_67;
	add.s32 	%r116, %r4, %r5;
	add.s32 	%r620, %r116, 256;
	add.s32 	%r619, %r116, %r114;
	mov.b32 	%r621, 0;
$L__BB8_57:
	add.s32 	%r5, %r5, %r4;
	add.s32 	%r188, %r1, -4096;
	setp.gt.u32 	%p4, %r5, %r188;
	@%p4 bra 	$L__BB8_59;
	add.s32 	%r205, %r114, %r5;
	mul.wide.u32 	%rd37, %r205, 4;
	add.s64 	%rd21, %rd1, %rd37;
	// begin inline asm
	ld.global.nc.u32 %r189, [%rd21];
	// end inline asm
	add.s64 	%rd22, %rd21, 1024;
	// begin inline asm
	ld.global.nc.u32 %r190, [%rd22];
	// end inline asm
	add.s64 	%rd23, %rd21, 2048;
	// begin inline asm
	ld.global.nc.u32 %r191, [%rd23];
	// end inline asm
	add.s64 	%rd24, %rd21, 3072;
	// begin inline asm
	ld.global.nc.u32 %r192, [%rd24];
	// end inline asm
	add.s64 	%rd25, %rd21, 4096;
	// begin inline asm
	ld.global.nc.u32 %r193, [%rd25];
	// end inline asm
	add.s64 	%rd26, %rd21, 5120;
	// begin inline asm
	ld.global.nc.u32 %r194, [%rd26];
	// end inline asm
	add.s64 	%rd27, %rd21, 6144;
	// begin inline asm
	ld.global.nc.u32 %r195, [%rd27];
	// end inline asm
	add.s64 	%rd28, %rd21, 7168;
	// begin inline asm
	ld.global.nc.u32 %r196, [%rd28];
	// end inline asm
	add.s64 	%rd29, %rd21, 8192;
	// begin inline asm
	ld.global.nc.u32 %r197, [%rd29];
	// end inline asm
	add.s64 	%rd30, %rd21, 9216;
	// begin inline asm
	ld.global.nc.u32 %r198, [%rd30];
	// end inline asm
	add.s64 	%rd31, %rd21, 10240;
	// begin inline asm
	ld.global.nc.u32 %r199, [%rd31];
	// end inline asm
	add.s64 	%rd32, %rd21, 11264;
	// begin inline asm
	ld.global.nc.u32 %r200, [%rd32];
	// end inline asm
	add.s64 	%rd33, %rd21, 12288;
	// begin inline asm
	ld.global.nc.u32 %r201, [%rd33];
	// end inline asm
	add.s64 	%rd34, %rd21, 13312;
	// begin inline asm
	ld.global.nc.u32 %r202, [%rd34];
	// end inline asm
	add.s64 	%rd35, %rd21, 14336;
	// begin inline asm
	ld.global.nc.u32 %r203, [%rd35];
	// end inline asm
	add.s64 	%rd36, %rd21, 15360;
	// begin inline asm
	ld.global.nc.u32 %r204, [%rd36];
	// end inline asm
	max.s32 	%r206, %r634, %r189;
	max.s32 	%r207, %r206, %r190;
	max.s32 	%r208, %r191, %r192;
	max.s32 	%r209, %r208, %r193;
	max.s32 	%r210, %r194, %r195;
	max.s32 	%r211, %r210, %r196;
	max.s32 	%r212, %r197, %r198;
	max.s32 	%r213, %r212, %r199;
	max.s32 	%r214, %r200, %r201;
	max.s32 	%r215, %r214, %r202;
	max.s32 	%r216, %r203, %r204;
	max.s32 	%r217, %r207, %r209;
	max.s32 	%r218, %r217, %r211;
	max.s32 	%r219, %r213, %r215;
	max.s32 	%r220, %r219, %r216;
	max.s32 	%r634, %r218, %r220;
	sub.s32 	%r221, %r1, %r5;
	setp.lt.u32 	%p5, %r221, %r4;
	add.s32 	%r621, %r621, 1;
	add.s32 	%r620, %r620, %r4;
	add.s32 	%r619, %r619, %r4;
	@%p5 bra 	$L__BB8_67;
	bra.uni 	$L__BB8_57;
$L__BB8_59:
	setp.le.u32 	%p6, %r1, %r5;
	@%p6 bra 	$L__BB8_67;
	sub.s32 	%r129, %r1, %r5;
	setp.ge.s32 	%p7, %r114, %r129;
	@%p7 bra 	$L__BB8_67;
	not.b32 	%r223, %r114;
	add.s32 	%r224, %r1, %r223;
	sub.s32 	%r225, %r224, %r116;
	mul.lo.s32 	%r226, %r2, %r621;
	shl.b32 	%r227, %r226, 12;
	sub.s32 	%r130, %r225, %r227;
	shr.u32 	%r228, %r224, 8;
	add.s32 	%r131, %r228, 1;
	and.b32  	%r229, %r224, 768;
	setp.eq.s32 	%p8, %r229, 768;
	mov.u32 	%r628, %r114;
	@%p8 bra 	$L__BB8_64;
	and.b32  	%r230, %r131, 3;
	neg.s32 	%r624, %r230;
	mov.u32 	%r628, %r114;
$L__BB8_63:
	.pragma "nounroll";
	mul.wide.u32 	%rd39, %r619, 4;
	add.s64 	%rd38, %rd1, %rd39;
	// begin inline asm
	ld.global.nc.u32 %r231, [%rd38];
	// end inline asm
	max.s32 	%r634, %r634, %r231;
	add.s32 	%r628, %r628, 256;
	add.s32 	%r619, %r619, 256;
	add.s32 	%r624, %r624, 1;
	setp.ne.s32 	%p9, %r624, 0;
	@%p9 bra 	$L__BB8_63;
$L__BB8_64:
	setp.lt.u32 	%p10, %r130, 768;
	@%p10 bra 	$L__BB8_67;
	add.s32 	%r632, %r628, 512;
	add.s32 	%r631, %r628, %r620;
$L__BB8_66:
	add.s32 	%r236, %r631, -256;
	mul.wide.u32 	%rd44, %r236, 4;
	add.s64 	%rd40, %rd1, %rd44;
	// begin inline asm
	ld.global.nc.u32 %r232, [%rd40];
	// end inline asm
	max.s32 	%r237, %r634, %r232;
	mul.wide.u32 	%rd45, %r631, 4;
	add.s64 	%rd41, %rd1, %rd45;
	// begin inline asm
	ld.global.nc.u32 %r233, [%rd41];
	// end inline asm
	max.s32 	%r238, %r237, %r233;
	add.s32 	%r239, %r631, 256;
	mul.wide.u32 	%rd46, %r239, 4;
	add.s64 	%rd42, %rd1, %rd46;
	// begin inline asm
	ld.global.nc.u32 %r234, [%rd42];
	// end inline asm
	max.s32 	%r240, %r238, %r234;
	add.s32 	%r241, %r631, 512;
	mul.wide.u32 	%rd47, %r241, 4;
	add.s64 	%rd43, %rd1, %rd47;
	// begin inline asm
	ld.global.nc.u32 %r235, [%rd43];
	// end inline asm
	max.s32 	%r634, %r240, %r235;
	add.s32 	%r150, %r632, 1024;
	add.s32 	%r242, %r632, 512;
	add.s32 	%r631, %r631, 1024;
	setp.lt.s32 	%p11, %r242, %r129;
	mov.u32 	%r632, %r150;
	@%p11 bra 	$L__BB8_66;
$L__BB8_67:
	// begin inline asm
	mov.u32 %r243, %laneid;
	// end inline asm
	mov.b32 	%r244, -1;
	redux.sync.max.s32 %r635, %r634, %r244;
	setp.ne.s32 	%p12, %r243, 0;
	@%p12 bra 	$L__BB8_69;
	shr.u32 	%r245, %r114, 3;
	and.b32  	%r246, %r245, 124;
	mov.u32 	%r247, _ZZN3cub18CUB_300001_SM_10006detail6reduce18DeviceReduceKernelINS2_10policy_hubIijN4cuda3__47maximumIvEEE10Policy1000EPijS8_iNS5_3std3__410__identityEEEvT0_PT3_T1_NS0_13GridEvenShareISI_EET2_T4_E12temp_storage;
	add.s32 	%r248, %r247, %r246;
	st.shared.u32 	[%r248+8], %r635;
$L__BB8_69:
	bar.sync 	0;
	setp.ne.s32 	%p13, %r114, 0;
	@%p13 bra 	$L__BB8_71;
	ld.shared.u32 	%r249, [_ZZN3cub18CUB_300001_SM_10006detail6reduce18DeviceReduceKernelINS2_10policy_hubIijN4cuda3__47maximumIvEEE10Policy1000EPijS8_iNS5_3std3__410__identityEEEvT0_PT3_T1_NS0_13GridEvenShareISI_EET2_T4_E12temp_storage+12];
	max.s32 	%r250, %r635, %r249;
	ld.shared.u32 	%r251, [_ZZN3cub18CUB_300001_SM_10006detail6reduce18DeviceReduceKernelINS2_10policy_hubIijN4cuda3__47maximumIvEEE10Policy1000EPijS8_iNS5_3std3__410__identityEEEvT0_PT3_T1_NS0_13GridEvenShareISI_EET2_T4_E12temp_storage+16];
	max.s32 	%r252, %r250, %r251;
	ld.shared.u32 	%r253, [_ZZN3cub18CUB_300001_SM_10006detail6reduce18DeviceReduceKernelINS2_10policy_hubIijN4cuda3__47maximumIvEEE10Policy1000EPijS8_iNS5_3std3__410__identityEEEvT0_PT3_T1_NS0_13GridEvenShareISI_EET2_T4_E12temp_storage+20];
	max.s32 	%r254, %r252, %r253;
	ld.shared.u32 	%r255, [_ZZN3cub18CUB_300001_SM_10006detail6reduce18DeviceReduceKernelINS2_10policy_hubIijN4cuda3__47maximumIvEEE10Policy1000EPijS8_iNS5_3std3__410__identityEEEvT0_PT3_T1_NS0_13GridEvenShareISI_EET2_T4_E12temp_storage+24];
	max.s32 	%r256, %r254, %r255;
	ld.shared.u32 	%r257, [_ZZN3cub18CUB_300001_SM_10006detail6reduce18DeviceReduceKernelINS2_10policy_hubIijN4cuda3__47maximumIvEEE10Policy1000EPijS8_iNS5_3std3__410__identityEEEvT0_PT3_T1_NS0_13GridEvenShareISI_EET2_T4_E12temp_storage+28];
	max.s32 	%r258, %r256, %r257;
	ld.shared.u32 	%r259, [_ZZN3cub18CUB_300001_SM_10006detail6reduce18DeviceReduceKernelINS2_10policy_hubIijN4cuda3__47maximumIvEEE10Policy1000EPijS8_iNS5_3std3__410__identityEEEvT0_PT3_T1_NS0_13GridEvenShareISI_EET2_T4_E12temp_storage+32];
	max.s32 	%r260, %r258, %r259;
	ld.shared.u32 	%r261, [_ZZN3cub18CUB_300001_SM_10006detail6reduce18DeviceReduceKernelINS2_10policy_hubIijN4cuda3__47maximumIvEEE10Policy1000EPijS8_iNS5_3std3__410__identityEEEvT0_PT3_T1_NS0_13GridEvenShareISI_EET2_T4_E12temp_storage+36];
	max.s32 	%r635, %r260, %r261;
$L__BB8_71:
	mov.u32 	%r576, %tid.x;
	setp.ne.s32 	%p74, %r576, 0;
	@%p74 bra 	$L__BB8_73;
	ld.param.u64 	%rd111, [_ZN3cub18CUB_300001_SM_10006detail6reduce18DeviceReduceKernelINS2_10policy_hubIijN4cuda3__47maximumIvEEE10Policy1000EPijS8_iNS5_3std3__410__identityEEEvT0_PT3_T1_NS0_13GridEvenShareISI_EET2_T4__param_1];
	cvta.to.global.u64 	%rd108, %rd111;
	mul.wide.u32 	%rd109, %r3, 4;
	add.s64 	%rd110, %rd108, %rd109;
	st.global.u32 	[%rd110], %r635;
$L__BB8_73:
	ret;

}
	// .globl	_ZN3cub18CUB_300001_SM_10006detail6reduce28DeviceReduceSingleTileKernelINS2_10policy_hubIijN4cuda3__47maximumIvEEE10Policy1000EPiSB_iS8_iiNS5_3std3__410__identityEEEvT0_T1_T2_T3_T4_T6_
.visible .entry _ZN3cub18CUB_300001_SM_10006detail6reduce28DeviceReduceSingleTileKernelINS2_10policy_hubIijN4cuda3__47maximumIvEEE10Policy1000EPiSB_iS8_iiNS5_3std3__410__identityEEEvT0_T1_T2_T3_T4_T6_(
	.param .u64 .ptr .align 1 _ZN3cub18CUB_300001_SM_10006detail6reduce28DeviceReduceSingleTileKernelINS2_10policy_hubIijN4cuda3__47maximumIvEEE10Policy1000EPiSB_iS8_iiNS5_3std3__410__identityEEEvT0_T1_T2_T3_T4_T6__param_0,
	.param .u64 .ptr .align 1 _ZN3cub18CUB_300001_SM_10006detail6reduce28DeviceReduceSingleTileKernelINS2_10policy_hubIijN4cuda3__47maximumIvEEE10Policy1000EPiSB_iS8_iiNS5_3std3__410__identityEEEvT0_T1_T2_T3_T4_T6__param_1,
	.param .u32 _ZN3cub18CUB_300001_SM_10006detail6reduce28DeviceReduceSingleTileKernelINS2_10policy_hubIijN4cuda3__47maximumIvEEE10Policy1000EPiSB_iS8_iiNS5_3std3__410__identityEEEvT0_T1_T2_T3_T4_T6__param_2,
	.param .align 1 .b8 _ZN3cub18CUB_300001_SM_10006detail6reduce28DeviceReduceSingleTileKernelINS2_10policy_hubIijN4cuda3__47maximumIvEEE10Policy1000EPiSB_iS8_iiNS5_3std3__410__identityEEEvT0_T1_T2_T3_T4_T6__param_3[1],
	.param .u32 _ZN3cub18CUB_300001_SM_10006detail6reduce28DeviceReduceSingleTileKernelINS2_10policy_hubIijN4cuda3__47maximumIvEEE10Policy1000EPiSB_iS8_iiNS5_3std3__410__identityEEEvT0_T1_T2_T3_T4_T6__param_4,
	.param .align 1 .b8 _ZN3cub18CUB_300001_SM_10006detail6reduce28DeviceReduceSingleTileKernelINS2_10policy_hubIijN4cuda3__47maximumIvEEE10Policy1000EPiSB_iS8_iiNS5_3std3__410__identityEEEvT0_T1_T2_T3_T4_T6__param_5[1]
)
.maxntid 256
.minnctapersm 1
{
	.reg .pred 	%p<77>;
	.reg .b32 	%r<571>;
	.reg .b64 	%rd<125>;
	// demoted variable
	.shared .align 4 .b8 _ZZN3cub18CUB_300001_SM_10006detail6reduce28DeviceReduceSingleTileKernelINS2_10policy_hubIijN4cuda3__47maximumIvEEE10Policy1000EPiSB_iS8_iiNS5_3std3__410__identityEEEvT0_T1_T2_T3_T4_T6_E12temp_storage[44];
	ld.param.u64 	%rd16, [_ZN3cub18CUB_300001_SM_10006detail6reduce28DeviceReduceSingleTileKernelINS2_10policy_hubIijN4cuda3__47maximumIvEEE10Policy1000EPiSB_iS8_iiNS5_3std3__410__identityEEEvT0_T1_T2_T3_T4_T6__param_0];
	ld.param.u64 	%rd17, [_ZN3cub18CUB_300001_SM_10006detail6reduce28DeviceReduceSingleTileKernelINS2_10policy_hubIijN4cuda3__47maximumIvEEE10Policy1000EPiSB_iS8_iiNS5_3std3__410__identityEEEvT0_T1_T2_T3_T4_T6__param_1];
	ld.param.u32 	%r120, [_ZN3cub18CUB_300001_SM_10006detail6reduce28DeviceReduceSingleTileKernelINS2_10policy_hubIijN4cuda3__47maximumIvEEE10Policy1000EPiSB_iS8_iiNS5_3std3__410__identityEEEvT0_T1_T2_T3_T4_T6__param_2];
	ld.param.u32 	%r121, [_ZN3cub18CUB_300001_SM_10006detail6reduce28DeviceReduceSingleTileKernelINS2_10policy_hubIijN4cuda3__47maximumIvEEE10Policy1000EPiSB_iS8_iiNS5_3std3__410__identityEEEvT0_T1_T2_T3_T4_T6__param_4];
	cvta.to.global.u64 	%rd1, %rd17;
	setp.ne.s32 	%p1, %r120, 0;
	@%p1 bra 	$L__BB9_3;
	mov.u32 	%r517, %tid.x;
	setp.ne.s32 	%p76, %r517, 0;
	@%p76 bra 	$L__BB9_74;
	st.global.u32 	[%rd1], %r121;
	bra.uni 	$L__BB9_74;
$L__BB9_3:
	and.b64  	%rd18, %rd16, 15;
	setp.ne.s64 	%p2, %rd18, 0;
	@%p2 bra 	$L__BB9_38;
	setp.gt.s32 	%p39, %r120, 4095;
	@%p39 bra 	$L__BB9_22;
	mov.u32 	%r1, %tid.x;
	setp.ge.s32 	%p51, %r1, %r120;
	mov.b32 	%r528, 0;
	mov.u32 	%r523, %r1;
	@%p51 bra 	$L__BB9_7;
	mul.wide.u32 	%rd113, %r1, 4;
	add.s64 	%rd112, %rd16, %rd113;
	// begin inline asm
	ld.global.nc.u32 %r528, [%rd112];
	// end inline asm
	add.s32 	%r523, %r1, 256;
$L__BB9_7:
	setp.ge.s32 	%p52, %r523, %r120;
	@%p52 bra 	$L__BB9_13;
	not.b32 	%r420, %r523;
	add.s32 	%r6, %r120, %r420;
	and.b32  	%r421, %r6, 768;
	setp.eq.s32 	%p53, %r421, 768;
	@%p53 bra 	$L__BB9_11;
	mul.wide.u32 	%rd114, %r523, 4;
	add.s64 	%rd121, %rd16, %rd114;
	shr.u32 	%r422, %r6, 8;
	add.s32 	%r423, %r422, 1;
	and.b32  	%r424, %r423, 3;
	neg.s32 	%r520, %r424;
$L__BB9_10:
	.pragma "nounroll";
	// begin inline asm
	ld.global.nc.u32 %r425, [%rd121];
	// end inline asm
	max.s32 	%r528, %r528, %r425;
	add.s32 	%r523, %r523, 256;
	add.s64 	%rd121, %rd121, 1024;
	add.s32 	%r520, %r520, 1;
	setp.ne.s32 	%p54, %r520, 0;
	@%p54 bra 	$L__BB9_10;
$L__BB9_11:
	setp.lt.u32 	%p55, %r6, 768;
	@%p55 bra 	$L__BB9_13;
$L__BB9_12:
	mul.wide.s32 	%rd120, %r523, 4;
	add.s64 	%rd116, %rd16, %rd120;
	// begin inline asm
	ld.global.nc.u32 %r426, [%rd116];
	// end inline asm
	max.s32 	%r430, %r528, %r426;
	add.s64 	%rd117, %rd116, 1024;
	// begin inline asm
	ld.global.nc.u32 %r427, [%rd117];
	// end inline asm
	max.s32 	%r431, %r430, %r427;
	add.s64 	%rd118, %rd116, 2048;
	// begin inline asm
	ld.global.nc.u32 %r428, [%rd118];
	// end inline asm
	max.s32 	%r432, %r431, %r428;
	add.s64 	%rd119, %rd116, 3072;
	// begin inline asm
	ld.global.nc.u32 %r429, [%rd119];
	// end inline asm
	max.s32 	%r528, %r432, %r429;
	add.s32 	%r523, %r523, 1024;
	setp.lt.s32 	%p56, %r523, %r120;
	@%p56 bra 	$L__BB9_12;
$L__BB9_13:
	setp.lt.s32 	%p57, %r120, 256;
	@%p57 bra 	$L__BB9_18;
	// begin inline asm
	mov.u32 %r496, %laneid;
	// end inline asm
	mov.b32 	%r497, -1;
	redux.sync.max.s32 %r570, %r528, %r497;
	setp.ne.s32 	%p73, %r496, 0;
	@%p73 bra 	$L__BB9_16;
	shr.u32 	%r498, %r1, 3;
	and.b32  	%r499, %r498, 124;
	mov.u32 	%r500, _ZZN3cub18CUB_300001_SM_10006detail6reduce28DeviceReduceSingleTileKernelINS2_10policy_hubIijN4cuda3__47maximumIvEEE10Policy1000EPiSB_iS8_iiNS5_3std3__410__identityEEEvT0_T1_T2_T3_T4_T6_E12temp_storage;
	add.s32 	%r501, %r500, %r499;
	st.shared.u32 	[%r501+8], %r570;
$L__BB9_16:
	bar.sync 	0;
	setp.ne.s32 	%p74, %r1, 0;
	@%p74 bra 	$L__BB9_72;
	ld.shared.u32 	%r502, [_ZZN3cub18CUB_300001_SM_10006detail6reduce28DeviceReduceSingleTileKernelINS2_10policy_hubIijN4cuda3__47maximumIvEEE10Policy1000EPiSB_iS8_iiNS5_3std3__410__identityEEEvT0_T1_T2_T3_T4_T6_E12temp_storage+12];
	max.s32 	%r503, %r570, %r502;
	ld.shared.u32 	%r504, [_ZZN3cub18CUB_300001_SM_10006detail6reduce28DeviceReduceSingleTileKernelINS2_10policy_hubIijN4cuda3__47maximumIvEEE10Policy1000EPiSB_iS8_iiNS5_3std3__410__identityEEEvT0_T1_T2_T3_T4_T6_E12temp_storage+16];
	max.s32 	%r505, %r503, %r504;
	ld.shared.u32 	%r506, [_ZZN3cub18CUB_300001_SM_10006detail6reduce28DeviceReduceSingleTileKernelINS2_10policy_hubIijN4cuda3__47maximumIvEEE10Policy1000EPiSB_iS8_iiNS5_3std3__410__identityEEEvT0_T1_T2_T3_T4_T6_E12temp_storage+20];
	max.s32 	%r507, %r505, %r506;
	ld.shared.u32 	%r508, [_ZZN3cub18CUB_300001_SM_10006detail6reduce28DeviceReduceSingleTileKernelINS2_10policy_hubIijN4cuda3__47maximumIvEEE10Policy1000EPiSB_iS8_iiNS5_3std3__410__identityEEEvT0_T1_T2_T3_T4_T6_E12temp_storage+24];
	max.s32 	%r509, %r507, %r508;
	ld.shared.u32 	%r510, [_ZZN3cub18CUB_300001_SM_10006detail6reduce28DeviceReduceSingleTileKernelINS2_10policy_hubIijN4cuda3__47maximumIvEEE10Policy1000EPiSB_iS8_iiNS5_3std3__410__identityEEEvT0_T1_T2_T3_T4_T6_E12temp_storage+28];
	max.s32 	%r511, %r509, %r510;
	ld.shared.u32 	%r512, [_ZZN3cub18CUB_300001_SM_10006detail6reduce28DeviceReduceSingleTileKernelINS2_10policy_hubIijN4cuda3__47maximumIvEEE10Policy1000EPiSB_iS8_iiNS5_3std3__410__identityEEEvT0_T1_T2_T3_T4_T6_E12temp_storage+32];
	max.s32 	%r513, %r511, %r512;
	ld.shared.u32 	%r514, [_ZZN3cub18CUB_300001_SM_10006detail6reduce28DeviceReduceSingleTileKernelINS2_10policy_hubIijN4cuda3__47maximumIvEEE10Policy1000EPiSB_iS8_iiNS5_3std3__410__identityEEEvT0_T1_T2_T3_T4_T6_E12temp_storage+36];
	max.s32 	%r570, %r513, %r514;
	bra.uni 	$L__BB9_72;
$L__BB9_18:
	// begin inline asm
	mov.u32 %r433, %laneid;
	// end inline asm
	and.b32  	%r459, %r1, 992;
	add.s32 	%r460, %r459, 32;
	setp.gt.s32 	%p58, %r460, %r120;
	not.b32 	%r461, %r459;
	add.s32 	%r462, %r120, %r461;
	selp.b32 	%r457, %r462, 31, %p58;
	mov.b32 	%r436, 1;
	mov.b32 	%r458, -1;
	// begin inline asm
	shfl.sync.down.b32 %r434, %r528, %r436, %r457, %r458;
	// end inline asm
	setp.lt.s32 	%p59, %r433, %r457;
	max.s32 	%r463, %r528, %r434;
	selp.b32 	%r440, %r463, %r528, %p59;
	mov.b32 	%r441, 2;
	// begin inline asm
	shfl.sync.down.b32 %r439, %r440, %r441, %r457, %r458;
	// end inline asm
	add.s32 	%r464, %r433, 2;
	setp.gt.s32 	%p60, %r464, %r457;
	max.s32 	%r465, %r440, %r439;
	selp.b32 	%r445, %r440, %r465, %p60;
	mov.b32 	%r446, 4;
	// begin inline asm
	shfl.sync.down.b32 %r444, %r445, %r446, %r457, %r458;
	// end inline asm
	add.s32 	%r466, %r433, 4;
	setp.gt.s32 	%p61, %r466, %r457;
	max.s32 	%r467, %r445, %r444;
	selp.b32 	%r450, %r445, %r467, %p61;
	mov.b32 	%r451, 8;
	// begin inline asm
	shfl.sync.down.b32 %r449, %r450, %r451, %r457, %r458;
	// end inline asm
	add.s32 	%r468, %r433, 8;
	setp.gt.s32 	%p62, %r468, %r457;
	max.s32 	%r469, %r450, %r449;
	selp.b32 	%r455, %r450, %r469, %p62;
	mov.b32 	%r456, 16;
	// begin inline asm
	shfl.sync.down.b32 %r454, %r455, %r456, %r457, %r458;
	// end inline asm
	add.s32 	%r470, %r433, 16;
	setp.gt.s32 	%p63, %r470, %r457;
	max.s32 	%r471, %r455, %r454;
	selp.b32 	%r570, %r455, %r471, %p63;
	setp.ne.s32 	%p64, %r433, 0;
	@%p64 bra 	$L__BB9_20;
	shr.u32 	%r472, %r1, 3;
	and.b32  	%r473, %r472, 124;
	mov.u32 	%r474, _ZZN3cub18CUB_300001_SM_10006detail6reduce28DeviceReduceSingleTileKernelINS2_10policy_hubIijN4cuda3__47maximumIvEEE10Policy1000EPiSB_iS8_iiNS5_3std3__410__identityEEEvT0_T1_T2_T3_T4_T6_E12temp_storage;
	add.s32 	%r475, %r474, %r473;
	st.shared.u32 	[%r475+8], %r570;
$L__BB9_20:
	bar.sync 	0;
	setp.ne.s32 	%p65, %r1, 0;
	@%p65 bra 	$L__BB9_72;
	setp.gt.s32 	%p66, %r120, 32;
	ld.shared.u32 	%r476, [_ZZN3cub18CUB_300001_SM_10006detail6reduce28DeviceReduceSingleTileKernelINS2_10policy_hubIijN4cuda3__47maximumIvEEE10Policy1000EPiSB_iS8_iiNS5_3std3__410__identityEEEvT0_T1_T2_T3_T4_T6_E12temp_storage+12];
	max.s32 	%r477, %r570, %r476;
	selp.b32 	%r478, %r477, %r570, %p66;
	setp.gt.s32 	%p67, %r120, 64;
	ld.shared.u32 	%r479, [_ZZN3cub18CUB_300001_SM_10006detail6reduce28DeviceReduceSingleTileKernelINS2_10policy_hubIijN4cuda3__47maximumIvEEE10Policy1000EPiSB_iS8_iiNS5_3std3__410__identityEEEvT0_T1_T2_T3_T4_T6_E12temp_storage+16];
	max.s32 	%r480, %r478, %r479;
	selp.b32 	%r481, %r480, %r478, %p67;
	setp.gt.s32 	%p68, %r120, 96;
	ld.shared.u32 	%r482, [_ZZN3cub18CUB_300001_SM_10006detail6reduce28DeviceReduceSingleTileKernelINS2_10policy_hubIijN4cuda3__47maximumIvEEE10Policy1000EPiSB_iS8_iiNS5_3std3__410__identityEEEvT0_T1_T2_T3_T4_T6_E12temp_storage+20];
	max.s32 	%r483, %r481, %r482;
	selp.b32 	%r484, %r483, %r481, %p68;
	setp.gt.s32 	%p69, %r120, 128;
	ld.shared.u32 	%r485, [_ZZN3cub18CUB_300001_SM_10006detail6reduce28DeviceReduceSingleTileKernelINS2_10policy_hubIijN4cuda3__47maximumIvEEE10Policy1000EPiSB_iS8_iiNS5_3std3__410__identityEEEvT0_T1_T2_T3_T4_T6_E12temp_storage+24];
	max.s32 	%r486, %r484, %r485;
	selp.b32 	%r487, %r486, %r484, %p69;
	setp.gt.s32 	%p70, %r120, 160;
	ld.shared.u32 	%r488, [_ZZN3cub18CUB_300001_SM_10006detail6reduce28DeviceReduceSingleTileKernelINS2_10policy_hubIijN4cuda3__47maximumIvEEE10Policy1000EPiSB_iS8_iiNS5_3std3__410__identityEEEvT0_T1_T2_T3_T4_T6_E12temp_storage+28];
	max.s32 	%r489, %r487, %r488;
	selp.b32 	%r490, %r489, %r487, %p70;
	setp.gt.s32 	%p71, %r120, 192;
	ld.shared.u32 	%r491, [_ZZN3cub18CUB_300001_SM_10006detail6reduce28DeviceReduceSingleTileKernelINS2_10policy_hubIijN4cuda3__47maximumIvEEE10Policy1000EPiSB_iS8_iiNS5_3std3__410__identityEEEvT0_T1_T2_T3_T4_T6_E12temp_storage+32];
	max.s32 	%r492, %r490, %r491;
	selp.b32 	%r493, %r492, %r490, %p71;
	setp.gt.s32 	%p72, %r120, 224;
	ld.shared.u32 	%r494, [_ZZN3cub18CUB_300001_SM_10006detail6reduce28DeviceReduceSingleTileKernelINS2_10policy_hubIijN4cuda3__47maximumIvEEE10Policy1000EPiSB_iS8_iiNS5_3std3__410__identityEEEvT0_T1_T2_T3_T4_T6_E12temp_storage+36];
	max.s32 	%r495, %r493, %r494;
	selp.b32 	%r570, %r495, %r493, %p72;
	bra.uni 	$L__BB9_72;
$L__BB9_22:
	mov.u32 	%r26, %tid.x;
	shl.b32 	%r319, %r26, 2;
	mul.wide.u32 	%rd86, %r319, 4;
	add.s64 	%rd76, %rd16, %rd86;
	// begin inline asm
	ld.global.nc.v2.u64 {%rd74, %rd75}, [%rd76];
	// end inline asm
	mov.b64 	{%r320, %r321}, %rd75;
	mov.b64 	{%r322, %r323}, %rd74;
	add.s64 	%rd79, %rd76, 4096;
	// begin inline asm
	ld.global.nc.v2.u64 {%rd77, %rd78}, [%rd79];
	// end inline asm
	mov.b64 	{%r324, %r325}, %rd78;
	mov.b64 	{%r326, %r327}, %rd77;
	add.s64 	%rd82, %rd76, 8192;
	// begin inline asm
	ld.global.nc.v2.u64 {%rd80, %rd81}, [%rd82];
	// end inline asm
	mov.b64 	{%r328, %r329}, %rd81;
	mov.b64 	{%r330, %r331}, %rd80;
	add.s64 	%rd85, %rd76, 12288;
	// begin inline asm
	ld.global.nc.v2.u64 {%rd83, %rd84}, [%rd85];
	// end inline asm
	mov.b64 	{%r332, %r333}, %rd84;
	mov.b64 	{%r334, %r335}, %rd83;
	max.s32 	%r336, %r322, %r323;
	max.s32 	%r337, %r336, %r320;
	max.s32 	%r338, %r321, %r326;
	max.s32 	%r339, %r338, %r327;
	max.s32 	%r340, %r324, %r325;
	max.s32 	%r341, %r340, %r330;
	max.s32 	%r342, %r331, %r328;
	max.s32 	%r343, %r342, %r329;
	max.s32 	%r344, %r334, %r335;
	max.s32 	%r345, %r344, %r332;
	max.s32 	%r346, %r337, %r339;
	max.s32 	%r347, %r346, %r341;
	max.s32 	%r348, %r343, %r345;
	max.s32 	%r349, %r348, %r333;
	max.s32 	%r543, %r347, %r349;
	setp.lt.u32 	%p40, %r120, 8192;
	mov.b32 	%r532, 4096;
	@%p40 bra 	$L__BB9_26;
	add.s32 	%r28, %r120, -4096;
	mov.b32 	%r532, 4096;
$L__BB9_24:
	mul.wide.s32 	%rd99, %r532, 4;
	add.s64 	%rd89, %rd76, %rd99;
	// begin inline asm
	ld.global.nc.v2.u64 {%rd87, %rd88}, [%rd89];
	// end inline asm
	mov.b64 	{%r351, %r352}, %rd88;
	mov.b64 	{%r353, %r354}, %rd87;
	add.s64 	%rd92, %rd89, 4096;
	// begin inline asm
	ld.global.nc.v2.u64 {%rd90, %rd91}, [%rd92];
	// end inline asm
	mov.b64 	{%r355, %r356}, %rd91;
	mov.b64 	{%r357, %r358}, %rd90;
	add.s64 	%rd95, %rd89, 8192;
	// begin inline asm
	ld.global.nc.v2.u64 {%rd93, %rd94}, [%rd95];
	// end inline asm
	mov.b64 	{%r359, %r360}, %rd94;
	mov.b64 	{%r361, %r362}, %rd93;
	add.s64 	%rd98, %rd89, 12288;
	// begin inline asm
	ld.global.nc.v2.u64 {%rd96, %rd97}, [%rd98];
	// end inline asm
	mov.b64 	{%r363, %r364}, %rd97;
	mov.b64 	{%r365, %r366}, %rd96;
	max.s32 	%r367, %r543, %r353;
	max.s32 	%r368, %r367, %r354;
	max.s32 	%r369, %r351, %r352;
	max.s32 	%r370, %r369, %r357;
	max.s32 	%r371, %r358, %r355;
	max.s32 	%r372, %r371, %r356;
	max.s32 	%r373, %r361, %r362;
	max.s32 	%r374, %r373, %r359;
	max.s32 	%r375, %r360, %r365;
	max.s32 	%r376, %r375, %r366;
	max.s32 	%r377, %r363, %r364;
	max.s32 	%r378, %r368, %r370;
	max.s32 	%r379, %r378, %r372;
	max.s32 	%r380, %r374, %r376;
	max.s32 	%r381, %r380, %r377;
	max.s32 	%r543, %r379, %r381;
	sub.s32 	%r382, %r120, %r532;
	setp.lt.s32 	%p41, %r382, 4096;
	@%p41 bra 	$L__BB9_34;
	add.s32 	%r532, %r532, 4096;
	setp.le.s32 	%p42, %r532, %r28;
	@%p42 bra 	$L__BB9_24;
$L__BB9_26:
	setp.le.s32 	%p43, %r120, %r532;
	@%p43 bra 	$L__BB9_34;
	sub.s32 	%r35, %r120, %r532;
	setp.ge.s32 	%p44, %r26, %r35;
	@%p44 bra 	$L__BB9_34;
	not.b32 	%r384, %r26;
	add.s32 	%r385, %r120, %r384;
	sub.s32 	%r36, %r385, %r532;
	and.b32  	%r386, %r36, 768;
	setp.eq.s32 	%p45, %r386, 768;
	mov.u32 	%r537, %r26;
	@%p45 bra 	$L__BB9_31;
	add.s32 	%r534, %r26, %r532;
	shr.u32 	%r387, %r36, 8;
	add.s32 	%r388, %r387, 1;
	and.b32  	%r389, %r388, 3;
	neg.s32 	%r533, %r389;
	mov.u32 	%r537, %r26;
$L__BB9_30:
	.pragma "nounroll";
	mul.wide.u32 	%rd101, %r534, 4;
	add.s64 	%rd100, %rd16, %rd101;
	// begin inline asm
	ld.global.nc.u32 %r390, [%rd100];
	// end inline asm
	max.s32 	%r543, %r543, %r390;
	add.s32 	%r537, %r537, 256;
	add.s32 	%r534, %r534, 256;
	add.s32 	%r533, %r533, 1;
	setp.ne.s32 	%p46, %r533, 0;
	@%p46 bra 	$L__BB9_30;
$L__BB9_31:
	setp.lt.u32 	%p47, %r36, 768;
	@%p47 bra 	$L__BB9_34;
	cvt.u64.u32 	%rd102, %r537;
	cvt.u64.u32 	%rd103, %r532;
	add.s64 	%rd104, %rd102, %rd103;
	shl.b64 	%rd105, %rd104, 2;
	add.s64 	%rd106, %rd105, %rd16;
	add.s64 	%rd122, %rd106, 2048;
	add.s32 	%r540, %r537, %r532;
$L__BB9_33:
	mul.wide.u32 	%rd111, %r540, 4;
	add.s64 	%rd107, %rd16, %rd111;
	// begin inline asm
	ld.global.nc.u32 %r391, [%rd107];
	// end inline asm
	max.s32 	%r395, %r543, %r391;
	add.s64 	%rd108, %rd122, -1024;
	// begin inline asm
	ld.global.nc.u32 %r392, [%rd108];
	// end inline asm
	max.s32 	%r396, %r395, %r392;
	// begin inline asm
	ld.global.nc.u32 %r393, [%rd122];
	// end inline asm
	max.s32 	%r397, %r396, %r393;
	add.s64 	%rd110, %rd122, 1024;
	// begin inline asm
	ld.global.nc.u32 %r394, [%rd110];
	// end inline asm
	max.s32 	%r543, %r397, %r394;
	add.s32 	%r537, %r537, 1024;
	add.s64 	%rd122, %rd122, 4096;
	add.s32 	%r540, %r540, 1024;
	setp.lt.s32 	%p48, %r537, %r35;
	@%p48 bra 	$L__BB9_33;
$L__BB9_34:
	// begin inline asm
	mov.u32 %r398, %laneid;
	// end inline asm
	mov.b32 	%r399, -1;
	redux.sync.max.s32 %r570, %r543, %r399;
	setp.ne.s32 	%p49, %r398, 0;
	@%p49 bra 	$L__BB9_36;
	shr.u32 	%r400, %r26, 3;
	and.b32  	%r401, %r400, 124;
	mov.u32 	%r402, _ZZN3cub18CUB_300001_SM_10006detail6reduce28DeviceReduceSingleTileKernelINS2_10policy_hubIijN4cuda3__47maximumIvEEE10Policy1000EPiSB_iS8_iiNS5_3std3__410__identityEEEvT0_T1_T2_T3_T4_T6_E12temp_storage;
	add.s32 	%r403, %r402, %r401;
	st.shared.u32 	[%r403+8], %r570;
$L__BB9_36:
	bar.sync 	0;
	setp.ne.s32 	%p50, %r26, 0;
	@%p50 bra 	$L__BB9_72;
	ld.shared.u32 	%r404, [_ZZN3cub18CUB_300001_SM_10006detail6reduce28DeviceReduceSingleTileKernelINS2_10policy_hubIijN4cuda3__47maximumIvEEE10Policy1000EPiSB_iS8_iiNS5_3std3__410__identityEEEvT0_T1_T2_T3_T4_T6_E12temp_storage+12];
	max.s32 	%r405, %r570, %r404;
	ld.shared.u32 	%r406, [_ZZN3cub18CUB_300001_SM_10006detail6reduce28DeviceReduceSingleTileKernelINS2_10policy_hubIijN4cuda3__47maximumIvEEE10Policy1000EPiSB_iS8_iiNS5_3std3__410__identityEEEvT0_T1_T2_T3_T4_T6_E12temp_storage+16];
	max.s32 	%r407, %r405, %r406;
	ld.shared.u32 	%r408, [_ZZN3cub18CUB_300001_SM_10006detail6reduce28DeviceReduceSingleTileKernelINS2_10policy_hubIijN4cuda3__47maximumIvEEE10Policy1000EPiSB_iS8_iiNS5_3std3__410__identityEEEvT0_T1_T2_T3_T4_T6_E12temp_storage+20];
	max.s32 	%r409, %r407, %r408;
	ld.shared.u32 	%r410, [_ZZN3cub18CUB_300001_SM_10006detail6reduce28DeviceReduceSingleTileKernelINS2_10policy_hubIijN4cuda3__47maximumIvEEE10Policy1000EPiSB_iS8_iiNS5_3std3__410__identityEEEvT0_T1_T2_T3_T4_T6_E12temp_storage+24];
	max.s32 	%r411, %r409, %r410;
	ld.shared.u32 	%r412, [_ZZN3cub18CUB_300001_SM_10006detail6reduce28DeviceReduceSingleTileKernelINS2_10policy_hubIijN4cuda3__47maximumIvEEE10Policy1000EPiSB_iS8_iiNS5_3std3__410__identityEEEvT0_T1_T2_T3_T4_T6_E12temp_storage+28];
	max.s32 	%r413, %r411, %r412;
	ld.shared.u32 	%r414, [_ZZN3cub18CUB_300001_SM_10006detail6reduce28DeviceReduceSingleTileKernelINS2_10policy_hubIijN4cuda3__47maximumIvEEE10Policy1000EPiSB_iS8_iiNS5_3std3__410__identityEEEvT0_T1_T2_T3_T4_T6_E12temp_storage+32];
	max.s32 	%r415, %r413, %r414;
	ld.shared.u32 	%r416, [_ZZN3cub18CUB_300001_SM_10006detail6reduce28DeviceReduceSingleTileKernelINS2_10policy_hubIijN4cuda3__47maximumIvEEE10Policy1000EPiSB_iS8_iiNS5_3std3__410__identityEEEvT0_T1_T2_T3_T4_T6_E12temp_storage+36];
	max.s32 	%r570, %r415, %r416;
	bra.uni 	$L__BB9_72;
$L__BB9_38:
	setp.gt.s32 	%p3, %r120, 4095;
	@%p3 bra 	$L__BB9_56;
	mov.u32 	%r60, %tid.x;
	setp.ge.s32 	%p15, %r60, %r120;
	mov.b32 	%r554, 0;
	mov.u32 	%r549, %r60;
	@%p15 bra 	$L__BB9_41;
	mul.wide.u32 	%rd66, %r60, 4;
	add.s64 	%rd65, %rd16, %rd66;
	// begin inline asm
	ld.global.nc.u32 %r554, [%rd65];
	// end inline asm
	add.s32 	%r549, %r60, 256;
$L__BB9_41:
	setp.ge.s32 	%p16, %r549, %r120;
	@%p16 bra 	$L__BB9_47;
	not.b32 	%r223, %r549;
	add.s32 	%r65, %r120, %r223;
	and.b32  	%r224, %r65, 768;
	setp.eq.s32 	%p17, %r224, 768;
	@%p17 bra 	$L__BB9_45;
	mul.wide.u32 	%rd67, %r549, 4;
	add.s64 	%rd123, %rd16, %rd67;
	shr.u32 	%r225, %r65, 8;
	add.s32 	%r226, %r225, 1;
	and.b32  	%r227, %r226, 3;
	neg.s32 	%r546, %r227;
$L__BB9_44:
	.pragma "nounroll";
	// begin inline asm
	ld.global.nc.u32 %r228, [%rd123];
	// end inline asm
	max.s32 	%r554, %r554, %r228;
	add.s32 	%r549, %r549, 256;
	add.s64 	%rd123, %rd123, 1024;
	add.s32 	%r546, %r546, 1;
	setp.ne.s32 	%p18, %r546, 0;
	@%p18 bra 	$L__BB9_44;
$L__BB9_45:
	setp.lt.u32 	%p19, %r65, 768;
	@%p19 bra 	$L__BB9_47;
$L__BB9_46:
	mul.wide.s32 	%rd73, %r549, 4;
	add.s64 	%rd69, %rd16, %rd73;
	// begin inline asm
	ld.global.nc.u32 %r229, [%rd69];
	// end inline asm
	max.s32 	%r233, %r554, %r229;
	add.s64 	%rd70, %rd69, 1024;
	// begin inline asm
	ld.global.nc.u32 %r230, [%rd70];
	// end inline asm
	max.s32 	%r234, %r233, %r230;
	add.s64 	%rd71, %rd69, 2048;
	// begin inline asm
	ld.global.nc.u32 %r231, [%rd71];
	// end inline asm
	max.s32 	%r235, %r234, %r231;
	add.s64 	%rd72, %rd69, 3072;
	// begin inline asm
	ld.global.nc.u32 %r232, [%rd72];
	// end inline asm
	max.s32 	%r554, %r235, %r232;
	add.s32 	%r549, %r549, 1024;
	setp.lt.s32 	%p20, %r549, %r120;
	@%p20 bra 	$L__BB9_46;
$L__BB9_47:
	setp.lt.s32 	%p21, %r120, 256;
	@%p21 bra 	$L__BB9_52;
	// begin inline asm
	mov.u32 %r299, %laneid;
	// end inline asm
	mov.b32 	%r300, -1;
	redux.sync.max.s32 %r570, %r554, %r300;
	setp.ne.s32 	%p37, %r299, 0;
	@%p37 bra 	$L__BB9_50;
	shr.u32 	%r301, %r60, 3;
	and.b32  	%r302, %r301, 124;
	mov.u32 	%r303, _ZZN3cub18CUB_300001_SM_10006detail6reduce28DeviceReduceSingleTileKernelINS2_10policy_hubIijN4cuda3__47maximumIvEEE10Policy1000EPiSB_iS8_iiNS5_3std3__410__identityEEEvT0_T1_T2_T3_T4_T6_E12temp_storage;
	add.s32 	%r304, %r303, %r302;
	st.shared.u32 	[%r304+8], %r570;
$L__BB9_50:
	bar.sync 	0;
	setp.ne.s32 	%p38, %r60, 0;
	@%p38 bra 	$L__BB9_72;
	ld.shared.u32 	%r305, [_ZZN3cub18CUB_300001_SM_10006detail6reduce28DeviceReduceSingleTileKernelINS2_10policy_hubIijN4cuda3__47maximumIvEEE10Policy1000EPiSB_iS8_iiNS5_3std3__410__identityEEEvT0_T1_T2_T3_T4_T6_E12temp_storage+12];
	max.s32 	%r306, %r570, %r305;
	ld.shared.u32 	%r307, [_ZZN3cub18CUB_300001_SM_10006detail6reduce28DeviceReduceSingleTileKernelINS2_10policy_hubIijN4cuda3__47maximumIvEEE10Policy1000EPiSB_iS8_iiNS5_3std3__410__identityEEEvT0_T1_T2_T3_T4_T6_E12temp_storage+16];
	max.s32 	%r308, %r306, %r307;
	ld.shared.u32 	%r309, [_ZZN3cub18CUB_300001_SM_10006detail6reduce28DeviceReduceSingleTileKernelINS2_10policy_hubIijN4cuda3__47maximumIvEEE10Policy1000EPiSB_iS8_iiNS5_3std3__410__identityEEEvT0_T1_T2_T3_T4_T6_E12temp_storage+20];
	max.s32 	%r310, %r308, %r309;
	ld.shared.u32 	%r311, [_ZZN3cub18CUB_300001_SM_10006detail6reduce28DeviceReduceSingleTileKernelINS2_10policy_hubIijN4cuda3__47maximumIvEEE10Policy1000EPiSB_iS8_iiNS5_3std3__410__identityEEEvT0_T1_T2_T3_T4_T6_E12temp_storage+24];
	max.s32 	%r312, %r310, %r311;
	ld.shared.u32 	%r313, [_ZZN3cub18CUB_300001_SM_10006detail6reduce28DeviceReduceSingleTileKernelINS2_10policy_hubIijN4cuda3__47maximumIvEEE10Policy1000EPiSB_iS8_iiNS5_3std3__410__identityEEEvT0_T1_T2_T3_T4_T6_E12temp_storage+28];
	max.s32 	%r314, %r312, %r313;
	ld.shared.u32 	%r315, [_ZZN3cub18CUB_300001_SM_10006detail6reduce28DeviceReduceSingleTileKernelINS2_10policy_hubIijN4cuda3__47maximumIvEEE10Policy1000EPiSB_iS8_iiNS5_3std3__410__identityEEEvT0_T1_T2_T3_T4_T6_E12temp_storage+32];
	max.s32 	%r316, %r314, %r315;
	ld.shared.u32 	%r317, [_ZZN3cub18CUB_300001_SM_10006detail6reduce28DeviceReduceSingleTileKernelINS2_10policy_hubIijN4cuda3__47maximumIvEEE10Policy1000EPiSB_iS8_iiNS5_3std3__410__identityEEEvT0_T1_T2_T3_T4_T6_E12temp_storage+36];
	max.s32 	%r570, %r316, %r317;
	bra.uni 	$L__BB9_72;
$L__BB9_52:
	// begin inline asm
	mov.u32 %r236, %laneid;
	// end inline asm
	and.b32  	%r262, %r60, 992;
	add.s32 	%r263, %r262, 32;
	setp.gt.s32 	%p22, %r263, %r120;
	not.b32 	%r264, %r262;
	add.s32 	%r265, %r120, %r264;
	selp.b32 	%r260, %r265, 31, %p22;
	mov.b32 	%r239, 1;
	mov.b32 	%r261, -1;
	// begin inline asm
	shfl.sync.down.b32 %r237, %r554, %r239, %r260, %r261;
	// end inline asm
	setp.lt.s32 	%p23, %r236, %r260;
	max.s32 	%r266, %r554, %r237;
	selp.b32 	%r243, %r266, %r554, %p23;
	mov.b32 	%r244, 2;
	// begin inline asm
	shfl.sync.down.b32 %r242, %r243, %r244, %r260, %r261;
	// end inline asm
	add.s32 	%r267, %r236, 2;
	setp.gt.s32 	%p24, %r267, %r260;
	max.s32 	%r268, %r243, %r242;
	selp.b32 	%r248, %r243, %r268, %p24;
	mov.b32 	%r249, 4;
	// begin inline asm
	shfl.sync.down.b32 %r247, %r248, %r249, %r260, %r261;
	// end inline asm
	add.s32 	%r269, %r236, 4;
	setp.gt.s32 	%p25, %r269, %r260;
	max.s32 	%r270, %r248, %r247;
	selp.b32 	%r253, %r248, %r270, %p25;
	mov.b32 	%r254, 8;
	// begin inline asm
	shfl.sync.down.b32 %r252, %r253, %r254, %r260, %r261;
	// end inline asm
	add.s32 	%r271, %r236, 8;
	setp.gt.s32 	%p26, %r271, %r260;
	max.s32 	%r272, %r253, %r252;
	selp.b32 	%r258, %r253, %r272, %p26;
	mov.b32 	%r259, 16;
	// begin inline asm
	shfl.sync.down.b32 %r257, %r258, %r259, %r260, %r261;
	// end inline asm
	add.s32 	%r273, %r236, 16;
	setp.gt.s32 	%p27, %r273, %r260;
	max.s32 	%r274, %r258, %r257;
	selp.b32 	%r570, %r258, %r274, %p27;
	setp.ne.s32 	%p28, %r236, 0;
	@%p28 bra 	$L__BB9_54;
	shr.u32 	%r275, %r60, 3;
	and.b32  	%r276, %r275, 124;
	mov.u32 	%r277, _ZZN3cub18CUB_300001_SM_10006detail6reduce28DeviceReduceSingleTileKernelINS2_10policy_hubIijN4cuda3__47maximumIvEEE10Policy1000EPiSB_iS8_iiNS5_3std3__410__identityEEEvT0_T1_T2_T3_T4_T6_E12temp_storage;
	add.s32 	%r278, %r277, %r276;
	st.shared.u32 	[%r278+8], %r570;
$L__BB9_54:
	bar.sync 	0;
	setp.ne.s32 	%p29, %r60, 0;
	@%p29 bra 	$L__BB9_72;
	setp.gt.s32 	%p30, %r120, 32;
	ld.shared.u32 	%r279, [_ZZN3cub18CUB_300001_SM_10006detail6reduce28DeviceReduceSingleTileKernelINS2_10policy_hubIijN4cuda3__47maximumIvEEE10Policy1000EPiSB_iS8_iiNS5_3std3__410__identityEEEvT0_T1_T2_T3_T4_T6_E12temp_storage+12];
	max.s32 	%r280, %r570, %r279;
	selp.b32 	%r281, %r280, %r570, %p30;
	setp.gt.s32 	%p31, %r120, 64;
	ld.shared.u32 	%r282, [_ZZN3cub18CUB_300001_SM_10006detail6reduce28DeviceReduceSingleTileKernelINS2_10policy_hubIijN4cuda3__47maximumIvEEE10Policy1000EPiSB_iS8_iiNS5_3std3__410__identityEEEvT0_T1_T2_T3_T4_T6_E12temp_storage+16];
	max.s32 	%r283, %r281, %r282;
	selp.b32 	%r284, %r283, %r281, %p31;
	setp.gt.s32 	%p32, %r120, 96;
	ld.shared.u32 	%r285, [_ZZN3cub18CUB_300001_SM_10006detail6reduce28DeviceReduceSingleTileKernelINS2_10policy_hubIijN4cuda3__47maximumIvEEE10Policy1000EPiSB_iS8_iiNS5_3std3__410__identityEEEvT0_T1_T2_T3_T4_T6_E12temp_storage+20];
	max.s32 	%r286, %r284, %r285;
	selp.b32 	%r287, %r286, %r284, %p32;
	setp.gt.s32 	%p33, %r120, 128;
	ld.shared.u32 	%r288, [_ZZN3cub18CUB_300001_SM_10006detail6reduce28DeviceReduceSingleTileKernelINS2_10policy_hubIijN4cuda3__47maximumIvEEE10Policy1000EPiSB_iS8_iiNS5_3std3__410__identityEEEvT0_T1_T2_T3_T4_T6_E12temp_storage+24];
	max.s32 	%r289, %r287, %r288;
	selp.b32 	%r290, %r289, %r287, %p33;
	setp.gt.s32 	%p34, %r120, 160;
	ld.shared.u32 	%r291, [_ZZN3cub18CUB_300001_SM_10006detail6reduce28DeviceReduceSingleTileKernelINS2_10policy_hubIijN4cuda3__47maximumIvEEE10Policy1000EPiSB_iS8_iiNS5_3std3__410__identityEEEvT0_T1_T2_T3_T4_T6_E12temp_storage+28];
	max.s32 	%r292, %r290, %r291;
	selp.b32 	%r293, %r292, %r290, %p34;
	setp.gt.s32 	%p35, %r120, 192;
	ld.shared.u32 	%r294, [_ZZN3cub18CUB_300001_SM_10006detail6reduce28DeviceReduceSingleTileKernelINS2_10policy_hubIijN4cuda3__47maximumIvEEE10Policy1000EPiSB_iS8_iiNS5_3std3__410__identityEEEvT0_T1_T2_T3_T4_T6_E12temp_storage+32];
	max.s32 	%r295, %r293, %r294;
	selp.b32 	%r296, %r295, %r293, %p35;
	setp.gt.s32 	%p36, %r120, 224;
	ld.shared.u32 	%r297, [_ZZN3cub18CUB_300001_SM_10006detail6reduce28DeviceReduceSingleTileKernelINS2_10policy_hubIijN4cuda3__47maximumIvEEE10Policy1000EPiSB_iS8_iiNS5_3std3__410__identityEEEvT0_T1_T2_T3_T4_T6_E12temp_storage+36];
	max.s32 	%r298, %r296, %r297;
	selp.b32 	%r570, %r298, %r296, %p36;
	bra.uni 	$L__BB9_72;
$L__BB9_56:
	mov.u32 	%r85, %tid.x;
	mul.wide.u32 	%rd35, %r85, 4;
	add.s64 	%rd19, %rd16, %rd35;
	// begin inline asm
	ld.global.nc.u32 %r122, [%rd19];
	// end inline asm
	add.s64 	%rd20, %rd19, 1024;
	// begin inline asm
	ld.global.nc.u32 %r123, [%rd20];
	// end inline asm
	add.s64 	%rd21, %rd19, 2048;
	// begin inline asm
	ld.global.nc.u32 %r124, [%rd21];
	// end inline asm
	add.s64 	%rd22, %rd19, 3072;
	// begin inline asm
	ld.global.nc.u32 %r125, [%rd22];
	// end inline asm
	add.s64 	%rd23, %rd19, 4096;
	// begin inline asm
	ld.global.nc.u32 %r126, [%rd23];
	// end inline asm
	add.s64 	%rd24, %rd19, 5120;
	// begin inline asm
	ld.global.nc.u32 %r127, [%rd24];
	// end inline asm
	add.s64 	%rd25, %rd19, 6144;
	// begin inline asm
	ld.global.nc.u32 %r128, [%rd25];
	// end inline asm
	add.s64 	%rd26, %rd19, 7168;
	// begin inline asm
	ld.global.nc.u32 %r129, [%rd26];
	// end inline asm
	add.s64 	%rd27, %rd19, 8192;
	// begin inline asm
	ld.global.nc.u32 %r130, [%rd27];
	// end inline asm
	add.s64 	%rd28, %rd19, 9216;
	// begin inline asm
	ld.global.nc.u32 %r131, [%rd28];
	// end inline asm
	add.s64 	%rd29, %rd19, 10240;
	// begin inline asm
	ld.global.nc.u32 %r132, [%rd29];
	// end inline asm
	add.s64 	%rd30, %rd19, 11264;
	// begin inline asm
	ld.global.nc.u32 %r133, [%rd30];
	// end inline asm
	add.s64 	%rd31, %rd19, 12288;
	// begin inline asm
	ld.global.nc.u32 %r134, [%rd31];
	// end inline asm
	add.s64 	%rd32, %rd19, 13312;
	// begin inline asm
	ld.global.nc.u32 %r135, [%rd32];
	// end inline asm
	add.s64 	%rd33, %rd19, 14336;
	// begin inline asm
	ld.global.nc.u32 %r136, [%rd33];
	// end inline asm
	add.s64 	%rd34, %rd19, 15360;
	// begin inline asm
	ld.global.nc.u32 %r137, [%rd34];
	// end inline asm
	max.s32 	%r139, %r122, %r123;
	max.s32 	%r140, %r139, %r124;
	max.s32 	%r141, %r125, %r126;
	max.s32 	%r142, %r141, %r127;
	max.s32 	%r143, %r128, %r129;
	max.s32 	%r144, %r143, %r130;
	max.s32 	%r145, %r131, %r132;
	max.s32 	%r146, %r145, %r133;
	max.s32 	%r147, %r134, %r135;
	max.s32 	%r148, %r147, %r136;
	max.s32 	%r149, %r140, %r142;
	max.s32 	%r150, %r149, %r144;
	max.s32 	%r151, %r146, %r148;
	max.s32 	%r152, %r151, %r137;
	max.s32 	%r569, %r150, %r152;
	setp.lt.u32 	%p4, %r120, 8192;
	mov.b32 	%r558, 4096;
	@%p4 bra 	$L__BB9_60;
	add.s32 	%r87, %r120, -4096;
	mov.b32 	%r558, 4096;
$L__BB9_58:
	mul.wide.s32 	%rd52, %r558, 4;
	add.s64 	%rd36, %rd19, %rd52;
	// begin inline asm
	ld.global.nc.u32 %r154, [%rd36];
	// end inline asm
	add.s64 	%rd37, %rd36, 1024;
	// begin inline asm
	ld.global.nc.u32 %r155, [%rd37];
	// end inline asm
	add.s64 	%rd38, %rd36, 2048;
	// begin inline asm
	ld.global.nc.u32 %r156, [%rd38];
	// end inline asm
	add.s64 	%rd39, %rd36, 3072;
	// begin inline asm
	ld.global.nc.u32 %r157, [%rd39];
	// end inline asm
	add.s64 	%rd40, %rd36, 4096;
	// begin inline asm
	ld.global.nc.u32 %r158, [%rd40];
	// end inline asm
	add.s64 	%rd41, %rd36, 5120;
	// begin inline asm
	ld.global.nc.u32 %r159, [%rd41];
	// end inline asm
	add.s64 	%rd42, %rd36, 6144;
	// begin inline asm
	ld.global.nc.u32 %r160, [%rd42];
	// end inline asm
	add.s64 	%rd43, %rd36, 7168;
	// begin inline asm
	ld.global.nc.u32 %r161, [%rd43];
	// end inline asm
	add.s64 	%rd44, %rd36, 8192;
	// begin inline asm
	ld.global.nc.u32 %r162, [%rd44];
	// end inline asm
	add.s64 	%rd45, %rd36, 9216;
	// begin inline asm
	ld.global.nc.u32 %r163, [%rd45];
	// end inline asm
	add.s64 	%rd46, %rd36, 10240;
	// begin inline asm
	ld.global.nc.u32 %r164, [%rd46];
	// end inline asm
	add.s64 	%rd47, %rd36, 11264;
	// begin inline asm
	ld.global.nc.u32 %r165, [%rd47];
	// end inline asm
	add.s64 	%rd48, %rd36, 12288;
	// begin inline asm
	ld.global.nc.u32 %r166, [%rd48];
	// end inline asm
	add.s64 	%rd49, %rd36, 13312;
	// begin inline asm
	ld.global.nc.u32 %r167, [%rd49];
	// end inline asm
	add.s64 	%rd50, %rd36, 14336;
	// begin inline asm
	ld.global.nc.u32 %r168, [%rd50];
	// end inline asm
	add.s64 	%rd51, %rd36, 15360;
	// begin inline asm
	ld.global.nc.u32 %r169, [%rd51];
	// end inline asm
	max.s32 	%r170, %r569, %r154;
	max.s32 	%r171, %r170, %r155;
	max.s32 	%r172, %r156, %r157;
	max.s32 	%r173, %r172, %r158;
	max.s32 	%r174, %r159, %r160;
	max.s32 	%r175, %r174, %r161;
	max.s32 	%r176, %r162, %r163;
	max.s32 	%r177, %r176, %r164;
	max.s32 	%r178, %r165, %r166;
	max.s32 	%r179, %r178, %r167;
	max.s32 	%r180, %r168, %r169;
	max.s32 	%r181, %r171, %r173;
	max.s32 	%r182, %r181, %r175;
	max.s32 	%r183, %r177, %r179;
	max.s32 	%r184, %r183, %r180;
	max.s32 	%r569, %r182, %r184;
	sub.s32 	%r185, %r120, %r558;
	setp.lt.s32 	%p5, %r185, 4096;
	@%p5 bra 	$L__BB9_68;
	add.s32 	%r558, %r558, 4096;
	setp.le.s32 	%p6, %r558, %r87;
	@%p6 bra 	$L__BB9_58;
$L__BB9_60:
	setp.le.s32 	%p7, %r120, %r558;
	@%p7 bra 	$L__BB9_68;
	sub.s32 	%r94, %r120, %r558;
	setp.ge.s32 	%p8, %r85, %r94;
	@%p8 bra 	$L__BB9_68;
	not.b32 	%r187, %r85;
	add.s32 	%r188, %r120, %r187;
	sub.s32 	%r95, %r188, %r558;
	and.b32  	%r189, %r95, 768;
	setp.eq.s32 	%p9, %r189, 768;
	mov.u32 	%r563, %r85;
	@%p9 bra 	$L__BB9_65;
	add.s32 	%r560, %r85, %r558;
	shr.u32 	%r190, %r95, 8;
	add.s32 	%r191, %r190, 1;
	and.b32  	%r192, %r191, 3;
	neg.s32 	%r559, %r192;
	mov.u32 	%r563, %r85;
$L__BB9_64:
	.pragma "nounroll";
	mul.wide.u32 	%rd54, %r560, 4;
	add.s64 	%rd53, %rd16, %rd54;
	// begin inline asm
	ld.global.nc.u32 %r193, [%rd53];
	// end inline asm
	max.s32 	%r569, %r569, %r193;
	add.s32 	%r563, %r563, 256;
	add.s32 	%r560, %r560, 256;
	add.s32 	%r559, %r559, 1;
	setp.ne.s32 	%p10, %r559, 0;
	@%p10 bra 	$L__BB9_64;
$L__BB9_65:
	setp.lt.u32 	%p11, %r95, 768;
	@%p11 bra 	$L__BB9_68;
	cvt.u64.u32 	%rd55, %r563;
	cvt.u64.u32 	%rd56, %r558;
	add.s64 	%rd57, %rd55, %rd56;
	shl.b64 	%rd58, %rd57, 2;
	add.s64 	%rd59, %rd58, %rd16;
	add.s64 	%rd124, %rd59, 2048;
	add.s32 	%r566, %r563, %r558;
$L__BB9_67:
	mul.wide.u32 	%rd64, %r566, 4;
	add.s64 	%rd60, %rd16, %rd64;
	// begin inline asm
	ld.global.nc.u32 %r194, [%rd60];
	// end inline asm
	max.s32 	%r198, %r569, %r194;
	add.s64 	%rd61, %rd124, -1024;
	// begin inline asm
	ld.global.nc.u32 %r195, [%rd61];
	// end inline asm
	max.s32 	%r199, %r198, %r195;
	// begin inline asm
	ld.global.nc.u32 %r196, [%rd124];
	// end inline asm
	max.s32 	%r200, %r199, %r196;
	add.s64 	%rd63, %rd124, 1024;
	// begin inline asm
	ld.global.nc.u32 %r197, [%rd63];
	// end inline asm
	max.s32 	%r569, %r200, %r197;
	add.s32 	%r563, %r563, 1024;
	add.s64 	%rd124, %rd124, 4096;
	add.s32 	%r566, %r566, 1024;
	setp.lt.s32 	%p12, %r563, %r94;
	@%p12 bra 	$L__BB9_67;
$L__BB9_68:
	// begin inline asm
	mov.u32 %r201, %laneid;
	// end inline asm
	mov.b32 	%r202, -1;
	redux.sync.max.s32 %r570, %r569, %r202;
	setp.ne.s32 	%p13, %r201, 0;
	@%p13 bra 	$L__BB9_70;
	shr.u32 	%r203, %r85, 3;
	and.b32  	%r204, %r203, 124;
	mov.u32 	%r205, _ZZN3cub18CUB_300001_SM_10006detail6reduce28DeviceReduceSingleTileKernelINS2_10policy_hubIijN4cuda3__47maximumIvEEE10Policy1000EPiSB_iS8_iiNS5_3std3__410__identityEEEvT0_T1_T2_T3_T4_T6_E12temp_storage;
	add.s32 	%r206, %r205, %r204;
	st.shared.u32 	[%r206+8], %r570;
$L__BB9_70:
	bar.sync 	0;
	setp.ne.s32 	%p14, %r85, 0;
	@%p14 bra 	$L__BB9_72;
	ld.shared.u32 	%r207, [_ZZN3cub18CUB_300001_SM_10006detail6reduce28DeviceReduceSingleTileKernelINS2_10policy_hubIijN4cuda3__47maximumIvEEE10Policy1000EPiSB_iS8_iiNS5_3std3__410__identityEEEvT0_T1_T2_T3_T4_T6_E12temp_storage+12];
	max.s32 	%r208, %r570, %r207;
	ld.shared.u32 	%r209, [_ZZN3cub18CUB_300001_SM_10006detail6reduce28DeviceReduceSingleTileKernelINS2_10policy_hubIijN4cuda3__47maximumIvEEE10Policy1000EPiSB_iS8_iiNS5_3std3__410__identityEEEvT0_T1_T2_T3_T4_T6_E12temp_storage+16];
	max.s32 	%r210, %r208, %r209;
	ld.shared.u32 	%r211, [_ZZN3cub18CUB_300001_SM_10006detail6reduce28DeviceReduceSingleTileKernelINS2_10policy_hubIijN4cuda3__47maximumIvEEE10Policy1000EPiSB_iS8_iiNS5_3std3__410__identityEEEvT0_T1_T2_T3_T4_T6_E12temp_storage+20];
	max.s32 	%r212, %r210, %r211;
	ld.shared.u32 	%r213, [_ZZN3cub18CUB_300001_SM_10006detail6reduce28DeviceReduceSingleTileKernelINS2_10policy_hubIijN4cuda3__47maximumIvEEE10Policy1000EPiSB_iS8_iiNS5_3std3__410__identityEEEvT0_T1_T2_T3_T4_T6_E12temp_storage+24];
	max.s32 	%r214, %r212, %r213;
	ld.shared.u32 	%r215, [_ZZN3cub18CUB_300001_SM_10006detail6reduce28DeviceReduceSingleTileKernelINS2_10policy_hubIijN4cuda3__47maximumIvEEE10Policy1000EPiSB_iS8_iiNS5_3std3__410__identityEEEvT0_T1_T2_T3_T4_T6_E12temp_storage+28];
	max.s32 	%r216, %r214, %r215;
	ld.shared.u32 	%r217, [_ZZN3cub18CUB_300001_SM_10006detail6reduce28DeviceReduceSingleTileKernelINS2_10policy_hubIijN4cuda3__47maximumIvEEE10Policy1000EPiSB_iS8_iiNS5_3std3__410__identityEEEvT0_T1_T2_T3_T4_T6_E12temp_storage+32];
	max.s32 	%r218, %r216, %r217;
	ld.shared.u32 	%r219, [_ZZN3cub18CUB_300001_SM_10006detail6reduce28DeviceReduceSingleTileKernelINS2_10policy_hubIijN4cuda3__47maximumIvEEE10Policy1000EPiSB_iS8_iiNS5_3std3__410__identityEEEvT0_T1_T2_T3_T4_T6_E12temp_storage+36];
	max.s32 	%r570, %r218, %r219;
$L__BB9_72:
	mov.u32 	%r515, %tid.x;
	setp.ne.s32 	%p75, %r515, 0;
	@%p75 bra 	$L__BB9_74;
	max.s32 	%r516, %r121, %r570;
	st.global.u32 	[%rd1], %r516;
$L__BB9_74:
	ret;

}


// ===== COMPILED SASS (sm_100) =====

	.target	sm_100

	.elftype	@"ET_EXEC"


//--------------------- .note.nv.tkinfo           --------------------------
	.section	.note.nv.tkinfo,"",@"SHT_NOTE"
	.sectionflags	@"SHF_NOTE_NV_TKINFO"
	.tkinfo
        /*0018*/ 	.word	0x00000002
        /*0030*/ 	.string	""
        /*0030*/ 	.string	"ptxas"
        /*0030*/ 	.string	"Cuda compilation tools, release 13.0, V13.0.88"
        /*0030*/ 	.string	"Build cuda_13.0.r13.0/compiler.36424714_0"
        /*0030*/ 	.string	"-arch sm_100 -m 64 "



//--------------------- .note.nv.cuinfo           --------------------------
	.section	.note.nv.cuinfo,"",@"SHT_NOTE"
	.sectionflags	@"SHF_NOTE_NV_CUINFO"
        /*0018*/ 	.short	0x0002
        /*001a*/ 	.short	0x0064
        /*001c*/ 	.short	0x0082
	.zero		2


//--------------------- .nv.info                  --------------------------
	.section	.nv.info,"",@"SHT_CUDA_INFO"
	.align	4


	//----- nvinfo : EIATTR_REGCOUNT
	.align		4
        /*0000*/ 	.byte	0x04, 0x2f
        /*0002*/ 	.short	(.L_52 - .L_51)
	.align		4
.L_51:
        /*0004*/ 	.word	index@(_Z22translateIntoCSRKernelPiiiS_S_)
        /*0008*/ 	.word	0x0000001a


	//----- nvinfo : EIATTR_FRAME_SIZE
	.align		4
.L_52:
        /*000c*/ 	.byte	0x04, 0x11
        /*000e*/ 	.short	(.L_54 - .L_53)
	.align		4
.L_53:
        /*0010*/ 	.word	index@(_Z22translateIntoCSRKernelPiiiS_S_)
        /*0014*/ 	.word	0x00000000


	//----- nvinfo : EIATTR_REGCOUNT
	.align		4
.L_54:
        /*0018*/ 	.byte	0x04, 0x2f
        /*001a*/ 	.short	(.L_56 - .L_55)
	.align		4
.L_55:
        /*001c*/ 	.word	index@(_Z20buildHashTableOffsetPiS_S_ii)
        /*0020*/ 	.word	0x0000001e


	//----- nvinfo : EIATTR_FRAME_SIZE
	.align		4
.L_56:
        /*0024*/ 	.byte	0x04, 0x11
        /*0026*/ 	.short	(.L_58 - .L_57)
	.align		4
.L_57:
        /*0028*/ 	.word	index@(_Z20buildHashTableOffsetPiS_S_ii)
        /*002c*/ 	.word	0x00000000


	//----- nvinfo : EIATTR_REGCOUNT
	.align		4
.L_58:
        /*0030*/ 	.byte	0x04, 0x2f
        /*0032*/ 	.short	(.L_60 - .L_59)
	.align		4
.L_59:
        /*0034*/ 	.word	index@(_Z14buildHashTablePiS_S_S_S_iiii)
        /*0038*/ 	.word	0x00000023


	//----- nvinfo : EIATTR_FRAME_SIZE
	.align		4
.L_60:
        /*003c*/ 	.byte	0x04, 0x11
        /*003e*/ 	.short	(.L_62 - .L_61)
	.align		4
.L_61:
        /*0040*/ 	.word	index@(_Z14buildHashTablePiS_S_S_S_iiii)
        /*0044*/ 	.word	0x00000018


	//----- nvinfo : EIATTR_REGCOUNT
	.align		4
.L_62:
        /*0048*/ 	.byte	0x04, 0x2f
        /*004a*/ 	.short	(.L_64 - .L_63)
	.align		4
.L_63:
        /*004c*/ 	.word	index@(_Z9DFSKerneliiiiiiPiS_S_S_S_S_S_S_S_)
        /*0050*/ 	.word	0x00000028


	//----- nvinfo : EIATTR_FRAME_SIZE
	.align		4
.L_64:
        /*0054*/ 	.byte	0x04, 0x11
        /*0056*/ 	.short	(.L_66 - .L_65)
	.align		4
.L_65:
        /*0058*/ 	.word	index@(_Z9DFSKerneliiiiiiPiS_S_S_S_S_S_S_S_)
        /*005c*/ 	.word	0x00000010


	//----- nvinfo : EIATTR_REGCOUNT
	.align		4
.L_66:
        /*0060*/ 	.byte	0x04, 0x2f
        /*0062*/ 	.short	(.L_68 - .L_67)
	.align		4
.L_67:
        /*0064*/ 	.word	index@(_ZN3cub18CUB_300001_SM_10006detail11EmptyKernelIvEEvv)
        /*0068*/ 	.word	0x00000004


	//----- nvinfo : EIATTR_FRAME_SIZE
	.align		4
.L_68:
        /*006c*/ 	.byte	0x04, 0x11
        /*006e*/ 	.short	(.L_70 - .L_69)
	.align		4
.L_69:
        /*0070*/ 	.word	index@(_ZN3cub18CUB_300001_SM_10006detail11EmptyKernelIvEEvv)
        /*0074*/ 	.word	0x00000000


	//----- nvinfo : EIATTR_REGCOUNT
	.align		4
.L_70:
        /*0078*/ 	.byte	0x04, 0x2f
        /*007a*/ 	.short	(.L_72 - .L_71)
	.align		4
.L_71:
        /*007c*/ 	.word	index@(_ZN3cub18CUB_300001_SM_10006detail4scan20DeviceScanInitKernelINS0_13ScanTileStateIiLb1EEEEEvT_i)
        /*0080*/ 	.word	0x00000008


	//----- nvinfo : EIATTR_FRAME_SIZE
	.align		4
.L_72:
        /*0084*/ 	.byte	0x04, 0x11
        /*0086*/ 	.short	(.L_74 - .L_73)
	.align		4
.L_73:
        /*0088*/ 	.word	index@(_ZN3cub18CUB_300001_SM_10006detail4scan20DeviceScanInitKernelINS0_13ScanTileStateIiLb1EEEEEvT_i)
        /*008c*/ 	.word	0x00000000


	//----- nvinfo : EIATTR_REGCOUNT
	.align		4
.L_74:
        /*0090*/ 	.byte	0x04, 0x2f
        /*0092*/ 	.short	(.L_76 - .L_75)
	.align		4
.L_75:
        /*0094*/ 	.word	index@(_ZN3cub18CUB_300001_SM_10006detail4scan16DeviceScanKernelINS2_10policy_hubIiiijN4cuda3std3__44plusIvEEE10Policy1000EPiSC_NS0_13ScanTileStateIiLb1EEES9_NS1_10InputValueIiSC_EEjiLb0EiEEvT0_T1_T2_iT3_T4_T5_)
        /*0098*/ 	.word	0x00000038


	//----- nvinfo : EIATTR_FRAME_SIZE
	.align		4
.L_76:
        /*009c*/ 	.byte	0x04, 0x11
        /*009e*/ 	.short	(.L_78 - .L_77)
	.align		4
.L_77:
        /*00a0*/ 	.word	index@(_ZN3cub18CUB_300001_SM_10006detail4scan16DeviceScanKernelINS2_10policy_hubIiiijN4cuda3std3__44plusIvEEE10Policy1000EPiSC_NS0_13ScanTileStateIiLb1EEES9_NS1_10InputValueIiSC_EEjiLb0EiEEvT0_T1_T2_iT3_T4_T5_)
        /*00a4*/ 	.word	0x00000000


	//----- nvinfo : EIATTR_REGCOUNT
	.align		4
.L_78:
        /*00a8*/ 	.byte	0x04, 0x2f
        /*00aa*/ 	.short	(.L_80 - .L_79)
	.align		4
.L_79:
        /*00ac*/ 	.word	index@(_ZN3cub18CUB_300001_SM_10006detail6reduce28DeviceReduceSingleTileKernelINS2_10policy_hubIijN4cuda3__47maximumIvEEE10Policy1000EPiSB_jS8_iiNS5_3std3__410__identityEEEvT0_T1_T2_T3_T4_T6_)
        /*00b0*/ 	.word	0x0000001e


	//----- nvinfo : EIATTR_FRAME_SIZE
	.align		4
.L_80:
        /*00b4*/ 	.byte	0x04, 0x11
        /*00b6*/ 	.short	(.L_82 - .L_81)
	.align		4
.L_81:
        /*00b8*/ 	.word	index@(_ZN3cub18CUB_300001_SM_10006detail6reduce28DeviceReduceSingleTileKernelINS2_10policy_hubIijN4cuda3__47maximumIvEEE10Policy1000EPiSB_jS8_iiNS5_3std3__410__identityEEEvT0_T1_T2_T3_T4_T6_)
        /*00bc*/ 	.word	0x00000000


	//----- nvinfo : EIATTR_REGCOUNT
	.align		4
.L_82:
        /*00c0*/ 	.byte	0x04, 0x2f
        /*00c2*/ 	.short	(.L_84 - .L_83)
	.align		4
.L_83:
        /*00c4*/ 	.word	index@(_ZN3cub18CUB_300001_SM_10006detail6reduce18DeviceReduceKernelINS2_10policy_hubIijN4cuda3__47maximumIvEEE10Policy1000EPijS8_iNS5_3std3__410__identityEEEvT0_PT3_T1_NS0_13GridEvenShareISI_EET2_T4_)
        /*00c8*/ 	.word	0x00000020


	//----- nvinfo : EIATTR_FRAME_SIZE
	.align		4
.L_84:
        /*00cc*/ 	.byte	0x04, 0x11
        /*00ce*/ 	.short	(.L_86 - .L_85)
	.align		4
.L_85:
        /*00d0*/ 	.word	index@(_ZN3cub18CUB_300001_SM_10006detail6reduce18DeviceReduceKernelINS2_10policy_hubIijN4cuda3__47maximumIvEEE10Policy1000EPijS8_iNS5_3std3__410__identityEEEvT0_PT3_T1_NS0_13GridEvenShareISI_EET2_T4_)
        /*00d4*/ 	.word	0x00000000


	//----- nvinfo : EIATTR_REGCOUNT
	.align		4
.L_86:
        /*00d8*/ 	.byte	0x04, 0x2f
        /*00da*/ 	.short	(.L_88 - .L_87)
	.align		4
.L_87:
        /*00dc*/ 	.word	index@(_ZN3cub18CUB_300001_SM_10006detail6reduce28DeviceReduceSingleTileKernelINS2_10policy_hubIijN4cuda3__47maximumIvEEE10Policy1000EPiSB_iS8_iiNS5_3std3__410__identityEEEvT0_T1_T2_T3_T4_T6_)
        /*00e0*/ 	.word	0x0000001e


	//----- nvinfo : EIATTR_FRAME_SIZE
	.align		4
.L_88:
        /*00e4*/ 	.byte	0x04, 0x11
        /*00e6*/ 	.short	(.L_90 - .L_89)
	.align		4
.L_89:
        /*00e8*/ 	.word	index@(_ZN3cub18CUB_300001_SM_10006detail6reduce28DeviceReduceSingleTileKernelINS2_10policy_hubIijN4cuda3__47maximumIvEEE10Policy1000EPiSB_iS8_iiNS5_3std3__410__identityEEEvT0_T1_T2_T3_T4_T6_)
        /*00ec*/ 	.word	0x00000000


	//----- nvinfo : EIATTR_MIN_STACK_SIZE
	.align		4
.L_90:
        /*00f0*/ 	.byte	0x04, 0x12
        /*00f2*/ 	.short	(.L_92 - .L_91)
	.align		4
.L_91:
        /*00f4*/ 	.word	index@(_ZN3cub18CUB_300001_SM_10006detail6reduce28DeviceReduceSingleTileKernelINS2_10policy_hubIijN4cuda3__47maximumIvEEE10Policy1000EPiSB_iS8_iiNS5_3std3__410__identityEEEvT0_T1_T2_T3_T4_T6_)
        /*00f8*/ 	.word	0x00000000


	//----- nvinfo : EIATTR_MIN_STACK_SIZE
	.align		4
.L_92:
        /*00fc*/ 	.byte	0x04, 0x12
        /*00fe*/ 	.short	(.L_94 - .L_93)
	.align		4
.L_93:
        /*0100*/ 	.word	index@(_ZN3cub18CUB_300001_SM_10006detail6reduce18DeviceReduceKernelINS2_10policy_hubIijN4cuda3__47maximumIvEEE10Policy1000EPijS8_iNS5_3std3__410__identityEEEvT0_PT3_T1_NS0_13GridEvenShareISI_EET2_T4_)
        /*0104*/ 	.word	0x00000000


	//----- nvinfo : EIATTR_MIN_STACK_SIZE
	.align		4
.L_94:
        /*0108*/ 	.byte	0x04, 0x12
        /*010a*/ 	.short	(.L_96 - .L_95)
	.align		4
.L_95:
        /*010c*/ 	.word	index@(_ZN3cub18CUB_300001_SM_10006detail6reduce28DeviceReduceSingleTileKernelINS2_10policy_hubIijN4cuda3__47maximumIvEEE10Policy1000EPiSB_jS8_iiNS5_3std3__410__identityEEEvT0_T1_T2_T3_T4_T6_)
        /*0110*/ 	.word	0x00000000


	//----- nvinfo : EIATTR_MIN_STACK_SIZE
	.align		4
.L_96:
        /*0114*/ 	.byte	0x04, 0x12
        /*0116*/ 	.short	(.L_98 - .L_97)
	.align		4
.L_97:
        /*0118*/ 	.word	index@(_ZN3cub18CUB_300001_SM_10006detail4scan16DeviceScanKernelINS2_10policy_hubIiiijN4cuda3std3__44plusIvEEE10Policy1000EPiSC_NS0_13ScanTileStateIiLb1EEES9_NS1_10InputValueIiSC_EEjiLb0EiEEvT0_T1_T2_iT3_T4_T5_)
        /*011c*/ 	.word	0x00000000


	//----- nvinfo : EIATTR_MIN_STACK_SIZE
	.align		4
.L_98:
        /*0120*/ 	.byte	0x04, 0x12
        /*0122*/ 	.short	(.L_100 - .L_99)
	.align		4
.L_99:
        /*0124*/ 	.word	index@(_ZN3cub18CUB_300001_SM_10006detail4scan20DeviceScanInitKernelINS0_13ScanTileStateIiLb1EEEEEvT_i)
        /*0128*/ 	.word	0x00000000


	//----- nvinfo : EIATTR_MIN_STACK_SIZE
	.align		4
.L_100:
        /*012c*/ 	.byte	0x04, 0x12
        /*012e*/ 	.short	(.L_102 - .L_101)
	.align		4
.L_101:
        /*0130*/ 	.word	index@(_ZN3cub18CUB_300001_SM_10006detail11EmptyKernelIvEEvv)
        /*0134*/ 	.word	0x00000000


	//----- nvinfo : EIATTR_MIN_STACK_SIZE
	.align		4
.L_102:
        /*0138*/ 	.byte	0x04, 0x12
        /*013a*/ 	.short	(.L_104 - .L_103)
	.align		4
.L_103:
        /*013c*/ 	.word	index@(_Z9DFSKerneliiiiiiPiS_S_S_S_S_S_S_S_)
        /*0140*/ 	.word	0x00000010


	//----- nvinfo : EIATTR_MIN_STACK_SIZE
	.align		4
.L_104:
        /*0144*/ 	.byte	0x04, 0x12
        /*0146*/ 	.short	(.L_106 - .L_105)
	.align		4
.L_105:
        /*0148*/ 	.word	index@(_Z14buildHashTablePiS_S_S_S_iiii)
        /*014c*/ 	.word	0x00000018


	//----- nvinfo : EIATTR_MIN_STACK_SIZE
	.align		4
.L_106:
        /*0150*/ 	.byte	0x04, 0x12
        /*0152*/ 	.short	(.L_108 - .L_107)
	.align		4
.L_107:
        /*0154*/ 	.word	index@(_Z20buildHashTableOffsetPiS_S_ii)
        /*0158*/ 	.word	0x00000000


	//----- nvinfo : EIATTR_MIN_STACK_SIZE
	.align		4
.L_108:
        /*015c*/ 	.byte	0x04, 0x12
        /*015e*/ 	.short	(.L_110 - .L_109)
	.align		4
.L_109:
        /*0160*/ 	.word	index@(_Z22translateIntoCSRKernelPiiiS_S_)
        /*0164*/ 	.word	0x00000000
.L_110:


//--------------------- .nv.compat                --------------------------
	.section	.nv.compat,"",@"SHT_CUDA_COMPAT_INFO"
	.align	4
        /*0000*/ 	.byte	0x02, 0x09, 0x00, 0x00, 0x02, 0x02, 0x01, 0x00, 0x02, 0x05, 0x05, 0x00, 0x03, 0x07, 0x01, 0x01
        /*0010*/ 	.byte	0x02, 0x03, 0x00, 0x00, 0x02, 0x06, 0x01, 0x00, 0x04, 0x0b, 0x08, 0x00, 0x09, 0x00, 0x00, 0x00
        /*0020*/ 	.byte	0x00, 0x00, 0x00, 0x00


//--------------------- .nv.info._ZN3cub18CUB_300001_SM_10006detail6reduce28DeviceReduceSingleTileKernelINS2_10policy_hubIijN4cuda3__47maximumIvEEE10Policy1000EPiSB_iS8_iiNS5_3std3__410__identityEEEvT0_T1_T2_T3_T4_T6_ --------------------------
	.section	.nv.info._ZN3cub18CUB_300001_SM_10006detail6reduce28DeviceReduceSingleTileKernelINS2_10policy_hubIijN4cuda3__47maximumIvEEE10Policy1000EPiSB_iS8_iiNS5_3std3__410__identityEEEvT0_T1_T2_T3_T4_T6_,"",@"SHT_CUDA_INFO"
	.sectionflags	@""
	.align	4


	//----- nvinfo : EIATTR_CUDA_API_VERSION
	.align		4
        /*0000*/ 	.byte	0x04, 0x37
        /*0002*/ 	.short	(.L_112 - .L_111)
.L_111:
        /*0004*/ 	.word	0x00000082


	//----- nvinfo : EIATTR_KPARAM_INFO
	.align		4
.L_112:
        /*0008*/ 	.byte	0x04, 0x17
        /*000a*/ 	.short	(.L_114 - .L_113)
.L_113:
        /*000c*/ 	.word	0x00000000
        /*0010*/ 	.short	0x0005
        /*0012*/ 	.short	0x001c
        /*0014*/ 	.byte	0x00, 0xf0, 0x05, 0x00


	//----- nvinfo : EIATTR_KPARAM_INFO
	.align		4
.L_114:
        /*0018*/ 	.byte	0x04, 0x17
        /*001a*/ 	.short	(.L_116 - .L_115)
.L_115:
        /*001c*/ 	.word	0x00000000
        /*0020*/ 	.short	0x0004
        /*0022*/ 	.short	0x0018
        /*0024*/ 	.byte	0x00, 0xf0, 0x11, 0x00


	//----- nvinfo : EIATTR_KPARAM_INFO
	.align		4
.L_116:
        /*0028*/ 	.byte	0x04, 0x17
        /*002a*/ 	.short	(.L_118 - .L_117)
.L_117:
        /*002c*/ 	.word	0x00000000
        /*0030*/ 	.short	0x0003
        /*0032*/ 	.short	0x0014
        /*0034*/ 	.byte	0x00, 0xf0, 0x05, 0x00


	//----- nvinfo : EIATTR_KPARAM_INFO
	.align		4
.L_118:
        /*0038*/ 	.byte	0x04, 0x17
        /*003a*/ 	.short	(.L_120 - .L_119)
.L_119:
        /*003c*/ 	.word	0x00000000
        /*0040*/ 	.short	0x0002
        /*0042*/ 	.short	0x0010
        /*0044*/ 	.byte	0x00, 0xf0, 0x11, 0x00


	//----- nvinfo : EIATTR_KPARAM_INFO
	.align		4
.L_120:
        /*0048*/ 	.byte	0x04, 0x17
        /*004a*/ 	.short	(.L_122 - .L_121)
.L_121:
        /*004c*/ 	.word	0x00000000
        /*0050*/ 	.short	0x0001
        /*0052*/ 	.short	0x0008
        /*0054*/ 	.byte	0x00, 0xf5, 0x21, 0x00


	//----- nvinfo : EIATTR_KPARAM_INFO
	.align		4
.L_122:
        /*0058*/ 	.byte	0x04, 0x17
        /*005a*/ 	.short	(.L_124 - .L_123)
.L_123:
        /*005c*/ 	.word	0x00000000
        /*0060*/ 	.short	0x0000
        /*0062*/ 	.short	0x0000
        /*0064*/ 	.byte	0x00, 0xf5, 0x21, 0x00


	//----- nvinfo : EIATTR_SPARSE_MMA_MASK
	.align		4
.L_124:
        /*0068*/ 	.byte	0x03, 0x50
        /*006a*/ 	.short	0x0000


	//----- nvinfo : EIATTR_MAXREG_COUNT
	.align		4
        /*006c*/ 	.byte	0x03, 0x1b
        /*006e*/ 	.short	0x00ff


	//----- nvinfo : EIATTR_NUM_BARRIERS
	.align		4
        /*0070*/ 	.byte	0x02, 0x4c
        /*0072*/ 	.byte	0x01
	.zero		1


	//----- nvinfo : EIATTR_MERCURY_ISA_VERSION
	.align		4
        /*0074*/ 	.byte	0x03, 0x5f
        /*0076*/ 	.short	0x0101


	//----- nvinfo : EIATTR_COOP_GROUP_MASK_REGIDS
	.align		4
        /*0078*/ 	.byte	0x04, 0x29
        /*007a*/ 	.short	(.L_126 - .L_125)


	//   ....[0]....
.L_125:
        /*007c*/ 	.word	0xffffffff


	//   ....[1]....
        /*0080*/ 	.word	0xffffffff


	//   ....[2]....
        /*0084*/ 	.word	0xffffffff


	//   ....[3]....
        /*0088*/ 	.word	0xffffffff


	//   ....[4]....
        /*008c*/ 	.word	0xffffffff


	//   ....[5]....
        /*0090*/ 	.word	0xffffffff


	//   ....[6]....
        /*0094*/ 	.word	0xffffffff


	//   ....[7]....
        /*0098*/ 	.word	0xffffffff


	//   ....[8]....
        /*009c*/ 	.word	0xffffffff


	//   ....[9]....
        /*00a0*/ 	.word	0xffffffff


	//   ....[10]....
        /*00a4*/ 	.word	0xffffffff


	//   ....[11]....
        /*00a8*/ 	.word	0xffffffff


	//   ....[12]....
        /*00ac*/ 	.word	0xffffffff


	//   ....[13]....
        /*00b0*/ 	.word	0xffffffff


	//----- nvinfo : EIATTR_COOP_GROUP_INSTR_OFFSETS
	.align		4
.L_126:
        /*00b4*/ 	.byte	0x04, 0x28
        /*00b6*/ 	.short	(.L_128 - .L_127)


	//   ....[0]....
.L_127:
        /*00b8*/ 	.word	0x000008a0


	//   ....[1]....
        /*00bc*/ 	.word	0x00000a90


	//   ....[2]....
        /*00c0*/ 	.word	0x00000b20


	//   ....[3]....
        /*00c4*/ 	.word	0x00000b70


	//   ....[4]....
        /*00c8*/ 	.word	0x00000bb0


	//   ....[5]....
        /*00cc*/ 	.word	0x00000bf0


	//   ....[6]....
        /*00d0*/ 	.word	0x00001850


	//   ....[7]....
        /*00d4*/ 	.word	0x00002160


	//   ....[8]....
        /*00d8*/ 	.word	0x00002350


	//   ....[9]....
        /*00dc*/ 	.word	0x000023d0


	//   ....[10]....
        /*00e0*/ 	.word	0x00002410


	//   ....[11]....
        /*00e4*/ 	.word	0x00002460


	//   ....[12]....
        /*00e8*/ 	.word	0x000024b0


	//   ....[13]....
        /*00ec*/ 	.word	0x00003280


	//----- nvinfo : EIATTR_VRC_CTA_INIT_COUNT
	.align		4
.L_128:
        /*00f0*/ 	.byte	0x02, 0x4a
	.zero		1
	.zero		1


	//----- nvinfo : EIATTR_EXIT_INSTR_OFFSETS
	.align		4
        /*00f4*/ 	.byte	0x04, 0x1c
        /*00f6*/ 	.short	(.L_130 - .L_129)


	//   ....[0]....
.L_129:
        /*00f8*/ 	.word	0x00000080


	//   ....[1]....
        /*00fc*/ 	.word	0x000000c0


	//   ....[2]....
        /*0100*/ 	.word	0x00003400


	//   ....[3]....
        /*0104*/ 	.word	0x00003450


	//----- nvinfo : EIATTR_MAX_THREADS
	.align		4
.L_130:
        /*0108*/ 	.byte	0x04, 0x05
        /*010a*/ 	.short	(.L_132 - .L_131)
.L_131:
        /*010c*/ 	.word	0x00000100
        /*0110*/ 	.word	0x00000001
        /*0114*/ 	.word	0x00000001


	//----- nvinfo : EIATTR_CRS_STACK_SIZE
	.align		4
.L_132:
        /*0118*/ 	.byte	0x04, 0x1e
        /*011a*/ 	.short	(.L_134 - .L_133)
.L_133:
        /*011c*/ 	.word	0x00000000


	//----- nvinfo : EIATTR_CBANK_PARAM_SIZE
	.align		4
.L_134:
        /*0120*/ 	.byte	0x03, 0x19
        /*0122*/ 	.short	0x001d


	//----- nvinfo : EIATTR_PARAM_CBANK
	.align		4
        /*0124*/ 	.byte	0x04, 0x0a
        /*0126*/ 	.short	(.L_136 - .L_135)
	.align		4
.L_135:
        /*0128*/ 	.word	index@(.nv.constant0._ZN3cub18CUB_300001_SM_10006detail6reduce28DeviceReduceSingleTileKernelINS2_10policy_hubIijN4cuda3__47maximumIvEEE10Policy1000EPiSB_iS8_iiNS5_3std3__410__identityEEEvT0_T1_T2_T3_T4_T6_)
        /*012c*/ 	.short	0x0380
        /*012e*/ 	.short	0x001d


	//----- nvinfo : EIATTR_SW_WAR
	.align		4
.L_136:
        /*0130*/ 	.byte	0x04, 0x36
        /*0132*/ 	.short	(.L_138 - .L_137)
.L_137:
        /*0134*/ 	.word	0x00000008
.L_138:


//--------------------- .nv.info._ZN3cub18CUB_300001_SM_10006detail6reduce18DeviceReduceKernelINS2_10policy_hubIijN4cuda3__47maximumIvEEE10Policy1000EPijS8_iNS5_3std3__410__identityEEEvT0_PT3_T1_NS0_13GridEvenShareISI_EET2_T4_ --------------------------
	.section	.nv.info._ZN3cub18CUB_300001_SM_10006detail6reduce18DeviceReduceKernelINS2_10policy_hubIijN4cuda3__47maximumIvEEE10Policy1000EPijS8_iNS5_3std3__410__identityEEEvT0_PT3_T1_NS0_13GridEvenShareISI_EET2_T4_,"",@"SHT_CUDA_INFO"
	.sectionflags	@""
	.align	4


	//----- nvinfo : EIATTR_CUDA_API_VERSION
	.align		4
        /*0000*/ 	.byte	0x04, 0x37
        /*0002*/ 	.short	(.L_140 - .L_139)
.L_139:
        /*0004*/ 	.word	0x00000082


	//----- nvinfo : EIATTR_KPARAM_INFO
	.align		4
.L_140:
        /*0008*/ 	.byte	0x04, 0x17
        /*000a*/ 	.short	(.L_142 - .L_141)
.L_141:
        /*000c*/ 	.word	0x00000000
        /*0010*/ 	.short	0x0005
        /*0012*/ 	.short	0x003d
        /*0014*/ 	.byte	0x00, 0xf0, 0x05, 0x00


	//----- nvinfo : EIATTR_KPARAM_INFO
	.align		4
.L_142:
        /*0018*/ 	.byte	0x04, 0x17
        /*001a*/ 	.short	(.L_144 - .L_143)
.L_143:
        /*001c*/ 	.word	0x00000000
        /*0020*/ 	.short	0x0004
        /*0022*/ 	.short	0x003c
        /*0024*/ 	.byte	0x00, 0xf0, 0x05, 0x00


	//----- nvinfo : EIATTR_KPARAM_INFO
	.align		4
.L_144:
        /*0028*/ 	.byte	0x04, 0x17
        /*002a*/ 	.short	(.L_146 - .L_145)
.L_145:
        /*002c*/ 	.word	0x00000000
        /*0030*/ 	.short	0x0003
        /*0032*/ 	.short	0x0014
        /*0034*/ 	.byte	0x00, 0xf0, 0xa1, 0x00


	//----- nvinfo : EIATTR_KPARAM_INFO
	.align		4
.L_146:
        /*0038*/ 	.byte	0x04, 0x17
        /*003a*/ 	.short	(.L_148 - .L_147)
.L_147:
        /*003c*/ 	.word	0x00000000
        /*0040*/ 	.short	0x0002
        /*0042*/ 	.short	0x0010
        /*0044*/ 	.byte	0x00, 0xf0, 0x11, 0x00


	//----- nvinfo : EIATTR_KPARAM_INFO
	.align		4
.L_148:
        /*0048*/ 	.byte	0x04, 0x17
        /*004a*/ 	.short	(.L_150 - .L_149)
.L_149:
        /*004c*/ 	.word	0x00000000
        /*0050*/ 	.short	0x0001
        /*0052*/ 	.short	0x0008
        /*0054*/ 	.byte	0x00, 0xf5, 0x21, 0x00


	//----- nvinfo : EIATTR_KPARAM_INFO
	.align		4
.L_150:
        /*0058*/ 	.byte	0x04, 0x17
        /*005a*/ 	.short	(.L_152 - .L_151)
.L_151:
        /*005c*/ 	.word	0x00000000
        /*0060*/ 	.short	0x0000
        /*0062*/ 	.short	0x0000
        /*0064*/ 	.byte	0x00, 0xf5, 0x21, 0x00


	//----- nvinfo : EIATTR_SPARSE_MMA_MASK
	.align		4
.L_152:
        /*0068*/ 	.byte	0x03, 0x50
        /*006a*/ 	.short	0x0000


	//----- nvinfo : EIATTR_MAXREG_COUNT
	.align		4
        /*006c*/ 	.byte	0x03, 0x1b
        /*006e*/ 	.short	0x00ff


	//----- nvinfo : EIATTR_NUM_BARRIERS
	.align		4
        /*0070*/ 	.byte	0x02, 0x4c
        /*0072*/ 	.byte	0x01
	.zero		1


	//----- nvinfo : EIATTR_MERCURY_ISA_VERSION
	.align		4
        /*0074*/ 	.byte	0x03, 0x5f
        /*0076*/ 	.short	0x0101


	//----- nvinfo : EIATTR_COOP_GROUP_MASK_REGIDS
	.align		4
        /*0078*/ 	.byte	0x04, 0x29
        /*007a*/ 	.short	(.L_154 - .L_153)


	//   ....[0]....
.L_153:
        /*007c*/ 	.word	0xffffffff


	//   ....[1]....
        /*0080*/ 	.word	0xffffffff


	//   ....[2]....
        /*0084*/ 	.word	0xffffffff


	//   ....[3]....
        /*0088*/ 	.word	0xffffffff


	//   ....[4]....
        /*008c*/ 	.word	0xffffffff


	//   ....[5]....
        /*0090*/ 	.word	0xffffffff


	//   ....[6]....
        /*0094*/ 	.word	0xffffffff


	//   ....[7]....
        /*0098*/ 	.word	0xffffffff


	//   ....[8]....
        /*009c*/ 	.word	0xffffffff


	//   ....[9]....
        /*00a0*/ 	.word	0xffffffff


	//   ....[10]....
        /*00a4*/ 	.word	0xffffffff


	//   ....[11]....
        /*00a8*/ 	.word	0xffffffff


	//   ....[12]....
        /*00ac*/ 	.word	0xffffffff


	//   ....[13]....
        /*00b0*/ 	.word	0xffffffff


	//----- nvinfo : EIATTR_COOP_GROUP_INSTR_OFFSETS
	.align		4
.L_154:
        /*00b4*/ 	.byte	0x04, 0x28
        /*00b6*/ 	.short	(.L_156 - .L_155)


	//   ....[0]....
.L_155:
        /*00b8*/ 	.word	0x000004e0


	//   ....[1]....
        /*00bc*/ 	.word	0x000006d0


	//   ....[2]....
        /*00c0*/ 	.word	0x00000760


	//   ....[3]....
        /*00c4*/ 	.word	0x000007b0


	//   ....[4]....
        /*00c8*/ 	.word	0x000007f0


	//   ....[5]....
        /*00cc*/ 	.word	0x00000830


	//   ....[6]....
        /*00d0*/ 	.word	0x000010d0


	//   ....[7]....
        /*00d4*/ 	.word	0x00001690


	//   ....[8]....
        /*00d8*/ 	.word	0x00001880


	//   ....[9]....
        /*00dc*/ 	.word	0x00001900


	//   ....[10]....
        /*00e0*/ 	.word	0x00001940


	//   ....[11]....
        /*00e4*/ 	.word	0x00001990


	//   ....[12]....
        /*00e8*/ 	.word	0x000019d0


	//   ....[13]....
        /*00ec*/ 	.word	0x00002440


	//----- nvinfo : EIATTR_VRC_CTA_INIT_COUNT
	.align		4
.L_156:
        /*00f0*/ 	.byte	0x02, 0x4a
	.zero		1
	.zero		1


	//----- nvinfo : EIATTR_EXIT_INSTR_OFFSETS
	.align		4
        /*00f4*/ 	.byte	0x04, 0x1c
        /*00f6*/ 	.short	(.L_158 - .L_157)


	//   ....[0]....
.L_157:
        /*00f8*/ 	.word	0x000025c0


	//   ....[1]....
        /*00fc*/ 	.word	0x00002600


	//----- nvinfo : EIATTR_MAX_THREADS
	.align		4
.L_158:
        /*0100*/ 	.byte	0x04, 0x05
        /*0102*/ 	.short	(.L_160 - .L_159)
.L_159:
        /*0104*/ 	.word	0x00000100
        /*0108*/ 	.word	0x00000001
        /*010c*/ 	.word	0x00000001


	//----- nvinfo : EIATTR_CRS_STACK_SIZE
	.align		4
.L_160:
        /*0110*/ 	.byte	0x04, 0x1e
        /*0112*/ 	.short	(.L_162 - .L_161)
.L_161:
        /*0114*/ 	.word	0x00000000


	//----- nvinfo : EIATTR_CBANK_PARAM_SIZE
	.align		4
.L_162:
        /*0118*/ 	.byte	0x03, 0x19
        /*011a*/ 	.short	0x003e


	//----- nvinfo : EIATTR_PARAM_CBANK
	.align		4
        /*011c*/ 	.byte	0x04, 0x0a
        /*011e*/ 	.short	(.L_164 - .L_163)
	.align		4
.L_163:
        /*0120*/ 	.word	index@(.nv.constant0._ZN3cub18CUB_300001_SM_10006detail6reduce18DeviceReduceKernelINS2_10policy_hubIijN4cuda3__47maximumIvEEE10Policy1000EPijS8_iNS5_3std3__410__identityEEEvT0_PT3_T1_NS0_13GridEvenShareISI_EET2_T4_)
        /*0124*/ 	.short	0x0380
        /*0126*/ 	.short	0x003e


	//----- nvinfo : EIATTR_SW_WAR
	.align		4
.L_164:
        /*0128*/ 	.byte	0x04, 0x36
        /*012a*/ 	.short	(.L_166 - .L_165)
.L_165:
        /*012c*/ 	.word	0x00000008
.L_166:


//--------------------- .nv.info._ZN3cub18CUB_300001_SM_10006detail6reduce28DeviceReduceSingleTileKernelINS2_10policy_hubIijN4cuda3__47maximumIvEEE10Policy1000EPiSB_jS8_iiNS5_3std3__410__identityEEEvT0_T1_T2_T3_T4_T6_ --------------------------
	.section	.nv.info._ZN3cub18CUB_300001_SM_10006detail6reduce28DeviceReduceSingleTileKernelINS2_10policy_hubIijN4cuda3__47maximumIvEEE10Policy1000EPiSB_jS8_iiNS5_3std3__410__identityEEEvT0_T1_T2_T3_T4_T6_,"",@"SHT_CUDA_INFO"
	.sectionflags	@""
	.align	4


	//----- nvinfo : EIATTR_CUDA_API_VERSION
	.align		4
        /*0000*/ 	.byte	0x04, 0x37
        /*0002*/ 	.short	(.L_168 - .L_167)
.L_167:
        /*0004*/ 	.word	0x00000082


	//----- nvinfo : EIATTR_KPARAM_INFO
	.align		4
.L_168:
        /*0008*/ 	.byte	0x04, 0x17
        /*000a*/ 	.short	(.L_170 - .L_169)
.L_169:
        /*000c*/ 	.word	0x00000000
        /*0010*/ 	.short	0x0005
        /*0012*/ 	.short	0x001c
        /*0014*/ 	.byte	0x00, 0xf0, 0x05, 0x00


	//----- nvinfo : EIATTR_KPARAM_INFO
	.align		4
.L_170:
        /*0018*/ 	.byte	0x04, 0x17
        /*001a*/ 	.short	(.L_172 - .L_171)
.L_171:
        /*001c*/ 	.word	0x00000000
        /*0020*/ 	.short	0x0004
        /*0022*/ 	.short	0x0018
        /*0024*/ 	.byte	0x00, 0xf0, 0x11, 0x00


	//----- nvinfo : EIATTR_KPARAM_INFO
	.align		4
.L_172:
        /*0028*/ 	.byte	0x04, 0x17
        /*002a*/ 	.short	(.L_174 - .L_173)
.L_173:
        /*002c*/ 	.word	0x00000000
        /*0030*/ 	.short	0x0003
        /*0032*/ 	.short	0x0014
        /*0034*/ 	.byte	0x00, 0xf0, 0x05, 0x00


	//----- nvinfo : EIATTR_KPARAM_INFO
	.align		4
.L_174:
        /*0038*/ 	.byte	0x04, 0x17
        /*003a*/ 	.short	(.L_176 - .L_175)
.L_175:
        /*003c*/ 	.word	0x00000000
        /*0040*/ 	.short	0x0002
        /*0042*/ 	.short	0x0010
        /*0044*/ 	.byte	0x00, 0xf0, 0x11, 0x00


	//----- nvinfo : EIATTR_KPARAM_INFO
	.align		4
.L_176:
        /*0048*/ 	.byte	0x04, 0x17
        /*004a*/ 	.short	(.L_178 - .L_177)
.L_177:
        /*004c*/ 	.word	0x00000000
        /*0050*/ 	.short	0x0001
        /*0052*/ 	.short	0x0008
        /*0054*/ 	.byte	0x00, 0xf5, 0x21, 0x00


	//----- nvinfo : EIATTR_KPARAM_INFO
	.align		4
.L_178:
        /*0058*/ 	.byte	0x04, 0x17
        /*005a*/ 	.short	(.L_180 - .L_179)
.L_179:
        /*005c*/ 	.word	0x00000000
        /*0060*/ 	.short	0x0000
        /*0062*/ 	.short	0x0000
        /*0064*/ 	.byte	0x00, 0xf5, 0x21, 0x00


	//----- nvinfo : EIATTR_SPARSE_MMA_MASK
	.align		4
.L_180:
        /*0068*/ 	.byte	0x03, 0x50
        /*006a*/ 	.short	0x0000


	//----- nvinfo : EIATTR_MAXREG_COUNT
	.align		4
        /*006c*/ 	.byte	0x03, 0x1b
        /*006e*/ 	.short	0x00ff


	//----- nvinfo : EIATTR_NUM_BARRIERS
	.align		4
        /*0070*/ 	.byte	0x02, 0x4c
        /*0072*/ 	.byte	0x01
	.zero		1


	//----- nvinfo : EIATTR_MERCURY_ISA_VERSION
	.align		4
        /*0074*/ 	.byte	0x03, 0x5f
        /*0076*/ 	.short	0x0101


	//----- nvinfo : EIATTR_COOP_GROUP_MASK_REGIDS
	.align		4
        /*0078*/ 	.byte	0x04, 0x29
        /*007a*/ 	.short	(.L_182 - .L_181)


	//   ....[0]....
.L_181:
        /*007c*/ 	.word	0xffffffff


	//   ....[1]....
        /*0080*/ 	.word	0xffffffff


	//   ....[2]....
        /*0084*/ 	.word	0xffffffff


	//   ....[3]....
        /*0088*/ 	.word	0xffffffff


	//   ....[4]....
        /*008c*/ 	.word	0xffffffff


	//   ....[5]....
        /*0090*/ 	.word	0xffffffff


	//   ....[6]....
        /*0094*/ 	.word	0xffffffff


	//   ....[7]....
        /*0098*/ 	.word	0xffffffff


	//   ....[8]....
        /*009c*/ 	.word	0xffffffff


	//   ....[9]....
        /*00a0*/ 	.word	0xffffffff


	//   ....[10]....
        /*00a4*/ 	.word	0xffffffff


	//   ....[11]....
        /*00a8*/ 	.word	0xffffffff


	//   ....[12]....
        /*00ac*/ 	.word	0xffffffff


	//   ....[13]....
        /*00b0*/ 	.word	0xffffffff


	//----- nvinfo : EIATTR_COOP_GROUP_INSTR_OFFSETS
	.align		4
.L_182:
        /*00b4*/ 	.byte	0x04, 0x28
        /*00b6*/ 	.short	(.L_184 - .L_183)


	//   ....[0]....
.L_183:
        /*00b8*/ 	.word	0x00000850


	//   ....[1]....
        /*00bc*/ 	.word	0x00000a40


	//   ....[2]....
        /*00c0*/ 	.word	0x00000ad0


	//   ....[3]....
        /*00c4*/ 	.word	0x00000b20


	//   ....[4]....
        /*00c8*/ 	.word	0x00000b60


	//   ....[5]....
        /*00cc*/ 	.word	0x00000ba0


	//   ....[6]....
        /*00d0*/ 	.word	0x00001390


	//   ....[7]....
        /*00d4*/ 	.word	0x00001c50


	//   ....[8]....
        /*00d8*/ 	.word	0x00001e40


	//   ....[9]....
        /*00dc*/ 	.word	0x00001ec0


	//   ....[10]....
        /*00e0*/ 	.word	0x00001f00


	//   ....[11]....
        /*00e4*/ 	.word	0x00001f50


	//   ....[12]....
        /*00e8*/ 	.word	0x00001fa0


	//   ....[13]....
        /*00ec*/ 	.word	0x00002910


	//----- nvinfo : EIATTR_VRC_CTA_INIT_COUNT
	.align		4
.L_184:
        /*00f0*/ 	.byte	0x02, 0x4a
	.zero		1
	.zero		1


	//----- nvinfo : EIATTR_EXIT_INSTR_OFFSETS
	.align		4
        /*00f4*/ 	.byte	0x04, 0x1c
        /*00f6*/ 	.short	(.L_186 - .L_185)


	//   ....[0]....
.L_185:
        /*00f8*/ 	.word	0x00000080


	//   ....[1]....
        /*00fc*/ 	.word	0x000000c0


	//   ....[2]....
        /*0100*/ 	.word	0x00002a90


	//   ....[3]....
        /*0104*/ 	.word	0x00002ae0


	//----- nvinfo : EIATTR_MAX_THREADS
	.align		4
.L_186:
        /*0108*/ 	.byte	0x04, 0x05
        /*010a*/ 	.short	(.L_188 - .L_187)
.L_187:
        /*010c*/ 	.word	0x00000100
        /*0110*/ 	.word	0x00000001
        /*0114*/ 	.word	0x00000001


	//----- nvinfo : EIATTR_CRS_STACK_SIZE
	.align		4
.L_188:
        /*0118*/ 	.byte	0x04, 0x1e
        /*011a*/ 	.short	(.L_190 - .L_189)
.L_189:
        /*011c*/ 	.word	0x00000000


	//----- nvinfo : EIATTR_CBANK_PARAM_SIZE
	.align		4
.L_190:
        /*0120*/ 	.byte	0x03, 0x19
        /*0122*/ 	.short	0x001d


	//----- nvinfo : EIATTR_PARAM_CBANK
	.align		4
        /*0124*/ 	.byte	0x04, 0x0a
        /*0126*/ 	.short	(.L_192 - .L_191)
	.align		4
.L_191:
        /*0128*/ 	.word	index@(.nv.constant0._ZN3cub18CUB_300001_SM_10006detail6reduce28DeviceReduceSingleTileKernelINS2_10policy_hubIijN4cuda3__47maximumIvEEE10Policy1000EPiSB_jS8_iiNS5_3std3__410__identityEEEvT0_T1_T2_T3_T4_T6_)
        /*012c*/ 	.short	0x0380
        /*012e*/ 	.short	0x001d


	//----- nvinfo : EIATTR_SW_WAR
	.align		4
.L_192:
        /*0130*/ 	.byte	0x04, 0x36
        /*0132*/ 	.short	(.L_194 - .L_193)
.L_193:
        /*0134*/ 	.word	0x00000008
.L_194:


//--------------------- .nv.info._ZN3cub18CUB_300001_SM_10006detail4scan16DeviceScanKernelINS2_10policy_hubIiiijN4cuda3std3__44plusIvEEE10Policy1000EPiSC_NS0_13ScanTileStateIiLb1EEES9_NS1_10InputValueIiSC_EEjiLb0EiEEvT0_T1_T2_iT3_T4_T5_ --------------------------
	.section	.nv.info._ZN3cub18CUB_300001_SM_10006detail4scan16DeviceScanKernelINS2_10policy_hubIiiijN4cuda3std3__44plusIvEEE10Policy1000EPiSC_NS0_13ScanTileStateIiLb1EEES9_NS1_10InputValueIiSC_EEjiLb0EiEEvT0_T1_T2_iT3_T4_T5_,"",@"SHT_CUDA_INFO"
	.sectionflags	@""
	.align	4


	//----- nvinfo : EIATTR_CUDA_API_VERSION
	.align		4
        /*0000*/ 	.byte	0x04, 0x37
        /*0002*/ 	.short	(.L_196 - .L_195)
.L_195:
        /*0004*/ 	.word	0x00000082


	//----- nvinfo : EIATTR_KPARAM_INFO
	.align		4
.L_196:
        /*0008*/ 	.byte	0x04, 0x17
        /*000a*/ 	.short	(.L_198 - .L_197)
.L_197:
        /*000c*/ 	.word	0x00000000
        /*0010*/ 	.short	0x0006
        /*0012*/ 	.short	0x0030
        /*0014*/ 	.byte	0x00, 0xf0, 0x11, 0x00


	//----- nvinfo : EIATTR_KPARAM_INFO
	.align		4
.L_198:
        /*0018*/ 	.byte	0x04, 0x17
        /*001a*/ 	.short	(.L_200 - .L_199)
.L_199:
        /*001c*/ 	.word	0x00000000
        /*0020*/ 	.short	0x0005
        /*0022*/ 	.short	0x0020
        /*0024*/ 	.byte	0x00, 0xf0, 0x41, 0x00


	//----- nvinfo : EIATTR_KPARAM_INFO
	.align		4
.L_200:
        /*0028*/ 	.byte	0x04, 0x17
        /*002a*/ 	.short	(.L_202 - .L_201)
.L_201:
        /*002c*/ 	.word	0x00000000
        /*0030*/ 	.short	0x0004
        /*0032*/ 	.short	0x001c
        /*0034*/ 	.byte	0x00, 0xf0, 0x05, 0x00


	//----- nvinfo : EIATTR_KPARAM_INFO
	.align		4
.L_202:
        /*0038*/ 	.byte	0x04, 0x17
        /*003a*/ 	.short	(.L_204 - .L_203)
.L_203:
        /*003c*/ 	.word	0x00000000
        /*0040*/ 	.short	0x0003
        /*0042*/ 	.short	0x0018
        /*0044*/ 	.byte	0x00, 0xf0, 0x11, 0x00


	//----- nvinfo : EIATTR_KPARAM_INFO
	.align		4
.L_204:
        /*0048*/ 	.byte	0x04, 0x17
        /*004a*/ 	.short	(.L_206 - .L_205)
.L_205:
        /*004c*/ 	.word	0x00000000
        /*0050*/ 	.short	0x0002
        /*0052*/ 	.short	0x0010
        /*0054*/ 	.byte	0x00, 0xf0, 0x21, 0x00


	//----- nvinfo : EIATTR_KPARAM_INFO
	.align		4
.L_206:
        /*0058*/ 	.byte	0x04, 0x17
        /*005a*/ 	.short	(.L_208 - .L_207)
.L_207:
        /*005c*/ 	.word	0x00000000
        /*0060*/ 	.short	0x0001
        /*0062*/ 	.short	0x0008
        /*0064*/ 	.byte	0x00, 0xf5, 0x21, 0x00


	//----- nvinfo : EIATTR_KPARAM_INFO
	.align		4
.L_208:
        /*0068*/ 	.byte	0x04, 0x17
        /*006a*/ 	.short	(.L_210 - .L_209)
.L_209:
        /*006c*/ 	.word	0x00000000
        /*0070*/ 	.short	0x0000
        /*0072*/ 	.short	0x0000
        /*0074*/ 	.byte	0x00, 0xf5, 0x21, 0x00


	//----- nvinfo : EIATTR_SPARSE_MMA_MASK
	.align		4
.L_210:
        /*0078*/ 	.byte	0x03, 0x50
        /*007a*/ 	.short	0x0000


	//----- nvinfo : EIATTR_MAXREG_COUNT
	.align		4
        /*007c*/ 	.byte	0x03, 0x1b
        /*007e*/ 	.short	0x00a8


	//----- nvinfo : EIATTR_NUM_BARRIERS
	.align		4
        /*0080*/ 	.byte	0x02, 0x4c
        /*0082*/ 	.byte	0x01
	.zero		1


	//----- nvinfo : EIATTR_MERCURY_ISA_VERSION
	.align		4
        /*0084*/ 	.byte	0x03, 0x5f
        /*0086*/ 	.short	0x0101


	//----- nvinfo : EIATTR_UNUSED_LOAD_BYTE_OFFSET
	.align		4
        /*0088*/ 	.byte	0x04, 0x44
        /*008a*/ 	.short	(.L_212 - .L_211)


	//   ....[0]....
.L_211:
        /*008c*/ 	.word	0x000029f0
        /*0090*/ 	.word	0x00000fff


	//----- nvinfo : EIATTR_COOP_GROUP_MASK_REGIDS
	.align		4
.L_212:
        /*0094*/ 	.byte	0x04, 0x29
        /*0096*/ 	.short	(.L_214 - .L_213)


	//   ....[0]....
.L_213:
        /*0098*/ 	.word	0xffffffff


	//   ....[1]....
        /*009c*/ 	.word	0xffffffff


	//   ....[2]....
        /*00a0*/ 	.word	0xffffffff


	//   ....[3]....
        /*00a4*/ 	.word	0xffffffff


	//   ....[4]....
        /*00a8*/ 	.word	0xffffffff


	//   ....[5]....
        /*00ac*/ 	.word	0xffffffff


	//   ....[6]....
        /*00b0*/ 	.word	0xffffffff


	//   ....[7]....
        /*00b4*/ 	.word	0xffffffff


	//   ....[8]....
        /*00b8*/ 	.word	0xffffffff


	//   ....[9]....
        /*00bc*/ 	.word	0xffffffff


	//   ....[10]....
        /*00c0*/ 	.word	0xffffffff


	//   ....[11]....
        /*00c4*/ 	.word	0xffffffff


	//   ....[12]....
        /*00c8*/ 	.word	0xffffffff


	//   ....[13]....
        /*00cc*/ 	.word	0xffffffff


	//   ....[14]....
        /*00d0*/ 	.word	0xffffffff


	//   ....[15]....
        /*00d4*/ 	.word	0xffffffff


	//   ....[16]....
        /*00d8*/ 	.word	0xffffffff


	//   ....[17]....
        /*00dc*/ 	.word	0xffffffff


	//   ....[18]....
        /*00e0*/ 	.word	0xffffffff


	//   ....[19]....
        /*00e4*/ 	.word	0xffffffff


	//   ....[20]....
        /*00e8*/ 	.word	0xffffffff


	//   ....[21]....
        /*00ec*/ 	.word	0xffffffff


	//   ....[22]....
        /*00f0*/ 	.word	0xffffffff


	//   ....[23]....
        /*00f4*/ 	.word	0xffffffff


	//   ....[24]....
        /*00f8*/ 	.word	0xffffffff


	//   ....[25]....
        /*00fc*/ 	.word	0xffffffff


	//   ....[26]....
        /*0100*/ 	.word	0xffffffff


	//   ....[27]....
        /*0104*/ 	.word	0xffffffff


	//   ....[28]....
        /*0108*/ 	.word	0xffffffff


	//   ....[29]....
        /*010c*/ 	.word	0xffffffff


	//   ....[30]....
        /*0110*/ 	.word	0xffffffff


	//   ....[31]....
        /*0114*/ 	.word	0xffffffff


	//   ....[32]....
        /*0118*/ 	.word	0xffffffff


	//   ....[33]....
        /*011c*/ 	.word	0xffffffff


	//   ....[34]....
        /*0120*/ 	.word	0xffffffff


	//   ....[35]....
        /*0124*/ 	.word	0xffffffff


	//   ....[36]....
        /*0128*/ 	.word	0xffffffff


	//   ....[37]....
        /*012c*/ 	.word	0xffffffff


	//   ....[38]....
        /*0130*/ 	.word	0xffffffff


	//   ....[39]....
        /*0134*/ 	.word	0xffffffff


	//   ....[40]....
        /*0138*/ 	.word	0xffffffff


	//   ....[41]....
        /*013c*/ 	.word	0xffffffff


	//   ....[42]....
        /*0140*/ 	.word	0xffffffff


	//   ....[43]....
        /*0144*/ 	.word	0xffffffff


	//   ....[44]....
        /*0148*/ 	.word	0xffffffff


	//   ....[45]....
        /*014c*/ 	.word	0xffffffff


	//   ....[46]....
        /*0150*/ 	.word	0xffffffff


	//   ....[47]....
        /*0154*/ 	.word	0xffffffff


	//   ....[48]....
        /*0158*/ 	.word	0xffffffff


	//   ....[49]....
        /*015c*/ 	.word	0xffffffff


	//   ....[50]....
        /*0160*/ 	.word	0xffffffff


	//   ....[51]....
        /*0164*/ 	.word	0xffffffff


	//   ....[52]....
        /*0168*/ 	.word	0xffffffff


	//   ....[53]....
        /*016c*/ 	.word	0xffffffff


	//   ....[54]....
        /*0170*/ 	.word	0xffffffff


	//   ....[55]....
        /*0174*/ 	.word	0xffffffff


	//   ....[56]....
        /*0178*/ 	.word	0xffffffff


	//   ....[57]....
        /*017c*/ 	.word	0xffffffff


	//   ....[58]....
        /*0180*/ 	.word	0xffffffff


	//   ....[59]....
        /*0184*/ 	.word	0xffffffff


	//   ....[60]....
        /*0188*/ 	.word	0x05000013


	//   ....[61]....
        /*018c*/ 	.word	0x05000013


	//   ....[62]....
        /*0190*/ 	.word	0x05000013


	//   ....[63]....
        /*0194*/ 	.word	0x05000013


	//   ....[64]....
        /*0198*/ 	.word	0x05000013


	//   ....[65]....
        /*019c*/ 	.word	0x05000013


	//   ....[66]....
        /*01a0*/ 	.word	0x05000013


	//   ....[67]....
        /*01a4*/ 	.word	0x05000013


	//   ....[68]....
        /*01a8*/ 	.word	0x05000013


	//   ....[69]....
        /*01ac*/ 	.word	0x05000013


	//   ....[70]....
        /*01b0*/ 	.word	0x05000013


	//   ....[71]....
        /*01b4*/ 	.word	0x05000013


	//   ....[72]....
        /*01b8*/ 	.word	0x05000013


	//   ....[73]....
        /*01bc*/ 	.word	0x05000013


	//   ....[74]....
        /*01c0*/ 	.word	0x05000013


	//   ....[75]....
        /*01c4*/ 	.word	0x05000013


	//   ....[76]....
        /*01c8*/ 	.word	0x05000013


	//   ....[77]....
        /*01cc*/ 	.word	0x05000013


	//   ....[78]....
        /*01d0*/ 	.word	0x05000013


	//   ....[79]....
        /*01d4*/ 	.word	0x05000013


	//   ....[80]....
        /*01d8*/ 	.word	0x05000013


	//   ....[81]....
        /*01dc*/ 	.word	0x05000013


	//   ....[82]....
        /*01e0*/ 	.word	0x05000013


	//   ....[83]....
        /*01e4*/ 	.word	0x05000013


	//   ....[84]....
        /*01e8*/ 	.word	0x05000013


	//   ....[85]....
        /*01ec*/ 	.word	0x05000013


	//   ....[86]....
        /*01f0*/ 	.word	0x05000013


	//   ....[87]....
        /*01f4*/ 	.word	0x05000013


	//   ....[88]....
        /*01f8*/ 	.word	0x05000013


	//   ....[89]....
        /*01fc*/ 	.word	0x05000013


	//   ....[90]....
        /*0200*/ 	.word	0x05000013


	//   ....[91]....
        /*0204*/ 	.word	0x05000013


	//   ....[92]....
        /*0208*/ 	.word	0x05000013


	//   ....[93]....
        /*020c*/ 	.word	0x05000013


	//   ....[94]....
        /*0210*/ 	.word	0x05000013


	//   ....[95]....
        /*0214*/ 	.word	0x05000013


	//----- nvinfo : EIATTR_COOP_GROUP_INSTR_OFFSETS
	.align		4
.L_214:
        /*0218*/ 	.byte	0x04, 0x28
        /*021a*/ 	.short	(.L_216 - .L_215)


	//   ....[0]....
.L_215:
        /*021c*/ 	.word	0x00000510


	//   ....[1]....
        /*0220*/ 	.word	0x000006d0


	//   ....[2]....
        /*0224*/ 	.word	0x000006f0


	//   ....[3]....
        /*0228*/ 	.word	0x00000710


	//   ....[4]....
        /*022c*/ 	.word	0x00000730


	//   ....[5]....
        /*0230*/ 	.word	0x00000750


	//   ....[6]....
        /*0234*/ 	.word	0x00000b40


	//   ....[7]....
        /*0238*/ 	.word	0x00000b60


	//   ....[8]....
        /*023c*/ 	.word	0x00000b80


	//   ....[9]....
        /*0240*/ 	.word	0x00000ba0


	//   ....[10]....
        /*0244*/ 	.word	0x00000bc0


	//   ....[11]....
        /*0248*/ 	.word	0x00000f70


	//   ....[12]....
        /*024c*/ 	.word	0x00001140


	//   ....[13]....
        /*0250*/ 	.word	0x000011a0


	//   ....[14]....
        /*0254*/ 	.word	0x00001250


	//   ....[15]....
        /*0258*/ 	.word	0x000012a0


	//   ....[16]....
        /*025c*/ 	.word	0x000012f0


	//   ....[17]....
        /*0260*/ 	.word	0x00001340


	//   ....[18]....
        /*0264*/ 	.word	0x00001380


	//   ....[19]....
        /*0268*/ 	.word	0x00001390


	//   ....[20]....
        /*026c*/ 	.word	0x00001470


	//   ....[21]....
        /*0270*/ 	.word	0x00001640


	//   ....[22]....
        /*0274*/ 	.word	0x00001690


	//   ....[23]....
        /*0278*/ 	.word	0x000016f0


	//   ....[24]....
        /*027c*/ 	.word	0x00001750


	//   ....[25]....
        /*0280*/ 	.word	0x00001790


	//   ....[26]....
        /*0284*/ 	.word	0x000017d0


	//   ....[27]....
        /*0288*/ 	.word	0x00001810


	//   ....[28]....
        /*028c*/ 	.word	0x00001820


	//   ....[29]....
        /*0290*/ 	.word	0x00001c30


	//   ....[30]....
        /*0294*/ 	.word	0x00002710


	//   ....[31]....
        /*0298*/ 	.word	0x000028d0


	//   ....[32]....
        /*029c*/ 	.word	0x000028f0


	//   ....[33]....
        /*02a0*/ 	.word	0x00002910


	//   ....[34]....
        /*02a4*/ 	.word	0x00002930


	//   ....[35]....
        /*02a8*/ 	.word	0x00002950


	//   ....[36]....
        /*02ac*/ 	.word	0x00002ce0


	//   ....[37]....
        /*02b0*/ 	.word	0x00002d00


	//   ....[38]....
        /*02b4*/ 	.word	0x00002d20


	//   ....[39]....
        /*02b8*/ 	.word	0x00002d40


	//   ....[40]....
        /*02bc*/ 	.word	0x00002d60


	//   ....[41]....
        /*02c0*/ 	.word	0x00003120


	//   ....[42]....
        /*02c4*/ 	.word	0x000032f0


	//   ....[43]....
        /*02c8*/ 	.word	0x00003350


	//   ....[44]....
        /*02cc*/ 	.word	0x000033c0


	//   ....[45]....
        /*02d0*/ 	.word	0x00003430


	//   ....[46]....
        /*02d4*/ 	.word	0x00003480


	//   ....[47]....
        /*02d8*/ 	.word	0x000034d0


	//   ....[48]....
        /*02dc*/ 	.word	0x00003530


	//   ....[49]....
        /*02e0*/ 	.word	0x00003540


	//   ....[50]....
        /*02e4*/ 	.word	0x00003620


	//   ....[51]....
        /*02e8*/ 	.word	0x000037f0


	//   ....[52]....
        /*02ec*/ 	.word	0x00003840


	//   ....[53]....
        /*02f0*/ 	.word	0x000038b0


	//   ....[54]....
        /*02f4*/ 	.word	0x00003910


	//   ....[55]....
        /*02f8*/ 	.word	0x00003960


	//   ....[56]....
        /*02fc*/ 	.word	0x000039c0


	//   ....[57]....
        /*0300*/ 	.word	0x00003a00


	//   ....[58]....
        /*0304*/ 	.word	0x00003a10


	//   ....[59]....
        /*0308*/ 	.word	0x00003e90


	//   ....[60]....
        /*030c*/ 	.word	0x000044a0


	//   ....[61]....
        /*0310*/ 	.word	0x00004520


	//   ....[62]....
        /*0314*/ 	.word	0x000045b0


	//   ....[63]....
        /*0318*/ 	.word	0x000046b0


	//   ....[64]....
        /*031c*/ 	.word	0x00004750


	//   ....[65]....
        /*0320*/ 	.word	0x000047e0


	//   ....[66]....
        /*0324*/ 	.word	0x00004860


	//   ....[67]....
        /*0328*/ 	.word	0x000048e0


	//   ....[68]....
        /*032c*/ 	.word	0x00004910


	//   ....[69]....
        /*0330*/ 	.word	0x000049b0


	//   ....[70]....
        /*0334*/ 	.word	0x00004a30


	//   ....[71]....
        /*0338*/ 	.word	0x00004ab0


	//   ....[72]....
        /*033c*/ 	.word	0x00004b70


	//   ....[73]....
        /*0340*/ 	.word	0x00004c00


	//   ....[74]....
        /*0344*/ 	.word	0x00004c80


	//   ....[75]....
        /*0348*/ 	.word	0x00004d00


	//   ....[76]....
        /*034c*/ 	.word	0x00004d80


	//   ....[77]....
        /*0350*/ 	.word	0x00004db0


	//   ....[78]....
        /*0354*/ 	.word	0x00004e50


	//   ....[79]....
        /*0358*/ 	.word	0x00004ed0


	//   ....[80]....
        /*035c*/ 	.word	0x00004f60


	//   ....[81]....
        /*0360*/ 	.word	0x00005030


	//   ....[82]....
        /*0364*/ 	.word	0x000050d0


	//   ....[83]....
        /*0368*/ 	.word	0x00005160


	//   ....[84]....
        /*036c*/ 	.word	0x000051e0


	//   ....[85]....
        /*0370*/ 	.word	0x00005280


	//   ....[86]....
        /*0374*/ 	.word	0x000052b0


	//   ....[87]....
        /*0378*/ 	.word	0x00005370


	//   ....[88]....
        /*037c*/ 	.word	0x000053f0


	//   ....[89]....
        /*0380*/ 	.word	0x00005470


	//   ....[90]....
        /*0384*/ 	.word	0x00005530


	//   ....[91]....
        /*0388*/ 	.word	0x000055d0


	//   ....[92]....
        /*038c*/ 	.word	0x00005660


	//   ....[93]....
        /*0390*/ 	.word	0x000056f0


	//   ....[94]....
        /*0394*/ 	.word	0x00005760


	//   ....[95]....
        /*0398*/ 	.word	0x000057e0


	//----- nvinfo : EIATTR_VRC_CTA_INIT_COUNT
	.align		4
.L_216:
        /*039c*/ 	.byte	0x02, 0x4a
	.zero		1
	.zero		1


	//----- nvinfo : EIATTR_EXIT_INSTR_OFFSETS
	.align		4
        /*03a0*/ 	.byte	0x04, 0x1c
        /*03a2*/ 	.short	(.L_218 - .L_217)


	//   ....[0]....
.L_217:
        /*03a4*/ 	.word	0x00001f00


	//   ....[1]....
        /*03a8*/ 	.word	0x00001f20


	//   ....[2]....
        /*03ac*/ 	.word	0x00004430


	//   ....[3]....
        /*03b0*/ 	.word	0x00004450


	//----- nvinfo : EIATTR_MAX_THREADS
	.align		4
.L_218:
        /*03b4*/ 	.byte	0x04, 0x05
        /*03b6*/ 	.short	(.L_220 - .L_219)
.L_219:
        /*03b8*/ 	.word	0x00000180
        /*03bc*/ 	.word	0x00000001
        /*03c0*/ 	.word	0x00000001


	//----- nvinfo : EIATTR_CRS_STACK_SIZE
	.align		4
.L_220:
        /*03c4*/ 	.byte	0x04, 0x1e
        /*03c6*/ 	.short	(.L_222 - .L_221)
.L_221:
        /*03c8*/ 	.word	0x00000000


	//----- nvinfo : EIATTR_CBANK_PARAM_SIZE
	.align		4
.L_222:
        /*03cc*/ 	.byte	0x03, 0x19
        /*03ce*/ 	.short	0x0034


	//----- nvinfo : EIATTR_PARAM_CBANK
	.align		4
        /*03d0*/ 	.byte	0x04, 0x0a
        /*03d2*/ 	.short	(.L_224 - .L_223)
	.align		4
.L_223:
        /*03d4*/ 	.word	index@(.nv.constant0._ZN3cub18CUB_300001_SM_10006detail4scan16DeviceScanKernelINS2_10policy_hubIiiijN4cuda3std3__44plusIvEEE10Policy1000EPiSC_NS0_13ScanTileStateIiLb1EEES9_NS1_10InputValueIiSC_EEjiLb0EiEEvT0_T1_T2_iT3_T4_T5_)
        /*03d8*/ 	.short	0x0380
        /*03da*/ 	.short	0x0034


	//----- nvinfo : EIATTR_SW_WAR
	.align		4
.L_224:
        /*03dc*/ 	.byte	0x04, 0x36
        /*03de*/ 	.short	(.L_226 - .L_225)
.L_225:
        /*03e0*/ 	.word	0x00000008
.L_226:


//--------------------- .nv.info._ZN3cub18CUB_300001_SM_10006detail4scan20DeviceScanInitKernelINS0_13ScanTileStateIiLb1EEEEEvT_i --------------------------
	.section	.nv.info._ZN3cub18CUB_300001_SM_10006detail4scan20DeviceScanInitKernelINS0_13ScanTileStateIiLb1EEEEEvT_i,"",@"SHT_CUDA_INFO"
	.sectionflags	@""
	.align	4


	//----- nvinfo : EIATTR_CUDA_API_VERSION
	.align		4
        /*0000*/ 	.byte	0x04, 0x37
        /*0002*/ 	.short	(.L_228 - .L_227)
.L_227:
        /*0004*/ 	.word	0x00000082


	//----- nvinfo : EIATTR_KPARAM_INFO
	.align		4
.L_228:
        /*0008*/ 	.byte	0x04, 0x17
        /*000a*/ 	.short	(.L_230 - .L_229)
.L_229:
        /*000c*/ 	.word	0x00000000
        /*0010*/ 	.short	0x0001
        /*0012*/ 	.short	0x0008
        /*0014*/ 	.byte	0x00, 0xf0, 0x11, 0x00


	//----- nvinfo : EIATTR_KPARAM_INFO
	.align		4
.L_230:
        /*0018*/ 	.byte	0x04, 0x17
        /*001a*/ 	.short	(.L_232 - .L_231)
.L_231:
        /*001c*/ 	.word	0x00000000
        /*0020*/ 	.short	0x0000
        /*0022*/ 	.short	0x0000
        /*0024*/ 	.byte	0x00, 0xf0, 0x21, 0x00


	//----- nvinfo : EIATTR_SPARSE_MMA_MASK
	.align		4
.L_232:
        /*0028*/ 	.byte	0x03, 0x50
        /*002a*/ 	.short	0x0000


	//----- nvinfo : EIATTR_MAXREG_COUNT
	.align		4
        /*002c*/ 	.byte	0x03, 0x1b
        /*002e*/ 	.short	0x00ff


	//----- nvinfo : EIATTR_MERCURY_ISA_VERSION
	.align		4
        /*0030*/ 	.byte	0x03, 0x5f
        /*0032*/ 	.short	0x0101


	//----- nvinfo : EIATTR_VRC_CTA_INIT_COUNT
	.align		4
        /*0034*/ 	.byte	0x02, 0x4a
	.zero		1
	.zero		1


	//----- nvinfo : EIATTR_EXIT_INSTR_OFFSETS
	.align		4
        /*0038*/ 	.byte	0x04, 0x1c
        /*003a*/ 	.short	(.L_234 - .L_233)


	//   ....[0]....
.L_233:
        /*003c*/ 	.word	0x000000f0


	//   ....[1]....
        /*0040*/ 	.word	0x00000130


	//----- nvinfo : EIATTR_CBANK_PARAM_SIZE
	.align		4
.L_234:
        /*0044*/ 	.byte	0x03, 0x19
        /*0046*/ 	.short	0x000c


	//----- nvinfo : EIATTR_PARAM_CBANK
	.align		4
        /*0048*/ 	.byte	0x04, 0x0a
        /*004a*/ 	.short	(.L_236 - .L_235)
	.align		4
.L_235:
        /*004c*/ 	.word	index@(.nv.constant0._ZN3cub18CUB_300001_SM_10006detail4scan20DeviceScanInitKernelINS0_13ScanTileStateIiLb1EEEEEvT_i)
        /*0050*/ 	.short	0x0380
        /*0052*/ 	.short	0x000c


	//----- nvinfo : EIATTR_SW_WAR
	.align		4
.L_236:
        /*0054*/ 	.byte	0x04, 0x36
        /*0056*/ 	.short	(.L_238 - .L_237)
.L_237:
        /*0058*/ 	.word	0x00000008
.L_238:


//--------------------- .nv.info._ZN3cub18CUB_300001_SM_10006detail11EmptyKernelIvEEvv --------------------------
	.section	.nv.info._ZN3cub18CUB_300001_SM_10006detail11EmptyKernelIvEEvv,"",@"SHT_CUDA_INFO"
	.sectionflags	@""
	.align	4


	//----- nvinfo : EIATTR_CUDA_API_VERSION
	.align		4
        /*0000*/ 	.byte	0x04, 0x37
        /*0002*/ 	.short	(.L_240 - .L_239)
.L_239:
        /*0004*/ 	.word	0x00000082


	//----- nvinfo : EIATTR_SPARSE_MMA_MASK
	.align		4
.L_240:
        /*0008*/ 	.byte	0x03, 0x50
        /*000a*/ 	.short	0x0000


	//----- nvinfo : EIATTR_MAXREG_COUNT
	.align		4
        /*000c*/ 	.byte	0x03, 0x1b
        /*000e*/ 	.short	0x00ff


	//----- nvinfo : EIATTR_MERCURY_ISA_VERSION
	.align		4
        /*0010*/ 	.byte	0x03, 0x5f
        /*0012*/ 	.short	0x0101


	//----- nvinfo : EIATTR_VRC_CTA_INIT_COUNT
	.align		4
        /*0014*/ 	.byte	0x02, 0x4a
	.zero		1
	.zero		1


	//----- nvinfo : EIATTR_EXIT_INSTR_OFFSETS
	.align		4
        /*0018*/ 	.byte	0x04, 0x1c
        /*001a*/ 	.short	(.L_242 - .L_241)


	//   ....[0]....
.L_241:
        /*001c*/ 	.word	0x00000010


	//----- nvinfo : EIATTR_SW_WAR
	.align		4
.L_242:
        /*0020*/ 	.byte	0x04, 0x36
        /*0022*/ 	.short	(.L_244 - .L_243)
.L_243:
        /*0024*/ 	.word	0x00000008
.L_244:


//--------------------- .nv.info._Z9DFSKerneliiiiiiPiS_S_S_S_S_S_S_S_ --------------------------
	.section	.nv.info._Z9DFSKerneliiiiiiPiS_S_S_S_S_S_S_S_,"",@"SHT_CUDA_INFO"
	.sectionflags	@""
	.align	4


	//----- nvinfo : EIATTR_CUDA_API_VERSION
	.align		4
        /*0000*/ 	.byte	0x04, 0x37
        /*0002*/ 	.short	(.L_246 - .L_245)
.L_245:
        /*0004*/ 	.word	0x00000082


	//----- nvinfo : EIATTR_KPARAM_INFO
	.align		4
.L_246:
        /*0008*/ 	.byte	0x04, 0x17
        /*000a*/ 	.short	(.L_248 - .L_247)
.L_247:
        /*000c*/ 	.word	0x00000000
        /*0010*/ 	.short	0x000e
        /*0012*/ 	.short	0x0058
        /*0014*/ 	.byte	0x00, 0xf5, 0x21, 0x00


	//----- nvinfo : EIATTR_KPARAM_INFO
	.align		4
.L_248:
        /*0018*/ 	.byte	0x04, 0x17
        /*001a*/ 	.short	(.L_250 - .L_249)
.L_249:
        /*001c*/ 	.word	0x00000000
        /*0020*/ 	.short	0x000d
        /*0022*/ 	.short	0x0050
        /*0024*/ 	.byte	0x00, 0xf5, 0x21, 0x00


	//----- nvinfo : EIATTR_KPARAM_INFO
	.align		4
.L_250:
        /*0028*/ 	.byte	0x04, 0x17
        /*002a*/ 	.short	(.L_252 - .L_251)
.L_251:
        /*002c*/ 	.word	0x00000000
        /*0030*/ 	.short	0x000c
        /*0032*/ 	.short	0x0048
        /*0034*/ 	.byte	0x00, 0xf5, 0x21, 0x00


	//----- nvinfo : EIATTR_KPARAM_INFO
	.align		4
.L_252:
        /*0038*/ 	.byte	0x04, 0x17
        /*003a*/ 	.short	(.L_254 - .L_253)
.L_253:
        /*003c*/ 	.word	0x00000000
        /*0040*/ 	.short	0x000b
        /*0042*/ 	.short	0x0040
        /*0044*/ 	.byte	0x00, 0xf5, 0x21, 0x00


	//----- nvinfo : EIATTR_KPARAM_INFO
	.align		4
.L_254:
        /*0048*/ 	.byte	0x04, 0x17
        /*004a*/ 	.short	(.L_256 - .L_255)
.L_255:
        /*004c*/ 	.word	0x00000000
        /*0050*/ 	.short	0x000a
        /*0052*/ 	.short	0x0038
        /*0054*/ 	.byte	0x00, 0xf5, 0x21, 0x00


	//----- nvinfo : EIATTR_KPARAM_INFO
	.align		4
.L_256:
        /*0058*/ 	.byte	0x04, 0x17
        /*005a*/ 	.short	(.L_258 - .L_257)
.L_257:
        /*005c*/ 	.word	0x00000000
        /*0060*/ 	.short	0x0009
        /*0062*/ 	.short	0x0030
        /*0064*/ 	.byte	0x00, 0xf5, 0x21, 0x00


	//----- nvinfo : EIATTR_KPARAM_INFO
	.align		4
.L_258:
        /*0068*/ 	.byte	0x04, 0x17
        /*006a*/ 	.short	(.L_260 - .L_259)
.L_259:
        /*006c*/ 	.word	0x00000000
        /*0070*/ 	.short	0x0008
        /*0072*/ 	.short	0x0028
        /*0074*/ 	.byte	0x00, 0xf5, 0x21, 0x00


	//----- nvinfo : EIATTR_KPARAM_INFO
	.align		4
.L_260:
        /*0078*/ 	.byte	0x04, 0x17
        /*007a*/ 	.short	(.L_262 - .L_261)
.L_261:
        /*007c*/ 	.word	0x00000000
        /*0080*/ 	.short	0x0007
        /*0082*/ 	.short	0x0020
        /*0084*/ 	.byte	0x00, 0xf5, 0x21, 0x00


	//----- nvinfo : EIATTR_KPARAM_INFO
	.align		4
.L_262:
        /*0088*/ 	.byte	0x04, 0x17
        /*008a*/ 	.short	(.L_264 - .L_263)
.L_263:
        /*008c*/ 	.word	0x00000000
        /*0090*/ 	.short	0x0006
        /*0092*/ 	.short	0x0018
        /*0094*/ 	.byte	0x00, 0xf5, 0x21, 0x00


	//----- nvinfo : EIATTR_KPARAM_INFO
	.align		4
.L_264:
        /*0098*/ 	.byte	0x04, 0x17
        /*009a*/ 	.short	(.L_266 - .L_265)
.L_265:
        /*009c*/ 	.word	0x00000000
        /*00a0*/ 	.short	0x0005
        /*00a2*/ 	.short	0x0014
        /*00a4*/ 	.byte	0x00, 0xf0, 0x11, 0x00


	//----- nvinfo : EIATTR_KPARAM_INFO
	.align		4
.L_266:
        /*00a8*/ 	.byte	0x04, 0x17
        /*00aa*/ 	.short	(.L_268 - .L_267)
.L_267:
        /*00ac*/ 	.word	0x00000000
        /*00b0*/ 	.short	0x0004
        /*00b2*/ 	.short	0x0010
        /*00b4*/ 	.byte	0x00, 0xf0, 0x11, 0x00


	//----- nvinfo : EIATTR_KPARAM_INFO
	.align		4
.L_268:
        /*00b8*/ 	.byte	0x04, 0x17
        /*00ba*/ 	.short	(.L_270 - .L_269)
.L_269:
        /*00bc*/ 	.word	0x00000000
        /*00c0*/ 	.short	0x0003
        /*00c2*/ 	.short	0x000c
        /*00c4*/ 	.byte	0x00, 0xf0, 0x11, 0x00


	//----- nvinfo : EIATTR_KPARAM_INFO
	.align		4
.L_270:
        /*00c8*/ 	.byte	0x04, 0x17
        /*00ca*/ 	.short	(.L_272 - .L_271)
.L_271:
        /*00cc*/ 	.word	0x00000000
        /*00d0*/ 	.short	0x0002
        /*00d2*/ 	.short	0x0008
        /*00d4*/ 	.byte	0x00, 0xf0, 0x11, 0x00


	//----- nvinfo : EIATTR_KPARAM_INFO
	.align		4
.L_272:
        /*00d8*/ 	.byte	0x04, 0x17
        /*00da*/ 	.short	(.L_274 - .L_273)
.L_273:
        /*00dc*/ 	.word	0x00000000
        /*00e0*/ 	.short	0x0001
        /*00e2*/ 	.short	0x0004
        /*00e4*/ 	.byte	0x00, 0xf0, 0x11, 0x00


	//----- nvinfo : EIATTR_KPARAM_INFO
	.align		4
.L_274:
        /*00e8*/ 	.byte	0x04, 0x17
        /*00ea*/ 	.short	(.L_276 - .L_275)
.L_275:
        /*00ec*/ 	.word	0x00000000
        /*00f0*/ 	.short	0x0000
        /*00f2*/ 	.short	0x0000
        /*00f4*/ 	.byte	0x00, 0xf0, 0x11, 0x00


	//----- nvinfo : EIATTR_SPARSE_MMA_MASK
	.align		4
.L_276:
        /*00f8*/ 	.byte	0x03, 0x50
        /*00fa*/ 	.short	0x0000


	//----- nvinfo : EIATTR_MAXREG_COUNT
	.align		4
        /*00fc*/ 	.byte	0x03, 0x1b
        /*00fe*/ 	.short	0x00ff


	//----- nvinfo : EIATTR_EXTERNS
	.align		4
        /*0100*/ 	.byte	0x04, 0x0f
        /*0102*/ 	.short	(.L_278 - .L_277)


	//   ....[0]....
	.align		4
.L_277:
        /*0104*/ 	.word	index@(vprintf)


	//   ....[1]....
	.align		4
        /*0108*/ 	.word	index@(malloc)


	//   ....[2]....
	.align		4
        /*010c*/ 	.word	index@(free)


	//----- nvinfo : EIATTR_MERCURY_ISA_VERSION
	.align		4
.L_278:
        /*0110*/ 	.byte	0x03, 0x5f
        /*0112*/ 	.short	0x0101


	//----- nvinfo : EIATTR_INT_WARP_WIDE_INSTR_OFFSETS
	.align		4
        /*0114*/ 	.byte	0x04, 0x31
        /*0116*/ 	.short	(.L_280 - .L_279)


	//   ....[0]....
.L_279:
        /*0118*/ 	.word	0x00001ae0


	//   ....[1]....
        /*011c*/ 	.word	0x00001b20


	//----- nvinfo : EIATTR_VRC_CTA_INIT_COUNT
	.align		4
.L_280:
        /*0120*/ 	.byte	0x02, 0x4a
	.zero		1
	.zero		1


	//----- nvinfo : EIATTR_SYSCALL_OFFSETS
	.align		4
        /*0124*/ 	.byte	0x04, 0x46
        /*0126*/ 	.short	(.L_282 - .L_281)


	//   ....[0]....
.L_281:
        /*0128*/ 	.word	0x000001c0


	//   ....[1]....
        /*012c*/ 	.word	0x00000270


	//   ....[2]....
        /*0130*/ 	.word	0x00000320


	//   ....[3]....
        /*0134*/ 	.word	0x00000570


	//   ....[4]....
        /*0138*/ 	.word	0x00001730


	//   ....[5]....
        /*013c*/ 	.word	0x000019f0


	//   ....[6]....
        /*0140*/ 	.word	0x00001a40


	//   ....[7]....
        /*0144*/ 	.word	0x00001a90


	//----- nvinfo : EIATTR_EXIT_INSTR_OFFSETS
	.align		4
.L_282:
        /*0148*/ 	.byte	0x04, 0x1c
        /*014a*/ 	.short	(.L_284 - .L_283)


	//   ....[0]....
.L_283:
        /*014c*/ 	.word	0x00001ab0


	//   ....[1]....
        /*0150*/ 	.word	0x00001b50


	//----- nvinfo : EIATTR_CRS_STACK_SIZE
	.align		4
.L_284:
        /*0154*/ 	.byte	0x04, 0x1e
        /*0156*/ 	.short	(.L_286 - .L_285)
.L_285:
        /*0158*/ 	.word	0x00000000


	//----- nvinfo : EIATTR_CBANK_PARAM_SIZE
	.align		4
.L_286:
        /*015c*/ 	.byte	0x03, 0x19
        /*015e*/ 	.short	0x0060


	//----- nvinfo : EIATTR_PARAM_CBANK
	.align		4
        /*0160*/ 	.byte	0x04, 0x0a
        /*0162*/ 	.short	(.L_288 - .L_287)
	.align		4
.L_287:
        /*0164*/ 	.word	index@(.nv.constant0._Z9DFSKerneliiiiiiPiS_S_S_S_S_S_S_S_)
        /*0168*/ 	.short	0x0380
        /*016a*/ 	.short	0x0060


	//----- nvinfo : EIATTR_SW_WAR
	.align		4
.L_288:
        /*016c*/ 	.byte	0x04, 0x36
        /*016e*/ 	.short	(.L_290 - .L_289)
.L_289:
        /*0170*/ 	.word	0x00000008
.L_290:


//--------------------- .nv.info._Z14buildHashTablePiS_S_S_S_iiii --------------------------
	.section	.nv.info._Z14buildHashTablePiS_S_S_S_iiii,"",@"SHT_CUDA_INFO"
	.sectionflags	@""
	.align	4


	//----- nvinfo : EIATTR_CUDA_API_VERSION
	.align		4
        /*0000*/ 	.byte	0x04, 0x37
        /*0002*/ 	.short	(.L_292 - .L_291)
.L_291:
        /*0004*/ 	.word	0x00000082


	//----- nvinfo : EIATTR_KPARAM_INFO
	.align		4
.L_292:
        /*0008*/ 	.byte	0x04, 0x17
        /*000a*/ 	.short	(.L_294 - .L_293)
.L_293:
        /*000c*/ 	.word	0x00000000
        /*0010*/ 	.short	0x0008
        /*0012*/ 	.short	0x0034
        /*0014*/ 	.byte	0x00, 0xf0, 0x11, 0x00


	//----- nvinfo : EIATTR_KPARAM_INFO
	.align		4
.L_294:
        /*0018*/ 	.byte	0x04, 0x17
        /*001a*/ 	.short	(.L_296 - .L_295)
.L_295:
        /*001c*/ 	.word	0x00000000
        /*0020*/ 	.short	0x0007
        /*0022*/ 	.short	0x0030
        /*0024*/ 	.byte	0x00, 0xf0, 0x11, 0x00


	//----- nvinfo : EIATTR_KPARAM_INFO
	.align		4
.L_296:
        /*0028*/ 	.byte	0x04, 0x17
        /*002a*/ 	.short	(.L_298 - .L_297)
.L_297:
        /*002c*/ 	.word	0x00000000
        /*0030*/ 	.short	0x0006
        /*0032*/ 	.short	0x002c
        /*0034*/ 	.byte	0x00, 0xf0, 0x11, 0x00


	//----- nvinfo : EIATTR_KPARAM_INFO
	.align		4
.L_298:
        /*0038*/ 	.byte	0x04, 0x17
        /*003a*/ 	.short	(.L_300 - .L_299)
.L_299:
        /*003c*/ 	.word	0x00000000
        /*0040*/ 	.short	0x0005
        /*0042*/ 	.short	0x0028
        /*0044*/ 	.byte	0x00, 0xf0, 0x11, 0x00


	//----- nvinfo : EIATTR_KPARAM_INFO
	.align		4
.L_300:
        /*0048*/ 	.byte	0x04, 0x17
        /*004a*/ 	.short	(.L_302 - .L_301)
.L_301:
        /*004c*/ 	.word	0x00000000
        /*0050*/ 	.short	0x0004
        /*0052*/ 	.short	0x0020
        /*0054*/ 	.byte	0x00, 0xf5, 0x21, 0x00


	//----- nvinfo : EIATTR_KPARAM_INFO
	.align		4
.L_302:
        /*0058*/ 	.byte	0x04, 0x17
        /*005a*/ 	.short	(.L_304 - .L_303)
.L_303:
        /*005c*/ 	.word	0x00000000
        /*0060*/ 	.short	0x0003
        /*0062*/ 	.short	0x0018
        /*0064*/ 	.byte	0x00, 0xf5, 0x21, 0x00


	//----- nvinfo : EIATTR_KPARAM_INFO
	.align		4
.L_304:
        /*0068*/ 	.byte	0x04, 0x17
        /*006a*/ 	.short	(.L_306 - .L_305)
.L_305:
        /*006c*/ 	.word	0x00000000
        /*0070*/ 	.short	0x0002
        /*0072*/ 	.short	0x0010
        /*0074*/ 	.byte	0x00, 0xf5, 0x21, 0x00


	//----- nvinfo : EIATTR_KPARAM_INFO
	.align		4
.L_306:
        /*0078*/ 	.byte	0x04, 0x17
        /*007a*/ 	.short	(.L_308 - .L_307)
.L_307:
        /*007c*/ 	.word	0x00000000
        /*0080*/ 	.short	0x0001
        /*0082*/ 	.short	0x0008
        /*0084*/ 	.byte	0x00, 0xf5, 0x21, 0x00


	//----- nvinfo : EIATTR_KPARAM_INFO
	.align		4
.L_308:
        /*0088*/ 	.byte	0x04, 0x17
        /*008a*/ 	.short	(.L_310 - .L_309)
.L_309:
        /*008c*/ 	.word	0x00000000
        /*0090*/ 	.short	0x0000
        /*0092*/ 	.short	0x0000
        /*0094*/ 	.byte	0x00, 0xf5, 0x21, 0x00


	//----- nvinfo : EIATTR_SPARSE_MMA_MASK
	.align		4
.L_310:
        /*0098*/ 	.byte	0x03, 0x50
        /*009a*/ 	.short	0x0000


	//----- nvinfo : EIATTR_MAXREG_COUNT
	.align		4
        /*009c*/ 	.byte	0x03, 0x1b
        /*009e*/ 	.short	0x00ff


	//----- nvinfo : EIATTR_EXTERNS
	.align		4
        /*00a0*/ 	.byte	0x04, 0x0f
        /*00a2*/ 	.short	(.L_312 - .L_311)


	//   ....[0]....
	.align		4
.L_311:
        /*00a4*/ 	.word	index@(vprintf)


	//----- nvinfo : EIATTR_MERCURY_ISA_VERSION
	.align		4
.L_312:
        /*00a8*/ 	.byte	0x03, 0x5f
        /*00aa*/ 	.short	0x0101


	//----- nvinfo : EIATTR_VRC_CTA_INIT_COUNT
	.align		4
        /*00ac*/ 	.byte	0x02, 0x4a
	.zero		1
	.zero		1


	//----- nvinfo : EIATTR_SYSCALL_OFFSETS
	.align		4
        /*00b0*/ 	.byte	0x04, 0x46
        /*00b2*/ 	.short	(.L_314 - .L_313)


	//   ....[0]....
.L_313:
        /*00b4*/ 	.word	0x000004f0


	//   ....[1]....
        /*00b8*/ 	.word	0x00000600


	//   ....[2]....
        /*00bc*/ 	.word	0x00000780


	//   ....[3]....
        /*00c0*/ 	.word	0x00000970


	//   ....[4]....
        /*00c4*/ 	.word	0x00000a60


	//----- nvinfo : EIATTR_EXIT_INSTR_OFFSETS
	.align		4
.L_314:
        /*00c8*/ 	.byte	0x04, 0x1c
        /*00ca*/ 	.short	(.L_316 - .L_315)


	//   ....[0]....
.L_315:
        /*00cc*/ 	.word	0x000000c0


	//   ....[1]....
        /*00d0*/ 	.word	0x00000aa0


	//----- nvinfo : EIATTR_CRS_STACK_SIZE
	.align		4
.L_316:
        /*00d4*/ 	.byte	0x04, 0x1e
        /*00d6*/ 	.short	(.L_318 - .L_317)
.L_317:
        /*00d8*/ 	.word	0x00000000


	//----- nvinfo : EIATTR_CBANK_PARAM_SIZE
	.align		4
.L_318:
        /*00dc*/ 	.byte	0x03, 0x19
        /*00de*/ 	.short	0x0038


	//----- nvinfo : EIATTR_PARAM_CBANK
	.align		4
        /*00e0*/ 	.byte	0x04, 0x0a
        /*00e2*/ 	.short	(.L_320 - .L_319)
	.align		4
.L_319:
        /*00e4*/ 	.word	index@(.nv.constant0._Z14buildHashTablePiS_S_S_S_iiii)
        /*00e8*/ 	.short	0x0380
        /*00ea*/ 	.short	0x0038


	//----- nvinfo : EIATTR_SW_WAR
	.align		4
.L_320:
        /*00ec*/ 	.byte	0x04, 0x36
        /*00ee*/ 	.short	(.L_322 - .L_321)
.L_321:
        /*00f0*/ 	.word	0x00000008
.L_322:


//--------------------- .nv.info._Z20buildHashTableOffsetPiS_S_ii --------------------------
	.section	.nv.info._Z20buildHashTableOffsetPiS_S_ii,"",@"SHT_CUDA_INFO"
	.sectionflags	@""
	.align	4


	//----- nvinfo : EIATTR_CUDA_API_VERSION
	.align		4
        /*0000*/ 	.byte	0x04, 0x37
        /*0002*/ 	.short	(.L_324 - .L_323)
.L_323:
        /*0004*/ 	.word	0x00000082


	//----- nvinfo : EIATTR_KPARAM_INFO
	.align		4
.L_324:
        /*0008*/ 	.byte	0x04, 0x17
        /*000a*/ 	.short	(.L_326 - .L_325)
.L_325:
        /*000c*/ 	.word	0x00000000
        /*0010*/ 	.short	0x0004
        /*0012*/ 	.short	0x001c
        /*0014*/ 	.byte	0x00, 0xf0, 0x11, 0x00


	//----- nvinfo : EIATTR_KPARAM_INFO
	.align		4
.L_326:
        /*0018*/ 	.byte	0x04, 0x17
        /*001a*/ 	.short	(.L_328 - .L_327)
.L_327:
        /*001c*/ 	.word	0x00000000
        /*0020*/ 	.short	0x0003
        /*0022*/ 	.short	0x0018
        /*0024*/ 	.byte	0x00, 0xf0, 0x11, 0x00


	//----- nvinfo : EIATTR_KPARAM_INFO
	.align		4
.L_328:
        /*0028*/ 	.byte	0x04, 0x17
        /*002a*/ 	.short	(.L_330 - .L_329)
.L_329:
        /*002c*/ 	.word	0x00000000
        /*0030*/ 	.short	0x0002
        /*0032*/ 	.short	0x0010
        /*0034*/ 	.byte	0x00, 0xf5, 0x21, 0x00


	//----- nvinfo : EIATTR_KPARAM_INFO
	.align		4
.L_330:
        /*0038*/ 	.byte	0x04, 0x17
        /*003a*/ 	.short	(.L_332 - .L_331)
.L_331:
        /*003c*/ 	.word	0x00000000
        /*0040*/ 	.short	0x0001
        /*0042*/ 	.short	0x0008
        /*0044*/ 	.byte	0x00, 0xf5, 0x21, 0x00


	//----- nvinfo : EIATTR_KPARAM_INFO
	.align		4
.L_332:
        /*0048*/ 	.byte	0x04, 0x17
        /*004a*/ 	.short	(.L_334 - .L_333)
.L_333:
        /*004c*/ 	.word	0x00000000
        /*0050*/ 	.short	0x0000
        /*0052*/ 	.short	0x0000
        /*0054*/ 	.byte	0x00, 0xf5, 0x21, 0x00


	//----- nvinfo : EIATTR_SPARSE_MMA_MASK
	.align		4
.L_334:
        /*0058*/ 	.byte	0x03, 0x50
        /*005a*/ 	.short	0x0000


	//----- nvinfo : EIATTR_MAXREG_COUNT
	.align		4
        /*005c*/ 	.byte	0x03, 0x1b
        /*005e*/ 	.short	0x00ff


	//----- nvinfo : EIATTR_MERCURY_ISA_VERSION
	.align		4
        /*0060*/ 	.byte	0x03, 0x5f
        /*0062*/ 	.short	0x0101


	//----- nvinfo : EIATTR_VRC_CTA_INIT_COUNT
	.align		4
        /*0064*/ 	.byte	0x02, 0x4a
	.zero		1
	.zero		1


	//----- nvinfo : EIATTR_EXIT_INSTR_OFFSETS
	.align		4
        /*0068*/ 	.byte	0x04, 0x1c
        /*006a*/ 	.short	(.L_336 - .L_335)


	//   ....[0]....
.L_335:
        /*006c*/ 	.word	0x00000120


	//   ....[1]....
        /*0070*/ 	.word	0x00000440


	//   ....[2]....
        /*0074*/ 	.word	0x000005c0


	//----- nvinfo : EIATTR_CRS_STACK_SIZE
	.align		4
.L_336:
        /*0078*/ 	.byte	0x04, 0x1e
        /*007a*/ 	.short	(.L_338 - .L_337)
.L_337:
        /*007c*/ 	.word	0x00000000


	//----- nvinfo : EIATTR_CBANK_PARAM_SIZE
	.align		4
.L_338:
        /*0080*/ 	.byte	0x03, 0x19
        /*0082*/ 	.short	0x0020


	//----- nvinfo : EIATTR_PARAM_CBANK
	.align		4
        /*0084*/ 	.byte	0x04, 0x0a
        /*0086*/ 	.short	(.L_340 - .L_339)
	.align		4
.L_339:
        /*0088*/ 	.word	index@(.nv.constant0._Z20buildHashTableOffsetPiS_S_ii)
        /*008c*/ 	.short	0x0380
        /*008e*/ 	.short	0x0020


	//----- nvinfo : EIATTR_SW_WAR
	.align		4
.L_340:
        /*0090*/ 	.byte	0x04, 0x36
        /*0092*/ 	.short	(.L_342 - .L_341)
.L_341:
        /*0094*/ 	.word	0x00000008
.L_342:


//--------------------- .nv.info._Z22translateIntoCSRKernelPiiiS_S_ --------------------------
	.section	.nv.info._Z22translateIntoCSRKernelPiiiS_S_,"",@"SHT_CUDA_INFO"
	.sectionflags	@""
	.align	4


	//----- nvinfo : EIATTR_CUDA_API_VERSION
	.align		4
        /*0000*/ 	.byte	0x04, 0x37
        /*0002*/ 	.short	(.L_344 - .L_343)
.L_343:
        /*0004*/ 	.word	0x00000082


	//----- nvinfo : EIATTR_KPARAM_INFO
	.align		4
.L_344:
        /*0008*/ 	.byte	0x04, 0x17
        /*000a*/ 	.short	(.L_346 - .L_345)
.L_345:
        /*000c*/ 	.word	0x00000000
        /*0010*/ 	.short	0x0004
        /*0012*/ 	.short	0x0018
        /*0014*/ 	.byte	0x00, 0xf5, 0x21, 0x00


	//----- nvinfo : EIATTR_KPARAM_INFO
	.align		4
.L_346:
        /*0018*/ 	.byte	0x04, 0x17
        /*001a*/ 	.short	(.L_348 - .L_347)
.L_347:
        /*001c*/ 	.word	0x00000000
        /*0020*/ 	.short	0x0003
        /*0022*/ 	.short	0x0010
        /*0024*/ 	.byte	0x00, 0xf5, 0x21, 0x00


	//----- nvinfo : EIATTR_KPARAM_INFO
	.align		4
.L_348:
        /*0028*/ 	.byte	0x04, 0x17
        /*002a*/ 	.short	(.L_350 - .L_349)
.L_349:
        /*002c*/ 	.word	0x00000000
        /*0030*/ 	.short	0x0002
        /*0032*/ 	.short	0x000c
        /*0034*/ 	.byte	0x00, 0xf0, 0x11, 0x00


	//----- nvinfo : EIATTR_KPARAM_INFO
	.align		4
.L_350:
        /*0038*/ 	.byte	0x04, 0x17
        /*003a*/ 	.short	(.L_352 - .L_351)
.L_351:
        /*003c*/ 	.word	0x00000000
        /*0040*/ 	.short	0x0001
        /*0042*/ 	.short	0x0008
        /*0044*/ 	.byte	0x00, 0xf0, 0x11, 0x00


	//----- nvinfo : EIATTR_KPARAM_INFO
	.align		4
.L_352:
        /*0048*/ 	.byte	0x04, 0x17
        /*004a*/ 	.short	(.L_354 - .L_353)
.L_353:
        /*004c*/ 	.word	0x00000000
        /*0050*/ 	.short	0x0000
        /*0052*/ 	.short	0x0000
        /*0054*/ 	.byte	0x00, 0xf5, 0x21, 0x00


	//----- nvinfo : EIATTR_SPARSE_MMA_MASK
	.align		4
.L_354:
        /*0058*/ 	.byte	0x03, 0x50
        /*005a*/ 	.short	0x0000


	//----- nvinfo : EIATTR_MAXREG_COUNT
	.align		4
        /*005c*/ 	.byte	0x03, 0x1b
        /*005e*/ 	.short	0x00ff


	//----- nvinfo : EIATTR_MERCURY_ISA_VERSION
	.align		4
        /*0060*/ 	.byte	0x03, 0x5f
        /*0062*/ 	.short	0x0101


	//----- nvinfo : EIATTR_VRC_CTA_INIT_COUNT
	.align		4
        /*0064*/ 	.byte	0x02, 0x4a
	.zero		1
	.zero		1


	//----- nvinfo : EIATTR_EXIT_INSTR_OFFSETS
	.align		4
        /*0068*/ 	.byte	0x04, 0x1c
        /*006a*/ 	.short	(.L_356 - .L_355)


	//   ....[0]....
.L_355:
        /*006c*/ 	.word	0x00000090


	//   ....[1]....
        /*0070*/ 	.word	0x000003d0


	//   ....[2]....
        /*0074*/ 	.word	0x00000620


	//----- nvinfo : EIATTR_CRS_STACK_SIZE
	.align		4
.L_356:
        /*0078*/ 	.byte	0x04, 0x1e
        /*007a*/ 	.short	(.L_358 - .L_357)
.L_357:
        /*007c*/ 	.word	0x00000000


	//----- nvinfo : EIATTR_CBANK_PARAM_SIZE
	.align		4
.L_358:
        /*0080*/ 	.byte	0x03, 0x19
        /*0082*/ 	.short	0x0020


	//----- nvinfo : EIATTR_PARAM_CBANK
	.align		4
        /*0084*/ 	.byte	0x04, 0x0a
        /*0086*/ 	.short	(.L_360 - .L_359)
	.align		4
.L_359:
        /*0088*/ 	.word	index@(.nv.constant0._Z22translateIntoCSRKernelPiiiS_S_)
        /*008c*/ 	.short	0x0380
        /*008e*/ 	.short	0x0020


	//----- nvinfo : EIATTR_SW_WAR
	.align		4
.L_360:
        /*0090*/ 	.byte	0x04, 0x36
        /*0092*/ 	.short	(.L_362 - .L_361)
.L_361:
        /*0094*/ 	.word	0x00000008
.L_362:


//--------------------- .nv.callgraph             --------------------------
	.section	.nv.callgraph,"",@"SHT_CUDA_CALLGRAPH"
	.align	4
	.sectionentsize	8
	.align		4
        /*0000*/ 	.word	0x00000000
	.align		4
        /*0004*/ 	.word	0xffffffff
	.align		4
        /*0008*/ 	.word	index@(_Z9DFSKerneliiiiiiPiS_S_S_S_S_S_S_S_)
	.align		4
        /*000c*/ 	.word	index@(free)
	.align		4
        /*0010*/ 	.word	index@(_Z9DFSKerneliiiiiiPiS_S_S_S_S_S_S_S_)
	.align		4
        /*0014*/ 	.word	index@(vprintf)
	.align		4
        /*0018*/ 	.word	index@(_Z9DFSKerneliiiiiiPiS_S_S_S_S_S_S_S_)
	.align		4
        /*001c*/ 	.word	index@(malloc)
	.align		4
        /*0020*/ 	.word	index@(_Z14buildHashTablePiS_S_S_S_iiii)
	.align		4
        /*0024*/ 	.word	index@(vprintf)
	.align		4
        /*0028*/ 	.word	0x00000000
	.align		4
        /*002c*/ 	.word	0xfffffffe
	.align		4
        /*0030*/ 	.word	0x00000000
	.align		4
        /*0034*/ 	.word	0xfffffffd
	.align		4
        /*0038*/ 	.word	0x00000000
	.align		4
        /*003c*/ 	.word	0xfffffffc


//--------------------- .nv.constant4             --------------------------
	.section	.nv.constant4,"a",@progbits
	.align	8
	.align		8
.nv.constant4:
        /*0000*/ 	.dword	_ZN34_INTERNAL_271d1008_4_k_cu_edgelist4cuda3std3__45__cpo5beginE
	.align		8
        /*0008*/ 	.dword	_ZN34_INTERNAL_271d1008_4_k_cu_edgelist4cuda3std3__45__cpo3endE
	.align		8
        /*0010*/ 	.dword	_ZN34_INTERNAL_271d1008_4_k_cu_edgelist4cuda3std3__45__cpo6cbeginE
	.align		8
        /*0018*/ 	.dword	_ZN34_INTERNAL_271d1008_4_k_cu_edgelist4cuda3std3__45__cpo4cendE
	.align		8
        /*0020*/ 	.dword	_ZN34_INTERNAL_271d1008_4_k_cu_edgelist4cuda3std3__45__cpo6rbeginE
	.align		8
        /*0028*/ 	.dword	_ZN34_INTERNAL_271d1008_4_k_cu_edgelist4cuda3std3__45__cpo4rendE
	.align		8
        /*0030*/ 	.dword	_ZN34_INTERNAL_271d1008_4_k_cu_edgelist4cuda3std3__45__cpo7crbeginE
	.align		8
        /*0038*/ 	.dword	_ZN34_INTERNAL_271d1008_4_k_cu_edgelist4cuda3std3__45__cpo5crendE
	.align		8
        /*0040*/ 	.dword	_ZN34_INTERNAL_271d1008_4_k_cu_edgelist4cuda3std3__436_GLOBAL__N__271d1008_4_k_cu_edgelist6ignoreE
	.align		8
        /*0048*/ 	.dword	_ZN34_INTERNAL_271d1008_4_k_cu_edgelist4cuda3std3__419piecewise_constructE
	.align		8
        /*0050*/ 	.dword	_ZN34_INTERNAL_271d1008_4_k_cu_edgelist4cuda3std3__48in_placeE
	.align		8
        /*0058*/ 	.dword	_ZN34_INTERNAL_271d1008_4_k_cu_edgelist4cuda3std3__420unreachable_sentinelE
	.align		8
        /*0060*/ 	.dword	_ZN34_INTERNAL_271d1008_4_k_cu_edgelist4cuda3std3__47nulloptE
	.align		8
        /*0068*/ 	.dword	_ZN34_INTERNAL_271d1008_4_k_cu_edgelist4cuda3std3__48unexpectE
	.align		8
        /*0070*/ 	.dword	_ZN34_INTERNAL_271d1008_4_k_cu_edgelist4cuda3std6ranges3__45__cpo4swapE
	.align		8
        /*0078*/ 	.dword	_ZN34_INTERNAL_271d1008_4_k_cu_edgelist4cuda3std6ranges3__45__cpo9iter_moveE
	.align		8
        /*0080*/ 	.dword	_ZN34_INTERNAL_271d1008_4_k_cu_edgelist4cuda3std6ranges3__45__cpo5beginE
	.align		8
        /*0088*/ 	.dword	_ZN34_INTERNAL_271d1008_4_k_cu_edgelist4cuda3std6ranges3__45__cpo3endE
	.align		8
        /*0090*/ 	.dword	_ZN34_INTERNAL_271d1008_4_k_cu_edgelist4cuda3std6ranges3__45__cpo6cbeginE
	.align		8
        /*0098*/ 	.dword	_ZN34_INTERNAL_271d1008_4_k_cu_edgelist4cuda3std6ranges3__45__cpo4cendE
	.align		8
        /*00a0*/ 	.dword	_ZN34_INTERNAL_271d1008_4_k_cu_edgelist4cuda3std6ranges3__45__cpo7advanceE
	.align		8
        /*00a8*/ 	.dword	_ZN34_INTERNAL_271d1008_4_k_cu_edgelist4cuda3std6ranges3__45__cpo9iter_swapE
	.align		8
        /*00b0*/ 	.dword	_ZN34_INTERNAL_271d1008_4_k_cu_edgelist4cuda3std6ranges3__45__cpo4nextE
	.align		8
        /*00b8*/ 	.dword	_ZN34_INTERNAL_271d1008_4_k_cu_edgelist4cuda3std6ranges3__45__cpo4prevE
	.align		8
        /*00c0*/ 	.dword	_ZN34_INTERNAL_271d1008_4_k_cu_edgelist4cuda3std6ranges3__45__cpo4dataE
	.align		8
        /*00c8*/ 	.dword	_ZN34_INTERNAL_271d1008_4_k_cu_edgelist4cuda3std6ranges3__45__cpo5cdataE
	.align		8
        /*00d0*/ 	.dword	_ZN34_INTERNAL_271d1008_4_k_cu_edgelist4cuda3std6ranges3__45__cpo4sizeE
	.align		8
        /*00d8*/ 	.dword	_ZN34_INTERNAL_271d1008_4_k_cu_edgelist4cuda3std6ranges3__45__cpo5ssizeE
	.align		8
        /*00e0*/ 	.dword	_ZN34_INTERNAL_271d1008_4_k_cu_edgelist4cuda3std6ranges3__45__cpo8distanceE
	.align		8
        /*00e8*/ 	.dword	_ZN34_INTERNAL_271d1008_4_k_cu_edgelist6thrust24THRUST_300001_SM_1000_NS8cuda_cub3parE
	.align		8
        /*00f0*/ 	.dword	_ZN34_INTERNAL_271d1008_4_k_cu_edgelist6thrust24THRUST_300001_SM_1000_NS8cuda_cub10par_nosyncE
	.align		8
        /*00f8*/ 	.dword	_ZN34_INTERNAL_271d1008_4_k_cu_edgelist6thrust24THRUST_300001_SM_1000_NS6system6detail10sequential3seqE
	.align		8
        /*0100*/ 	.dword	_ZN34_INTERNAL_271d1008_4_k_cu_edgelist6thrust24THRUST_300001_SM_1000_NS6system3cpp3parE
	.align		8
        /*0108*/ 	.dword	_ZN34_INTERNAL_271d1008_4_k_cu_edgelist6thrust24THRUST_300001_SM_1000_NS12placeholders2_1E
	.align		8
        /*0110*/ 	.dword	_ZN34_INTERNAL_271d1008_4_k_cu_edgelist6thrust24THRUST_300001_SM_1000_NS12placeholders2_2E
	.align		8
        /*0118*/ 	.dword	_ZN34_INTERNAL_271d1008_4_k_cu_edgelist6thrust24THRUST_300001_SM_1000_NS12placeholders2_3E
	.align		8
        /*0120*/ 	.dword	_ZN34_INTERNAL_271d1008_4_k_cu_edgelist6thrust24THRUST_300001_SM_1000_NS12placeholders2_4E
	.align		8
        /*0128*/ 	.dword	_ZN34_INTERNAL_271d1008_4_k_cu_edgelist6thrust24THRUST_300001_SM_1000_NS12placeholders2_5E
	.align		8
        /*0130*/ 	.dword	_ZN34_INTERNAL_271d1008_4_k_cu_edgelist6thrust24THRUST_300001_SM_1000_NS12placeholders2_6E
	.align		8
        /*0138*/ 	.dword	_ZN34_INTERNAL_271d1008_4_k_cu_edgelist6thrust24THRUST_300001_SM_1000_NS12placeholders2_7E
	.align		8
        /*0140*/ 	.dword	_ZN34_INTERNAL_271d1008_4_k_cu_edgelist6thrust24THRUST_300001_SM_1000_NS12placeholders2_8E
	.align		8
        /*0148*/ 	.dword	_ZN34_INTERNAL_271d1008_4_k_cu_edgelist6thrust24THRUST_300001_SM_1000_NS12placeholders2_9E
	.align		8
        /*0150*/ 	.dword	_ZN34_INTERNAL_271d1008_4_k_cu_edgelist6thrust24THRUST_300001_SM_1000_NS12placeholders3_10E
	.align		8
        /*0158*/ 	.dword	_ZN34_INTERNAL_271d1008_4_k_cu_edgelist6thrust24THRUST_300001_SM_1000_NS3seqE
	.align		8
        /*0160*/ 	.dword	_ZN34_INTERNAL_271d1008_4_k_cu_edgelist6thrust24THRUST_300001_SM_1000_NS6deviceE
	.align		8
        /*0168*/ 	.dword	$str
	.align		8
        /*0170*/ 	.dword	$str$1
	.align		8
        /*0178*/ 	.dword	$str$2
	.align		8
        /*0180*/ 	.dword	$str$3
	.align		8
        /*0188*/ 	.dword	$str$4
	.align		8
        /*0190*/ 	.dword	$str$5
	.align		8
        /*0198*/ 	.dword	vprintf
	.align		8
        /*01a0*/ 	.dword	malloc
	.align		8
        /*01a8*/ 	.dword	free


//--------------------- .text._ZN3cub18CUB_300001_SM_10006detail6reduce28DeviceReduceSingleTileKernelINS2_10policy_hubIijN4cuda3__47maximumIvEEE10Policy1000EPiSB_iS8_iiNS5_3std3__410__identityEEEvT0_T1_T2_T3_T4_T6_ --------------------------
	.section	.text._ZN3cub18CUB_300001_SM_10006detail6reduce28DeviceReduceSingleTileKernelINS2_10policy_hubIijN4cuda3__47maximumIvEEE10Policy1000EPiSB_iS8_iiNS5_3std3__410__identityEEEvT0_T1_T2_T3_T4_T6_,"ax",@progbits
	.align	128
        .global         _ZN3cub18CUB_300001_SM_10006detail6reduce28DeviceReduceSingleTileKernelINS2_10policy_hubIijN4cuda3__47maximumIvEEE10Policy1000EPiSB_iS8_iiNS5_3std3__410__identityEEEvT0_T1_T2_T3_T4_T6_
        .type           _ZN3cub18CUB_300001_SM_10006detail6reduce28DeviceReduceSingleTileKernelINS2_10policy_hubIijN4cuda3__47maximumIvEEE10Policy1000EPiSB_iS8_iiNS5_3std3__410__identityEEEvT0_T1_T2_T3_T4_T6_,@function
        .size           _ZN3cub18CUB_300001_SM_10006detail6reduce28DeviceReduceSingleTileKernelINS2_10policy_hubIijN4cuda3__47maximumIvEEE10Policy1000EPiSB_iS8_iiNS5_3std3__410__identityEEEvT0_T1_T2_T3_T4_T6_,(.L_x_311 - _ZN3cub18CUB_300001_SM_10006detail6reduce28DeviceReduceSingleTileKernelINS2_10policy_hubIijN4cuda3__47maximumIvEEE10Policy1000EPiSB_iS8_iiNS5_3std3__410__identityEEEvT0_T1_T2_T3_T4_T6_)
        .other          _ZN3cub18CUB_300001_SM_10006detail6reduce28DeviceReduceSingleTileKernelINS2_10policy_hubIijN4cuda3__47maximumIvEEE10Policy1000EPiSB_iS8_iiNS5_3std3__410__identityEEEvT0_T1_T2_T3_T4_T6_,@"STO_CUDA_ENTRY STV_DEFAULT"
_ZN3cub18CUB_300001_SM_10006detail6reduce28DeviceReduceSingleTileKernelINS2_10policy_hubIijN4cuda3__47maximumIvEEE10Policy1000EPiSB_iS8_iiNS5_3std3__410__identityEEEvT0_T1_T2_T3_T4_T6_:
.text._ZN3cub18CUB_300001_SM_10006detail6reduce28DeviceReduceSingleTileKernelINS2_10policy_hubIijN4cuda3__47maximumIvEEE10Policy1000EPiSB_iS8_iiNS5_3std3__410__identityEEEvT0_T1_T2_T3_T4_T6_:
[----:B------:R-:W-:Y:S01]  /*0000*/  LDC R1, c[0x0][0x37c] ;  /* 0x0000df00ff017b82 */ /* 0x000fe20000000800 */
[----:B------:R-:W0:Y:S01]  /*0010*/  LDCU UR4, c[0x0][0x390] ;  /* 0x00007200ff0477ac */ /* 0x000e220008000800 */
[----:B------:R-:W1:Y:S01]  /*0020*/  LDCU.64 UR6, c[0x0][0x358] ;  /* 0x00006b00ff0677ac */ /* 0x000e620008000a00 */
[----:B0-----:R-:W-:-:S05]  /*0030*/  IMAD.U32 R2, RZ, RZ, UR4 ;  /* 0x00000004ff027e24 */ /* 0x001fca000f8e00ff */
[----:B------:R-:W-:-:S13]  /*0040*/  ISETP.NE.AND P0, PT, R2, RZ, PT ;  /* 0x000000ff0200720c */ /* 0x000fda0003f05270 */
[----:B-1----:R-:W-:Y:S05]  /*0050*/  @P0 BRA `(.L_x_0) ;  /* 0x00000000001c0947 */ /* 0x002fea0003800000 */
[----:B------:R-:W0:Y:S02]  /*0060*/  S2R R0, SR_TID.X ;  /* 0x0000000000007919 */ /* 0x000e240000002100 */
[----:B0-----:R-:W-:-:S13]  /*0070*/  ISETP.NE.AND P0, PT, R0, RZ, PT ;  /* 0x000000ff0000720c */ /* 0x001fda0003f05270 */
[----:B------:R-:W-:Y:S05]  /*0080*/  @P0 EXIT ;  /* 0x000000000000094d */ /* 0x000fea0003800000 */
[----:B------:R-:W0:Y:S08]  /*0090*/  LDC R5, c[0x0][0x398] ;  /* 0x0000e600ff057b82 */ /* 0x000e300000000800 */
[----:B------:R-:W0:Y:S02]  /*00a0*/  LDC.64 R2, c[0x0][0x388] ;  /* 0x0000e200ff027b82 */ /* 0x000e240000000a00 */
[----:B0-----:R-:W-:Y:S01]  /*00b0*/  STG.E desc[UR6][R2.64], R5 ;  /* 0x0000000502007986 */ /* 0x001fe2000c101906 */
[----:B------:R-:W-:Y:S05]  /*00c0*/  EXIT ;  /* 0x000000000000794d */ /* 0x000fea0003800000 */
.L_x_0:
[----:B------:R-:W0:Y:S01]  /*00d0*/  LDCU UR4, c[0x0][0x380] ;  /* 0x00007000ff0477ac */ /* 0x000e220008000800 */
[----:B------:R-:W-:Y:S01]  /*00e0*/  BSSY.RECONVERGENT B0, `(.L_x_1) ;  /* 0x0000331000007945 */ /* 0x000fe20003800200 */
[----:B0-----:R-:W-:-:S09]  /*00f0*/  ULOP3.LUT UP0, URZ, UR4, 0xf, URZ, 0xc0, !UPT ;  /* 0x0000000f04ff7892 */ /* 0x001fd2000f80c0ff */
[----:B------:R-:W-:Y:S05]  /*0100*/  BRA.U UP0, `(.L_x_2) ;  /* 0x0000001900307547 */ /* 0x000fea000b800000 */
[----:B------:R-:W-:-:S13]  /*0110*/  ISETP.GT.AND P0, PT, R2, 0xfff, PT ;  /* 0x00000fff0200780c */ /* 0x000fda0003f04270 */
[----:B------:R-:W-:Y:S05]  /*0120*/  @P0 BRA `(.L_x_3) ;  /* 0x0000000c00280947 */ /* 0x000fea0003800000 */
[----:B------:R-:W0:Y:S01]  /*0130*/  S2R R3, SR_TID.X ;  /* 0x0000000000037919 */ /* 0x000e220000002100 */
[----:B------:R-:W-:Y:S01]  /*0140*/  BSSY.RECONVERGENT B1, `(.L_x_4) ;  /* 0x0000009000017945 */ /* 0x000fe20003800200 */
[----:B------:R-:W-:Y:S01]  /*0150*/  IMAD.MOV.U32 R0, RZ, RZ, RZ ;  /* 0x000000ffff007224 */ /* 0x000fe200078e00ff */
[----:B0-----:R-:W-:Y:S01]  /*0160*/  ISETP.GE.AND P0, PT, R3, R2, PT ;  /* 0x000000020300720c */ /* 0x001fe20003f06270 */
[----:B------:R-:W-:-:S12]  /*0170*/  IMAD.MOV.U32 R11, RZ, RZ, R3 ;  /* 0x000000ffff0b7224 */ /* 0x000fd800078e0003 */
[----:B------:R-:W-:Y:S05]  /*0180*/  @P0 BRA `(.L_x_5) ;  /* 0x0000000000100947 */ /* 0x000fea0003800000 */
[----:B------:R-:W0:Y:S02]  /*0190*/  LDC.64 R4, c[0x0][0x380] ;  /* 0x0000e000ff047b82 */ /* 0x000e240000000a00 */
[----:B0-----:R-:W-:-:S05]  /*01a0*/  IMAD.WIDE.U32 R4, R3, 0x4, R4 ;  /* 0x0000000403047825 */ /* 0x001fca00078e0004 */
[----:B------:R0:W5:Y:S01]  /*01b0*/  LDG.E.CONSTANT R0, desc[UR6][R4.64] ;  /* 0x0000000604007981 */ /* 0x000162000c1e9900 */
[----:B------:R-:W-:-:S07]  /*01c0*/  VIADD R11, R3, 0x100 ;  /* 0x00000100030b7836 */ /* 0x000fce0000000000 */
.L_x_5:
[----:B------:R-:W-:Y:S05]  /*01d0*/  BSYNC.RECONVERGENT B1 ;  /* 0x0000000000017941 */ /* 0x000fea0003800200 */
.L_x_4:
[----:B------:R-:W-:Y:S01]  /*01e0*/  ISETP.GE.AND P0, PT, R11, R2, PT ;  /* 0x000000020b00720c */ /* 0x000fe20003f06270 */
[----:B------:R-:W-:-:S12]  /*01f0*/  BSSY.RECONVERGENT B1, `(.L_x_6) ;  /* 0x0000066000017945 */ /* 0x000fd80003800200 */
[----:B------:R-:W-:Y:S05]  /*0200*/  @P0 BRA `(.L_x_7) ;  /* 0x0000000400900947 */ /* 0x000fea0003800000 */
[----:B0-----:R-:W-:Y:S01]  /*0210*/  LOP3.LUT R5, RZ, R11, RZ, 0x33, !PT ;  /* 0x0000000bff057212 */ /* 0x001fe200078e33ff */
[----:B------:R-:W-:Y:S04]  /*0220*/  BSSY.RECONVERGENT B2, `(.L_x_8) ;  /* 0x0000015000027945 */ /* 0x000fe80003800200 */
[----:B------:R-:W-:-:S05]  /*0230*/  IMAD.IADD R6, R5, 0x1, R2 ;  /* 0x0000000105067824 */ /* 0x000fca00078e0202 */
[C---:B------:R-:W-:Y:S02]  /*0240*/  LOP3.LUT R4, R6.reuse, 0x300, RZ, 0xc0, !PT ;  /* 0x0000030006047812 */ /* 0x040fe400078ec0ff */
[----:B------:R-:W-:Y:S02]  /*0250*/  ISETP.GE.U32.AND P1, PT, R6, 0x300, PT ;  /* 0x000003000600780c */ /* 0x000fe40003f26070 */
[----:B------:R-:W-:-:S13]  /*0260*/  ISETP.NE.AND P0, PT, R4, 0x300, PT ;  /* 0x000003000400780c */ /* 0x000fda0003f05270 */
[----:B------:R-:W-:Y:S05]  /*0270*/  @!P0 BRA `(.L_x_9) ;  /* 0x00000000003c8947 */ /* 0x000fea0003800000 */
[----:B------:R-:W0:Y:S01]  /*0280*/  LDC.64 R4, c[0x0][0x380] ;  /* 0x0000e000ff047b82 */ /* 0x000e220000000a00 */
[----:B------:R-:W-:-:S04]  /*0290*/  LEA.HI R6, R6, 0x1, RZ, 0x18 ;  /* 0x0000000106067811 */ /* 0x000fc800078fc0ff */
[----:B------:R-:W-:-:S05]  /*02a0*/  LOP3.LUT R6, R6, 0x3, RZ, 0xc0, !PT ;  /* 0x0000000306067812 */ /* 0x000fca00078ec0ff */
[----:B------:R-:W-:Y:S02]  /*02b0*/  IMAD.MOV R6, RZ, RZ, -R6 ;  /* 0x000000ffff067224 */ /* 0x000fe400078e0a06 */
[----:B0-----:R-:W-:-:S04]  /*02c0*/  IMAD.WIDE.U32 R4, R11, 0x4, R4 ;  /* 0x000000040b047825 */ /* 0x001fc800078e0004 */
[----:B------:R-:W-:-:S07]  /*02d0*/  IMAD.MOV.U32 R7, RZ, RZ, R5 ;  /* 0x000000ffff077224 */ /* 0x000fce00078e0005 */
.L_x_10:
[----:B------:R-:W-:-:S06]  /*02e0*/  IMAD.MOV.U32 R5, RZ, RZ, R7 ;  /* 0x000000ffff057224 */ /* 0x000fcc00078e0007 */
[----:B------:R0:W2:Y:S01]  /*02f0*/  LDG.E.CONSTANT R5, desc[UR6][R4.64] ;  /* 0x0000000604057981 */ /* 0x0000a2000c1e9900 */
[----:B------:R-:W-:Y:S02]  /*0300*/  VIADD R6, R6, 0x1 ;  /* 0x0000000106067836 */ /* 0x000fe40000000000 */
[----:B------:R-:W-:-:S03]  /*0310*/  VIADD R11, R11, 0x100 ;  /* 0x000001000b0b7836 */ /* 0x000fc60000000000 */
[----:B------:R-:W-:Y:S02]  /*0320*/  ISETP.NE.AND P0, PT, R6, RZ, PT ;  /* 0x000000ff0600720c */ /* 0x000fe40003f05270 */
[----:B0-----:R-:W-:-:S05]  /*0330*/  IADD3 R4, P2, PT, R4, 0x400, RZ ;  /* 0x0000040004047810 */ /* 0x001fca0007f5e0ff */
[----:B------:R-:W-:Y:S01]  /*0340*/  IMAD.X R7, RZ, RZ, R7, P2 ;  /* 0x000000ffff077224 */ /* 0x000fe200010e0607 */
[----:B--2--5:R-:W-:-:S05]  /*0350*/  VIMNMX R0, PT, PT, R5, R0, !PT ;  /* 0x0000000005007248 */ /* 0x024fca0007fe0100 */
[----:B------:R-:W-:Y:S05]  /*0360*/  @P0 BRA `(.L_x_10) ;  /* 0xfffffffc00dc0947 */ /* 0x000fea000383ffff */
.L_x_9:
[----:B------:R-:W-:Y:S05]  /*0370*/  BSYNC.RECONVERGENT B2 ;  /* 0x0000000000027941 */ /* 0x000fea0003800200 */
.L_x_8:
[----:B------:R-:W-:Y:S05]  /*0380*/  @!P1 BRA `(.L_x_7) ;  /* 0x0000000400309947 */ /* 0x000fea0003800000 */
[----:B------:R-:W-:Y:S01]  /*0390*/  IMAD.IADD R4, R2, 0x1, -R11 ;  /* 0x0000000102047824 */ /* 0x000fe200078e0a0b */
[----:B------:R-:W-:Y:S01]  /*03a0*/  BSSY.RECONVERGENT B2, `(.L_x_11) ;  /* 0x0000029000027945 */ /* 0x000fe20003800200 */
[----:B------:R-:W-:-:S03]  /*03b0*/  PLOP3.LUT P0, PT, PT, PT, PT, 0x80, 0x8 ;  /* 0x000000000008781c */ /* 0x000fc60003f0f070 */
[----:B------:R-:W-:-:S13]  /*03c0*/  ISETP.GT.AND P1, PT, R4, 0xc00, PT ;  /* 0x00000c000400780c */ /* 0x000fda0003f24270 */
[----:B------:R-:W-:Y:S05]  /*03d0*/  @!P1 BRA `(.L_x_12) ;  /* 0x0000000000949947 */ /* 0x000fea0003800000 */
[----:B------:R-:W-:Y:S01]  /*03e0*/  PLOP3.LUT P0, PT, PT, PT, PT, 0x8, 0x80 ;  /* 0x000000000080781c */ /* 0x000fe20003f0e170 */
[----:B------:R-:W-:-:S12]  /*03f0*/  VIADD R10, R2, 0xfffff400 ;  /* 0xfffff400020a7836 */ /* 0x000fd80000000000 */
.L_x_13:
[----:B------:R-:W0:Y:S01]  /*0400*/  LDC.64 R6, c[0x0][0x380] ;  /* 0x0000e000ff067b82 */ /* 0x000e220000000a00 */
[C---:B------:R-:W-:Y:S02]  /*0410*/  VIADD R9, R11.reuse, 0x400 ;  /* 0x000004000b097836 */ /* 0x040fe40000000000 */
[C---:B------:R-:W-:Y:S02]  /*0420*/  VIADD R5, R11.reuse, 0x800 ;  /* 0x000008000b057836 */ /* 0x040fe40000000000 */
[----:B0-----:R-:W-:-:S05]  /*0430*/  IMAD.WIDE R22, R11, 0x4, R6 ;  /* 0x000000040b167825 */ /* 0x001fca00078e0206 */
[----:B------:R-:W2:Y:S01]  /*0440*/  LDG.E.CONSTANT R12, desc[UR6][R22.64] ;  /* 0x00000006160c7981 */ /* 0x000ea2000c1e9900 */
[----:B------:R-:W-:-:S03]  /*0450*/  IMAD.WIDE R8, R9, 0x4, R6 ;  /* 0x0000000409087825 */ /* 0x000fc600078e0206 */
[----:B------:R-:W2:Y:S04]  /*0460*/  LDG.E.CONSTANT R13, desc[UR6][R22.64+0x400] ;  /* 0x00040006160d7981 */ /* 0x000ea8000c1e9900 */
[----:B------:R-:W3:Y:S04]  /*0470*/  LDG.E.CONSTANT R14, desc[UR6][R22.64+0x800] ;  /* 0x00080006160e7981 */ /* 0x000ee8000c1e9900 */
[----:B------:R-:W3:Y:S01]  /*0480*/  LDG.E.CONSTANT R21, desc[UR6][R22.64+0xc00] ;  /* 0x000c000616157981 */ /* 0x000ee2000c1e9900 */
[----:B------:R-:W-:-:S03]  /*0490*/  IMAD.WIDE R4, R5, 0x4, R6 ;  /* 0x0000000405047825 */ /* 0x000fc600078e0206 */
[----:B------:R-:W4:Y:S04]  /*04a0*/  LDG.E.CONSTANT R17, desc[UR6][R8.64] ;  /* 0x0000000608117981 */ /* 0x000f28000c1e9900 */
[----:B------:R-:W4:Y:S01]  /*04b0*/  LDG.E.CONSTANT R16, desc[UR6][R8.64+0x400] ;  /* 0x0004000608107981 */ /* 0x000f22000c1e9900 */
[----:B------:R-:W-:-:S03]  /*04c0*/  VIADD R25, R11, 0xc00 ;  /* 0x00000c000b197836 */ /* 0x000fc60000000000 */
[----:B------:R-:W4:Y:S04]  /*04d0*/  LDG.E.CONSTANT R15, desc[UR6][R8.64+0x800] ;  /* 0x00080006080f7981 */ /* 0x000f28000c1e9900 */
[----:B------:R-:W4:Y:S01]  /*04e0*/  LDG.E.CONSTANT R20, desc[UR6][R8.64+0xc00] ;  /* 0x000c000608147981 */ /* 0x000f22000c1e9900 */
[----:B------:R-:W-:-:S03]  /*04f0*/  IMAD.WIDE R6, R25, 0x4, R6 ;  /* 0x0000000419067825 */ /* 0x000fc600078e0206 */
[----:B------:R-:W4:Y:S04]  /*0500*/  LDG.E.CONSTANT R19, desc[UR6][R4.64] ;  /* 0x0000000604137981 */ /* 0x000f28000c1e9900 */
[----:B------:R-:W4:Y:S04]  /*0510*/  LDG.E.CONSTANT R18, desc[UR6][R4.64+0x400] ;  /* 0x0004000604127981 */ /* 0x000f28000c1e9900 */
[----:B------:R-:W4:Y:S04]  /*0520*/  LDG.E.CONSTANT R23, desc[UR6][R4.64+0x800] ;  /* 0x0008000604177981 */ /* 0x000f28000c1e9900 */
[----:B------:R-:W4:Y:S04]  /*0530*/  LDG.E.CONSTANT R24, desc[UR6][R4.64+0xc00] ;  /* 0x000c000604187981 */ /* 0x000f28000c1e9900 */
[----:B------:R-:W4:Y:S04]  /*0540*/  LDG.E.CONSTANT R25, desc[UR6][R6.64] ;  /* 0x0000000606197981 */ /* 0x000f28000c1e9900 */
[----:B------:R-:W4:Y:S04]  /*0550*/  LDG.E.CONSTANT R26, desc[UR6][R6.64+0x400] ;  /* 0x00040006061a7981 */ /* 0x000f28000c1e9900 */
[----:B------:R-:W4:Y:S04]  /*0560*/  LDG.E.CONSTANT R22, desc[UR6][R6.64+0x800] ;  /* 0x0008000606167981 */ /* 0x000f28000c1e9900 */
[----:B------:R-:W4:Y:S01]  /*0570*/  LDG.E.CONSTANT R27, desc[UR6][R6.64+0xc00] ;  /* 0x000c0006061b7981 */ /* 0x000f22000c1e9900 */
[----:B------:R-:W-:-:S05]  /*0580*/  VIADD R11, R11, 0x1000 ;  /* 0x000010000b0b7836 */ /* 0x000fca0000000000 */
[----:B------:R-:W-:Y:S02]  /*0590*/  ISETP.GE.AND P1, PT, R11, R10, PT ;  /* 0x0000000a0b00720c */ /* 0x000fe40003f26270 */
[----:B--2--5:R-:W-:-:S04]  /*05a0*/  VIMNMX3 R12, R0, R12, R13, !PT ;  /* 0x0000000c000c720f */ /* 0x024fc8000780010d */
[----:B---3--:R-:W-:-:S04]  /*05b0*/  VIMNMX3 R12, R12, R14, R21, !PT ;  /* 0x0000000e0c0c720f */ /* 0x008fc80007800115 */
[----:B----4-:R-:W-:-:S04]  /*05c0*/  VIMNMX3 R12, R12, R17, R16, !PT ;  /* 0x000000110c0c720f */ /* 0x010fc80007800110 */
[----:B------:R-:W-:-:S04]  /*05d0*/  VIMNMX3 R12, R12, R15, R20, !PT ;  /* 0x0000000f0c0c720f */ /* 0x000fc80007800114 */
[----:B------:R-:W-:-:S04]  /*05e0*/  VIMNMX3 R12, R12, R19, R18, !PT ;  /* 0x000000130c0c720f */ /* 0x000fc80007800112 */
[----:B------:R-:W-:-:S04]  /*05f0*/  VIMNMX3 R12, R12, R23, R24, !PT ;  /* 0x000000170c0c720f */ /* 0x000fc80007800118 */
[----:B------:R-:W-:-:S04]  /*0600*/  VIMNMX3 R25, R12, R25, R26, !PT ;  /* 0x000000190c19720f */ /* 0x000fc8000780011a */
[----:B------:R-:W-:Y:S01]  /*0610*/  VIMNMX3 R0, R25, R22, R27, !PT ;  /* 0x000000161900720f */ /* 0x000fe2000780011b */
[----:B------:R-:W-:Y:S06]  /*0620*/  @!P1 BRA `(.L_x_13) ;  /* 0xfffffffc00749947 */ /* 0x000fec000383ffff */
.L_x_12:
[----:B------:R-:W-:Y:S05]  /*0630*/  BSYNC.RECONVERGENT B2 ;  /* 0x0000000000027941 */ /* 0x000fea0003800200 */
.L_x_11:
[----:B------:R-:W-:Y:S01]  /*0640*/  IMAD.IADD R4, R2, 0x1, -R11 ;  /* 0x0000000102047824 */ /* 0x000fe200078e0a0b */
[----:B------:R-:W-:Y:S04]  /*0650*/  BSSY.RECONVERGENT B2, `(.L_x_14) ;  /* 0x0000015000027945 */ /* 0x000fe80003800200 */
[----:B------:R-:W-:-:S13]  /*0660*/  ISETP.GT.AND P1, PT, R4, 0x400, PT ;  /* 0x000004000400780c */ /* 0x000fda0003f24270 */
[----:B------:R-:W-:Y:S05]  /*0670*/  @!P1 BRA `(.L_x_15) ;  /* 0x0000000000489947 */ /* 0x000fea0003800000 */
[----:B------:R-:W0:Y:S01]  /*0680*/  LDC.64 R6, c[0x0][0x380] ;  /* 0x0000e000ff067b82 */ /* 0x000e220000000a00 */
[C---:B------:R-:W-:Y:S02]  /*0690*/  VIADD R13, R11.reuse, 0x400 ;  /* 0x000004000b0d7836 */ /* 0x040fe40000000000 */
[----:B0-----:R-:W-:-:S05]  /*06a0*/  IMAD.WIDE R4, R11, 0x4, R6 ;  /* 0x000000040b047825 */ /* 0x001fca00078e0206 */
[----:B------:R-:W2:Y:S01]  /*06b0*/  LDG.E.CONSTANT R9, desc[UR6][R4.64] ;  /* 0x0000000604097981 */ /* 0x000ea2000c1e9900 */
[----:B------:R-:W-:-:S03]  /*06c0*/  IMAD.WIDE R6, R13, 0x4, R6 ;  /* 0x000000040d067825 */ /* 0x000fc600078e0206 */
[----:B------:R-:W2:Y:S04]  /*06d0*/  LDG.E.CONSTANT R8, desc[UR6][R4.64+0x400] ;  /* 0x0004000604087981 */ /* 0x000ea8000c1e9900 */
[----:B------:R-:W3:Y:S04]  /*06e0*/  LDG.E.CONSTANT R13, desc[UR6][R4.64+0x800] ;  /* 0x00080006040d7981 */ /* 0x000ee8000c1e9900 */
[----:B------:R-:W3:Y:S04]  /*06f0*/  LDG.E.CONSTANT R10, desc[UR6][R4.64+0xc00] ;  /* 0x000c0006040a7981 */ /* 0x000ee8000c1e9900 */
[----:B------:R-:W4:Y:S04]  /*0700*/  LDG.E.CONSTANT R15, desc[UR6][R6.64] ;  /* 0x00000006060f7981 */ /* 0x000f28000c1e9900 */
[----:B------:R-:W4:Y:S04]  /*0710*/  LDG.E.CONSTANT R12, desc[UR6][R6.64+0x400] ;  /* 0x00040006060c7981 */ /* 0x000f28000c1e9900 */
[----:B------:R-:W4:Y:S04]  /*0720*/  LDG.E.CONSTANT R17, desc[UR6][R6.64+0x800] ;  /* 0x0008000606117981 */ /* 0x000f28000c1e9900 */
[----:B------:R-:W4:Y:S01]  /*0730*/  LDG.E.CONSTANT R14, desc[UR6][R6.64+0xc00] ;  /* 0x000c0006060e7981 */ /* 0x000f22000c1e9900 */
[----:B------:R-:W-:Y:S01]  /*0740*/  PLOP3.LUT P0, PT, PT, PT, PT, 0x8, 0x80 ;  /* 0x000000000080781c */ /* 0x000fe20003f0e170 */
[----:B------:R-:W-:Y:S01]  /*0750*/  VIADD R11, R11, 0x800 ;  /* 0x000008000b0b7836 */ /* 0x000fe20000000000 */
[----:B--2--5:R-:W-:-:S04]  /*0760*/  VIMNMX3 R8, R0, R9, R8, !PT ;  /* 0x000000090008720f */ /* 0x024fc80007800108 */
[----:B---3--:R-:W-:-:S04]  /*0770*/  VIMNMX3 R8, R8, R13, R10, !PT ;  /* 0x0000000d0808720f */ /* 0x008fc8000780010a */
[----:B----4-:R-:W-:-:S04]  /*0780*/  VIMNMX3 R8, R8, R15, R12, !PT ;  /* 0x0000000f0808720f */ /* 0x010fc8000780010c */
[----:B------:R-:W-:-:S07]  /*0790*/  VIMNMX3 R0, R8, R17, R14, !PT ;  /* 0x000000110800720f */ /* 0x000fce000780010e */
.L_x_15:
[----:B------:R-:W-:Y:S05]  /*07a0*/  BSYNC.RECONVERGENT B2 ;  /* 0x0000000000027941 */ /* 0x000fea0003800200 */
.L_x_14:
[----:B------:R-:W-:-:S13]  /*07b0*/  ISETP.LT.OR P0, PT, R11, R2, P0 ;  /* 0x000000020b00720c */ /* 0x000fda0000701670 */
[----:B------:R-:W-:Y:S05]  /*07c0*/  @!P0 BRA `(.L_x_7) ;  /* 0x0000000000208947 */ /* 0x000fea0003800000 */
[----:B------:R-:W0:Y:S02]  /*07d0*/  LDC.64 R4, c[0x0][0x380] ;  /* 0x0000e000ff047b82 */ /* 0x000e240000000a00 */
[----:B0-----:R-:W-:-:S05]  /*07e0*/  IMAD.WIDE R4, R11, 0x4, R4 ;  /* 0x000000040b047825 */ /* 0x001fca00078e0204 */
[----:B------:R-:W2:Y:S04]  /*07f0*/  LDG.E.CONSTANT R7, desc[UR6][R4.64] ;  /* 0x0000000604077981 */ /* 0x000ea8000c1e9900 */
[----:B------:R-:W2:Y:S04]  /*0800*/  LDG.E.CONSTANT R6, desc[UR6][R4.64+0x400] ;  /* 0x0004000604067981 */ /* 0x000ea8000c1e9900 */
[----:B------:R-:W3:Y:S04]  /*0810*/  LDG.E.CONSTANT R9, desc[UR6][R4.64+0x800] ;  /* 0x0008000604097981 */ /* 0x000ee8000c1e9900 */
[----:B------:R-:W3:Y:S01]  /*0820*/  LDG.E.CONSTANT R8, desc[UR6][R4.64+0xc00] ;  /* 0x000c000604087981 */ /* 0x000ee2000c1e9900 */
[----:B--2--5:R-:W-:-:S04]  /*0830*/  VIMNMX3 R0, R0, R7, R6, !PT ;  /* 0x000000070000720f */ /* 0x024fc80007800106 */
[----:B---3--:R-:W-:-:S07]  /*0840*/  VIMNMX3 R0, R0, R9, R8, !PT ;  /* 0x000000090000720f */ /* 0x008fce0007800108 */
.L_x_7:
[----:B------:R-:W-:Y:S05]  /*0850*/  BSYNC.RECONVERGENT B1 ;  /* 0x0000000000017941 */ /* 0x000fea0003800200 */
.L_x_6:
[----:B------:R-:W-:Y:S01]  /*0860*/  ISETP.GE.AND P0, PT, R2, 0x100, PT ;  /* 0x000001000200780c */ /* 0x000fe20003f06270 */
[----:B-----5:R-:W-:-:S12]  /*0870*/  IMAD.MOV.U32 R6, RZ, RZ, R0 ;  /* 0x000000ffff067224 */ /* 0x020fd800078e0000 */
[----:B------:R-:W-:Y:S05]  /*0880*/  @!P0 BRA `(.L_x_16) ;  /* 0x0000000000648947 */ /* 0x000fea0003800000 */
[----:B------:R-:W1:Y:S01]  /*0890*/  S2R R0, SR_LANEID ;  /* 0x0000000000007919 */ /* 0x000e620000000000 */
[----:B------:R-:W-:-:S13]  /*08a0*/  CREDUX.MAX.S32 UR4, R6 ;  /* 0x00000000060472cc */ /* 0x000fda0000000200 */
[----:B0-----:R-:W-:Y:S01]  /*08b0*/  IMAD.U32 R5, RZ, RZ, UR4 ;  /* 0x00000004ff057e24 */ /* 0x001fe2000f8e00ff */
[----:B-1----:R-:W-:-:S13]  /*08c0*/  ISETP.NE.AND P0, PT, R0, RZ, PT ;  /* 0x000000ff0000720c */ /* 0x002fda0003f05270 */
[----:B------:R-:W0:Y:S01]  /*08d0*/  @!P0 S2R R7, SR_CgaCtaId ;  /* 0x0000000000078919 */ /* 0x000e220000008800 */
[----:B------:R-:W-:Y:S02]  /*08e0*/  @!P0 MOV R2, 0x400 ;  /* 0x0000040000028802 */ /* 0x000fe40000000f00 */
[----:B------:R-:W-:-:S04]  /*08f0*/  @!P0 SHF.R.U32.HI R0, RZ, 0x3, R3 ;  /* 0x00000003ff008819 */ /* 0x000fc80000011603 */
[----:B------:R-:W-:Y:S02]  /*0900*/  @!P0 LOP3.LUT R0, R0, 0x7c, RZ, 0xc0, !PT ;  /* 0x0000007c00008812 */ /* 0x000fe400078ec0ff */
[----:B0-----:R-:W-:-:S05]  /*0910*/  @!P0 LEA R7, R7, R2, 0x18 ;  /* 0x0000000207078211 */ /* 0x001fca00078ec0ff */
[----:B------:R-:W-:-:S05]  /*0920*/  @!P0 IMAD.IADD R0, R0, 0x1, R7 ;  /* 0x0000000100008824 */ /* 0x000fca00078e0207 */
[----:B------:R2:W-:Y:S01]  /*0930*/  @!P0 STS [R0+0x8], R5 ;  /* 0x0000080500008388 */ /* 0x0005e20000000800 */
[----:B------:R-:W-:Y:S01]  /*0940*/  BAR.SYNC.DEFER_BLOCKING 0x0 ;  /* 0x0000000000007b1d */ /* 0x000fe20000010000 */
[----:B------:R-:W-:-:S13]  /*0950*/  ISETP.NE.AND P0, PT, R3, RZ, PT ;  /* 0x000000ff0300720c */ /* 0x000fda0003f05270 */
[----:B--2---:R-:W-:Y:S05]  /*0960*/  @P0 BRA `(.L_x_17) ;  /* 0x0000002800a00947 */ /* 0x004fea0003800000 */
[----:B------:R-:W0:Y:S01]  /*0970*/  S2UR UR5, SR_CgaCtaId ;  /* 0x00000000000579c3 */ /* 0x000e220000008800 */
[----:B------:R-:W-:Y:S02]  /*0980*/  UMOV UR4, 0x400 ;  /* 0x0000040000047882 */ /* 0x000fe40000000000 */
[----:B0-----:R-:W-:-:S09]  /*0990*/  ULEA UR4, UR5, UR4, 0x18 ;  /* 0x0000000405047291 */ /* 0x001fd2000f8ec0ff */
[----:B------:R-:W-:Y:S04]  /*09a0*/  LDS R0, [UR4+0xc] ;  /* 0x00000c04ff007984 */ /* 0x000fe80008000800 */
[----:B------:R-:W0:Y:S04]  /*09b0*/  LDS.128 R8, [UR4+0x10] ;  /* 0x00001004ff087984 */ /* 0x000e280008000c00 */
[----:B------:R-:W1:Y:S01]  /*09c0*/  LDS.64 R2, [UR4+0x20] ;  /* 0x00002004ff027984 */ /* 0x000e620008000a00 */
[----:B0-----:R-:W-:-:S04]  /*09d0*/  VIMNMX3 R0, R5, R0, R8, !PT ;  /* 0x000000000500720f */ /* 0x001fc80007800108 */
[----:B------:R-:W-:-:S04]  /*09e0*/  VIMNMX3 R0, R0, R9, R10, !PT ;  /* 0x000000090000720f */ /* 0x000fc8000780010a */
[----:B-1----:R-:W-:-:S04]  /*09f0*/  VIMNMX3 R0, R0, R11, R2, !PT ;  /* 0x0000000b0000720f */ /* 0x002fc80007800102 */
[----:B------:R-:W-:Y:S01]  /*0a00*/  VIMNMX R5, PT, PT, R0, R3, !PT ;  /* 0x0000000300057248 */ /* 0x000fe20007fe0100 */
[----:B------:R-:W-:Y:S06]  /*0a10*/  BRA `(.L_x_17) ;  /* 0x0000002800747947 */ /* 0x000fec0003800000 */
.L_x_16:
[----:B------:R-:W1:Y:S01]  /*0a20*/  S2R R8, SR_LANEID ;  /* 0x0000000000087919 */ /* 0x000e620000000000 */
[----:B------:R-:W-:-:S04]  /*0a30*/  LOP3.LUT R0, R3, 0x3e0, RZ, 0xc0, !PT ;  /* 0x000003e003007812 */ /* 0x000fc800078ec0ff */
[----:B------:R-:W-:Y:S01]  /*0a40*/  LOP3.LUT R7, RZ, R0, RZ, 0x33, !PT ;  /* 0x00000000ff077212 */ /* 0x000fe200078e33ff */
[----:B0-----:R-:W-:-:S04]  /*0a50*/  VIADD R5, R0, 0x20 ;  /* 0x0000002000057836 */ /* 0x001fc80000000000 */
[----:B------:R-:W-:Y:S01]  /*0a60*/  IMAD.IADD R7, R7, 0x1, R2 ;  /* 0x0000000107077824 */ /* 0x000fe200078e0202 */
[----:B------:R-:W-:-:S04]  /*0a70*/  ISETP.GT.AND P0, PT, R5, R2, PT ;  /* 0x000000020500720c */ /* 0x000fc80003f04270 */
[----:B------:R-:W-:-:S05]  /*0a80*/  SEL R7, R7, 0x1f, P0 ;  /* 0x0000001f07077807 */ /* 0x000fca0000000000 */
[----:B------:R-:W0:Y:S01]  /*0a90*/  SHFL.DOWN PT, R0, R6, 0x1, R7 ;  /* 0x0820000006007989 */ /* 0x000e2200000e0007 */
[C---:B-1----:R-:W-:Y:S01]  /*0aa0*/  ISETP.GE.AND P0, PT, R8.reuse, R7, PT ;  /* 0x000000070800720c */ /* 0x042fe20003f06270 */
[C---:B------:R-:W-:Y:S01]  /*0ab0*/  VIADD R4, R8.reuse, 0x2 ;  /* 0x0000000208047836 */ /* 0x040fe20000000000 */
[----:B------:R-:W-:-:S11]  /*0ac0*/  ISETP.NE.AND P1, PT, R8, RZ, PT ;  /* 0x000000ff0800720c */ /* 0x000fd60003f25270 */
[----:B0-----:R-:W-:Y:S02]  /*0ad0*/  @!P0 VIMNMX R6, PT, PT, R0, R6, !PT ;  /* 0x0000000600068248 */ /* 0x001fe40007fe0100 */
[----:B------:R-:W-:Y:S01]  /*0ae0*/  ISETP.GT.AND P0, PT, R4, R7, PT ;  /* 0x000000070400720c */ /* 0x000fe20003f04270 */
[----:B------:R-:W-:Y:S01]  /*0af0*/  VIADD R4, R8, 0x4 ;  /* 0x0000000408047836 */ /* 0x000fe20000000000 */
[----:B------:R-:W0:Y:S01]  /*0b00*/  @!P1 S2R R10, SR_CgaCtaId ;  /* 0x00000000000a9919 */ /* 0x000e220000008800 */
[----:B------:R-:W-:Y:S01]  /*0b10*/  @!P1 MOV R5, 0x400 ;  /* 0x0000040000059802 */ /* 0x000fe20000000f00 */
[----:B------:R-:W1:Y:S09]  /*0b20*/  SHFL.DOWN PT, R0, R6, 0x2, R7 ;  /* 0x0840000006007989 */ /* 0x000e7200000e0007 */
[----:B-1----:R-:W-:-:S02]  /*0b30*/  @!P0 VIMNMX R6, PT, PT, R6, R0, !PT ;  /* 0x0000000006068248 */ /* 0x002fc40007fe0100 */
[----:B------:R-:W-:Y:S01]  /*0b40*/  ISETP.GT.AND P0, PT, R4, R7, PT ;  /* 0x000000070400720c */ /* 0x000fe20003f04270 */
[----:B------:R-:W-:Y:S01]  /*0b50*/  VIADD R4, R8, 0x8 ;  /* 0x0000000808047836 */ /* 0x000fe20000000000 */
[----:B0-----:R-:W-:Y:S01]  /*0b60*/  @!P1 LEA R5, R10, R5, 0x18 ;  /* 0x000000050a059211 */ /* 0x001fe200078ec0ff */
[----:B------:R-:W0:Y:S10]  /*0b70*/  SHFL.DOWN PT, R0, R6, 0x4, R7 ;  /* 0x0880000006007989 */ /* 0x000e3400000e0007 */
[----:B0-----:R-:W-:-:S02]  /*0b80*/  @!P0 VIMNMX R6, PT, PT, R6, R0, !PT ;  /* 0x0000000006068248 */ /* 0x001fc40007fe0100 */
[----:B------:R-:W-:Y:S01]  /*0b90*/  ISETP.GT.AND P0, PT, R4, R7, PT ;  /* 0x000000070400720c */ /* 0x000fe20003f04270 */
[----:B------:R-:W-:Y:S02]  /*0ba0*/  VIADD R4, R8, 0x10 ;  /* 0x0000001008047836 */ /* 0x000fe40000000000 */
[----:B------:R-:W0:Y:S10]  /*0bb0*/  SHFL.DOWN PT, R0, R6, 0x8, R7 ;  /* 0x0900000006007989 */ /* 0x000e3400000e0007 */
[----:B0-----:R-:W-:-:S02]  /*0bc0*/  @!P0 VIMNMX R6, PT, PT, R6, R0, !PT ;  /* 0x0000000006068248 */ /* 0x001fc40007fe0100 */
[----:B------:R-:W-:Y:S02]  /*0bd0*/  ISETP.GT.AND P0, PT, R4, R7, PT ;  /* 0x000000070400720c */ /* 0x000fe40003f04270 */
[----:B------:R-:W-:Y:S01]  /*0be0*/  @!P1 SHF.R.U32.HI R4, RZ, 0x3, R3 ;  /* 0x00000003ff049819 */ /* 0x000fe20000011603 */
[----:B------:R-:W0:Y:S03]  /*0bf0*/  SHFL.DOWN PT, R0, R6, 0x10, R7 ;  /* 0x0a00000006007989 */ /* 0x000e2600000e0007 */
[----:B------:R-:W-:-:S05]  /*0c00*/  @!P1 LOP3.LUT R4, R4, 0x7c, RZ, 0xc0, !PT ;  /* 0x0000007c04049812 */ /* 0x000fca00078ec0ff */
[----:B------:R-:W-:Y:S02]  /*0c10*/  @!P1 IMAD.IADD R4, R4, 0x1, R5 ;  /* 0x0000000104049824 */ /* 0x000fe400078e0205 */
[----:B0-----:R-:W-:Y:S02]  /*0c20*/  @!P0 VIMNMX R6, PT, PT, R6, R0, !PT ;  /* 0x0000000006068248 */ /* 0x001fe40007fe0100 */
[----:B------:R-:W-:-:S03]  /*0c30*/  ISETP.NE.AND P0, PT, R3, RZ, PT ;  /* 0x000000ff0300720c */ /* 0x000fc60003f05270 */
[----:B------:R-:W-:-:S05]  /*0c40*/  IMAD.MOV.U32 R5, RZ, RZ, R6 ;  /* 0x000000ffff057224 */ /* 0x000fca00078e0006 */
[----:B------:R1:W-:Y:S01]  /*0c50*/  @!P1 STS [R4+0x8], R5 ;  /* 0x0000080504009388 */ /* 0x0003e20000000800 */
[----:B------:R-:W-:Y:S06]  /*0c60*/  BAR.SYNC.DEFER_BLOCKING 0x0 ;  /* 0x0000000000007b1d */ /* 0x000fec0000010000 */
[----:B------:R-:W-:Y:S05]  /*0c70*/  @P0 BRA `(.L_x_17) ;  /* 0x0000002400dc0947 */ /* 0x000fea0003800000 */
[----:B------:R-:W0:Y:S01]  /*0c80*/  S2UR UR5, SR_CgaCtaId ;  /* 0x00000000000579c3 */ /* 0x000e220000008800 */
[----:B------:R-:W-:Y:S01]  /*0c90*/  UMOV UR4, 0x400 ;  /* 0x0000040000047882 */ /* 0x000fe20000000000 */
[C---:B------:R-:W-:Y:S02]  /*0ca0*/  ISETP.GT.AND P2, PT, R2.reuse, 0x20, PT ;  /* 0x000000200200780c */ /* 0x040fe40003f44270 */
[C---:B------:R-:W-:Y:S02]  /*0cb0*/  ISETP.GT.AND P4, PT, R2.reuse, 0x40, PT ;  /* 0x000000400200780c */ /* 0x040fe40003f84270 */
[C---:B------:R-:W-:Y:S02]  /*0cc0*/  ISETP.GT.AND P3, PT, R2.reuse, 0x60, PT ;  /* 0x000000600200780c */ /* 0x040fe40003f64270 */
[----:B------:R-:W-:Y:S01]  /*0cd0*/  ISETP.GT.AND P1, PT, R2, 0x80, PT ;  /* 0x000000800200780c */ /* 0x000fe20003f24270 */
[----:B0-----:R-:W-:-:S09]  /*0ce0*/  ULEA UR4, UR5, UR4, 0x18 ;  /* 0x0000000405047291 */ /* 0x001fd2000f8ec0ff */
[----:B------:R-:W1:Y:S04]  /*0cf0*/  LDS R0, [UR4+0xc] ;  /* 0x00000c04ff007984 */ /* 0x000e680008000800 */
[----:B------:R-:W0:Y:S04]  /*0d00*/  LDS.128 R8, [UR4+0x10] ;  /* 0x00001004ff087984 */ /* 0x000e280008000c00 */
[----:B------:R-:W2:Y:S01]  /*0d10*/  LDS.64 R6, [UR4+0x20] ;  /* 0x00002004ff067984 */ /* 0x000ea20008000a00 */
[----:B-1----:R-:W-:Y:S02]  /*0d20*/  @P2 VIMNMX R5, PT, PT, R5, R0, !PT ;  /* 0x0000000005052248 */ /* 0x002fe40007fe0100 */
[----:B------:R-:W-:-:S02]  /*0d30*/  ISETP.GT.AND P2, PT, R2, 0xa0, PT ;  /* 0x000000a00200780c */ /* 0x000fc40003f44270 */
[----:B0-----:R-:W-:Y:S02]  /*0d40*/  @P4 VIMNMX R5, PT, PT, R5, R8, !PT ;  /* 0x0000000805054248 */ /* 0x001fe40007fe0100 */
[C---:B------:R-:W-:Y:S02]  /*0d50*/  ISETP.GT.AND P4, PT, R2.reuse, 0xc0, PT ;  /* 0x000000c00200780c */ /* 0x040fe40003f84270 */
[----:B------:R-:W-:Y:S02]  /*0d60*/  @P3 VIMNMX R5, PT, PT, R5, R9, !PT ;  /* 0x0000000905053248 */ /* 0x000fe40007fe0100 */
[----:B------:R-:W-:Y:S02]  /*0d70*/  ISETP.GT.AND P3, PT, R2, 0xe0, PT ;  /* 0x000000e00200780c */ /* 0x000fe40003f64270 */
[----:B------:R-:W-:-:S04]  /*0d80*/  @P1 VIMNMX R5, PT, PT, R5, R10, !PT ;  /* 0x0000000a05051248 */ /* 0x000fc80007fe0100 */
[----:B------:R-:W-:-:S04]  /*0d90*/  @P2 VIMNMX R5, PT, PT, R5, R11, !PT ;  /* 0x0000000b05052248 */ /* 0x000fc80007fe0100 */
[----:B--2---:R-:W-:-:S04]  /*0da0*/  @P4 VIMNMX R5, PT, PT, R5, R6, !PT ;  /* 0x0000000605054248 */ /* 0x004fc80007fe0100 */
[----:B------:R-:W-:Y:S01]  /*0db0*/  @P3 VIMNMX R5, PT, PT, R5, R7, !PT ;  /* 0x0000000705053248 */ /* 0x000fe20007fe0100 */
[----:B------:R-:W-:Y:S06]  /*0dc0*/  BRA `(.L_x_17) ;  /* 0x0000002400887947 */ /* 0x000fec0003800000 */
.L_x_3:
[----:B------:R-:W0:Y:S01]  /*0dd0*/  S2R R0, SR_TID.X ;  /* 0x0000000000007919 */ /* 0x000e220000002100 */
[----:B------:R-:W1:Y:S01]  /*0de0*/  LDC.64 R20, c[0x0][0x380] ;  /* 0x0000e000ff147b82 */ /* 0x000e620000000a00 */
[----:B0-----:R-:W-:-:S04]  /*0df0*/  IMAD.SHL.U32 R3, R0, 0x4, RZ ;  /* 0x0000000400037824 */ /* 0x001fc800078e00ff */
[----:B-1----:R-:W-:-:S05]  /*0e00*/  IMAD.WIDE.U32 R20, R3, 0x4, R20 ;  /* 0x0000000403147825 */ /* 0x002fca00078e0014 */
[----:B------:R-:W2:Y:S04]  /*0e10*/  LDG.E.128.CONSTANT R4, desc[UR6][R20.64] ;  /* 0x0000000614047981 */ /* 0x000ea8000c1e9d00 */
[----:B------:R-:W3:Y:S04]  /*0e20*/  LDG.E.128.CONSTANT R8, desc[UR6][R20.64+0x1000] ;  /* 0x0010000614087981 */ /* 0x000ee8000c1e9d00 */
[----:B------:R-:W4:Y:S04]  /*0e30*/  LDG.E.128.CONSTANT R12, desc[UR6][R20.64+0x2000] ;  /* 0x00200006140c7981 */ /* 0x000f28000c1e9d00 */
[----:B------:R-:W5:Y:S01]  /*0e40*/  LDG.E.128.CONSTANT R16, desc[UR6][R20.64+0x3000] ;  /* 0x0030000614107981 */ /* 0x000f62000c1e9d00 */
[----:B------:R-:W-:Y:S01]  /*0e50*/  ISETP.GE.U32.AND P0, PT, R2, 0x2000, PT ;  /* 0x000020000200780c */ /* 0x000fe20003f06070 */
[----:B------:R-:W-:Y:S01]  /*0e60*/  IMAD.MOV.U32 R23, RZ, RZ, 0x1000 ;  /* 0x00001000ff177424 */ /* 0x000fe200078e00ff */
[----:B--2---:R-:W-:-:S02]  /*0e70*/  VIMNMX3 R4, R4, R5, R6, !PT ;  /* 0x000000050404720f */ /* 0x004fc40007800106 */
[----:B---3--:R-:W-:Y:S02]  /*0e80*/  VIMNMX3 R7, R7, R8, R9, !PT ;  /* 0x000000080707720f */ /* 0x008fe40007800109 */
[----:B----4-:R-:W-:Y:S02]  /*0e90*/  VIMNMX3 R10, R10, R11, R12, !PT ;  /* 0x0000000b0a0a720f */ /* 0x010fe4000780010c */
[----:B------:R-:W-:Y:S02]  /*0ea0*/  VIMNMX3 R13, R13, R14, R15, !PT ;  /* 0x0000000e0d0d720f */ /* 0x000fe4000780010f */
[----:B-----5:R-:W-:Y:S02]  /*0eb0*/  VIMNMX3 R18, R16, R17, R18, !PT ;  /* 0x000000111012720f */ /* 0x020fe40007800112 */
[----:B------:R-:W-:Y:S02]  /*0ec0*/  VIMNMX3 R4, R4, R7, R10, !PT ;  /* 0x000000070404720f */ /* 0x000fe4000780010a */
[----:B------:R-:W-:-:S04]  /*0ed0*/  VIMNMX3 R13, R13, R18, R19, !PT ;  /* 0x000000120d0d720f */ /* 0x000fc80007800113 */
[----:B------:R-:W-:Y:S01]  /*0ee0*/  VIMNMX R3, PT, PT, R4, R13, !PT ;  /* 0x0000000d04037248 */ /* 0x000fe20007fe0100 */
[----:B------:R-:W-:Y:S06]  /*0ef0*/  @!P0 BRA `(.L_x_18) ;  /* 0x0000000000608947 */ /* 0x000fec0003800000 */
[----:B------:R-:W0:Y:S01]  /*0f00*/  LDC R24, c[0x0][0x390] ;  /* 0x0000e400ff187b82 */ /* 0x000e220000000800 */
[----:B------:R-:W-:Y:S02]  /*0f10*/  VIADD R22, R2, 0xfffff000 ;  /* 0xfffff00002167836 */ /* 0x000fe40000000000 */
[----:B------:R-:W-:-:S07]  /*0f20*/  IMAD.MOV.U32 R23, RZ, RZ, 0x1000 ;  /* 0x00001000ff177424 */ /* 0x000fce00078e00ff */
.L_x_20:
[----:B------:R-:W-:-:S05]  /*0f30*/  IMAD.WIDE R26, R23, 0x4, R20 ;  /* 0x00000004171a7825 */ /* 0x000fca00078e0214 */
[----:B------:R-:W2:Y:S04]  /*0f40*/  LDG.E.128.CONSTANT R4, desc[UR6][R26.64] ;  /* 0x000000061a047981 */ /* 0x000ea8000c1e9d00 */
[----:B------:R-:W3:Y:S04]  /*0f50*/  LDG.E.128.CONSTANT R8, desc[UR6][R26.64+0x1000] ;  /* 0x001000061a087981 */ /* 0x000ee8000c1e9d00 */
[----:B------:R-:W4:Y:S04]  /*0f60*/  LDG.E.128.CONSTANT R12, desc[UR6][R26.64+0x2000] ;  /* 0x002000061a0c7981 */ /* 0x000f28000c1e9d00 */
[----:B------:R-:W5:Y:S01]  /*0f70*/  LDG.E.128.CONSTANT R16, desc[UR6][R26.64+0x3000] ;  /* 0x003000061a107981 */ /* 0x000f62000c1e9d00 */
[----:B0-----:R-:W-:Y:S01]  /*0f80*/  IMAD.MOV.U32 R2, RZ, RZ, R24 ;  /* 0x000000ffff027224 */ /* 0x001fe200078e0018 */
[----:B--2---:R-:W-:-:S03]  /*0f90*/  VIMNMX3 R3, R3, R4, R5, !PT ;  /* 0x000000040303720f */ /* 0x004fc60007800105 */
[----:B------:R-:W-:Y:S01]  /*0fa0*/  IMAD.IADD R4, R2, 0x1, -R23 ;  /* 0x0000000102047824 */ /* 0x000fe200078e0a17 */
[----:B---3--:R-:W-:-:S04]  /*0fb0*/  VIMNMX3 R6, R6, R7, R8, !PT ;  /* 0x000000070606720f */ /* 0x008fc80007800108 */
[----:B------:R-:W-:Y:S02]  /*0fc0*/  ISETP.GE.AND P0, PT, R4, 0x1000, PT ;  /* 0x000010000400780c */ /* 0x000fe40003f06270 */
[----:B------:R-:W-:Y:S02]  /*0fd0*/  VIMNMX3 R8, R9, R10, R11, !PT ;  /* 0x0000000a0908720f */ /* 0x000fe4000780010b */
[----:B----4-:R-:W-:Y:S02]  /*0fe0*/  VIMNMX3 R12, R12, R13, R14, !PT ;  /* 0x0000000d0c0c720f */ /* 0x010fe4000780010e */
[----:B-----5:R-:W-:Y:S02]  /*0ff0*/  VIMNMX3 R15, R15, R16, R17, !PT ;  /* 0x000000100f0f720f */ /* 0x020fe40007800111 */
[----:B------:R-:W-:Y:S02]  /*1000*/  VIMNMX R18, PT, PT, R18, R19, !PT ;  /* 0x0000001312127248 */ /* 0x000fe40007fe0100 */
[----:B------:R-:W-:-:S02]  /*1010*/  VIMNMX3 R3, R3, R6, R8, !PT ;  /* 0x000000060303720f */ /* 0x000fc40007800108 */
[----:B------:R-:W-:-:S04]  /*1020*/  VIMNMX3 R12, R12, R15, R18, !PT ;  /* 0x0000000f0c0c720f */ /* 0x000fc80007800112 */
[----:B------:R-:W-:Y:S01]  /*1030*/  VIMNMX R3, PT, PT, R3, R12, !PT ;  /* 0x0000000c03037248 */ /* 0x000fe20007fe0100 */
[----:B------:R-:W-:Y:S06]  /*1040*/  @!P0 BRA `(.L_x_19) ;  /* 0x0000000400fc8947 */ /* 0x000fec0003800000 */
[----:B------:R-:W-:-:S05]  /*1050*/  VIADD R23, R23, 0x1000 ;  /* 0x0000100017177836 */ /* 0x000fca0000000000 */
[----:B------:R-:W-:-:S13]  /*1060*/  ISETP.GT.AND P0, PT, R23, R22, PT ;  /* 0x000000161700720c */ /* 0x000fda0003f04270 */
[----:B------:R-:W-:Y:S05]  /*1070*/  @!P0 BRA `(.L_x_20) ;  /* 0xfffffffc00ac8947 */ /* 0x000fea000383ffff */
.L_x_18:
[----:B------:R-:W-:-:S13]  /*1080*/  ISETP.GE.AND P0, PT, R23, R2, PT ;  /* 0x000000021700720c */ /* 0x000fda0003f06270 */
[----:B------:R-:W-:Y:S05]  /*1090*/  @P0 BRA `(.L_x_19) ;  /* 0x0000000400e80947 */ /* 0x000fea0003800000 */
[----:B------:R-:W-:Y:S01]  /*10a0*/  IMAD.IADD R11, R2, 0x1, -R23 ;  /* 0x00000001020b7824 */ /* 0x000fe200078e0a17 */
[----:B------:R-:W-:Y:S04]  /*10b0*/  BSSY.RECONVERGENT B1, `(.L_x_19) ;  /* 0x0000078000017945 */ /* 0x000fe80003800200 */
[----:B------:R-:W-:-:S13]  /*10c0*/  ISETP.GE.AND P0, PT, R0, R11, PT ;  /* 0x0000000b0000720c */ /* 0x000fda0003f06270 */
[----:B------:R-:W-:Y:S05]  /*10d0*/  @P0 BRA `(.L_x_21) ;  /* 0x0000000400d40947 */ /* 0x000fea0003800000 */
[----:B------:R-:W-:Y:S01]  /*10e0*/  LOP3.LUT R4, RZ, R0, RZ, 0x33, !PT ;  /* 0x00000000ff047212 */ /* 0x000fe200078e33ff */
[----:B------:R-:W-:Y:S03]  /*10f0*/  BSSY.RECONVERGENT B2, `(.L_x_22) ;  /* 0x0000015000027945 */ /* 0x000fe60003800200 */
[----:B------:R-:W-:-:S04]  /*1100*/  IADD3 R4, PT, PT, -R23, R2, R4 ;  /* 0x0000000217047210 */ /* 0x000fc80007ffe104 */
[C---:B------:R-:W-:Y:S02]  /*1110*/  LOP3.LUT R2, R4.reuse, 0x300, RZ, 0xc0, !PT ;  /* 0x0000030004027812 */ /* 0x040fe400078ec0ff */
[----:B------:R-:W-:Y:S02]  /*1120*/  ISETP.GE.U32.AND P1, PT, R4, 0x300, PT ;  /* 0x000003000400780c */ /* 0x000fe40003f26070 */
[----:B------:R-:W-:Y:S01]  /*1130*/  ISETP.NE.AND P0, PT, R2, 0x300, PT ;  /* 0x000003000200780c */ /* 0x000fe20003f05270 */
[----:B------:R-:W-:-:S12]  /*1140*/  IMAD.MOV.U32 R2, RZ, RZ, R0 ;  /* 0x000000ffff027224 */ /* 0x000fd800078e0000 */
[----:B------:R-:W-:Y:S05]  /*1150*/  @!P0 BRA `(.L_x_23) ;  /* 0x0000000000388947 */ /* 0x000fea0003800000 */
[----:B------:R-:W0:Y:S01]  /*1160*/  LDC.64 R6, c[0x0][0x380] ;  /* 0x0000e000ff067b82 */ /* 0x000e220000000a00 */
[----:B------:R-:W-:Y:S01]  /*1170*/  LEA.HI R2, R4, 0x1, RZ, 0x18 ;  /* 0x0000000104027811 */ /* 0x000fe200078fc0ff */
[----:B------:R-:W-:-:S03]  /*1180*/  IMAD.IADD R9, R0, 0x1, R23 ;  /* 0x0000000100097824 */ /* 0x000fc600078e0217 */
[----:B------:R-:W-:Y:S01]  /*1190*/  LOP3.LUT R4, R2, 0x3, RZ, 0xc0, !PT ;  /* 0x0000000302047812 */ /* 0x000fe200078ec0ff */
[----:B------:R-:W-:-:S04]  /*11a0*/  IMAD.MOV.U32 R2, RZ, RZ, R0 ;  /* 0x000000ffff027224 */ /* 0x000fc800078e0000 */
[----:B------:R-:W-:-:S07]  /*11b0*/  IMAD.MOV R8, RZ, RZ, -R4 ;  /* 0x000000ffff087224 */ /* 0x000fce00078e0a04 */
.L_x_24:
[----:B0-----:R-:W-:-:S06]  /*11c0*/  IMAD.WIDE.U32 R4, R9, 0x4, R6 ;  /* 0x0000000409047825 */ /* 0x001fcc00078e0006 */
[----:B------:R-:W2:Y:S01]  /*11d0*/  LDG.E.CONSTANT R4, desc[UR6][R4.64] ;  /* 0x0000000604047981 */ /* 0x000ea2000c1e9900 */
[----:B------:R-:W-:Y:S02]  /*11e0*/  VIADD R8, R8, 0x1 ;  /* 0x0000000108087836 */ /* 0x000fe40000000000 */
[----:B------:R-:W-:Y:S02]  /*11f0*/  VIADD R2, R2, 0x100 ;  /* 0x0000010002027836 */ /* 0x000fe40000000000 */
[----:B------:R-:W-:Y:S01]  /*1200*/  VIADD R9, R9, 0x100 ;  /* 0x0000010009097836 */ /* 0x000fe20000000000 */
[----:B------:R-:W-:Y:S02]  /*1210*/  ISETP.NE.AND P0, PT, R8, RZ, PT ;  /* 0x000000ff0800720c */ /* 0x000fe40003f05270 */
[----:B--2---:R-:W-:-:S11]  /*1220*/  VIMNMX R3, PT, PT, R4, R3, !PT ;  /* 0x0000000304037248 */ /* 0x004fd60007fe0100 */
[----:B------:R-:W-:Y:S05]  /*1230*/  @P0 BRA `(.L_x_24) ;  /* 0xfffffffc00e00947 */ /* 0x000fea000383ffff */
.L_x_23:
[----:B------:R-:W-:Y:S05]  /*1240*/  BSYNC.RECONVERGENT B2 ;  /* 0x0000000000027941 */ /* 0x000fea0003800200 */
.L_x_22:
[----:B------:R-:W-:Y:S05]  /*1250*/  @!P1 BRA `(.L_x_21) ;  /* 0x0000000400749947 */ /* 0x000fea0003800000 */
[----:B------:R-:W0:Y:S01]  /*1260*/  LDCU.64 UR4, c[0x0][0x380] ;  /* 0x00007000ff0477ac */ /* 0x000e220008000a00 */
[----:B------:R-:W-:Y:S01]  /*1270*/  IMAD.IADD R7, R11, 0x1, -R2 ;  /* 0x000000010b077824 */ /* 0x000fe200078e0a02 */
[C---:B------:R-:W-:Y:S01]  /*1280*/  IADD3 R5, P0, PT, R2.reuse, R23, RZ ;  /* 0x0000001702057210 */ /* 0x040fe20007f1e0ff */
[----:B------:R-:W-:Y:S01]  /*1290*/  BSSY.RECONVERGENT B2, `(.L_x_25) ;  /* 0x0000033000027945 */ /* 0x000fe20003800200 */
[----:B------:R-:W-:Y:S02]  /*12a0*/  IMAD.IADD R13, R2, 0x1, R23 ;  /* 0x00000001020d7824 */ /* 0x000fe400078e0217 */
[----:B------:R-:W-:Y:S01]  /*12b0*/  ISETP.GT.AND P1, PT, R7, 0xc00, PT ;  /* 0x00000c000700780c */ /* 0x000fe20003f24270 */
[----:B------:R-:W-:Y:S01]  /*12c0*/  IMAD.X R6, RZ, RZ, RZ, P0 ;  /* 0x000000ffff067224 */ /* 0x000fe200000e06ff */
[----:B0-----:R-:W-:-:S04]  /*12d0*/  LEA R4, P0, R5, UR4, 0x2 ;  /* 0x0000000405047c11 */ /* 0x001fc8000f8010ff */
[----:B------:R-:W-:Y:S02]  /*12e0*/  LEA.HI.X R5, R5, UR5, R6, 0x2, P0 ;  /* 0x0000000505057c11 */ /* 0x000fe400080f1406 */
[----:B------:R-:W-:-:S05]  /*12f0*/  IADD3 R4, P0, PT, R4, 0x800, RZ ;  /* 0x0000080004047810 */ /* 0x000fca0007f1e0ff */
[----:B------:R-:W-:Y:S01]  /*1300*/  IMAD.X R5, RZ, RZ, R5, P0 ;  /* 0x000000ffff057224 */ /* 0x000fe200000e0605 */
[----:B------:R-:W-:Y:S01]  /*1310*/  PLOP3.LUT P0, PT, PT, PT, PT, 0x80, 0x8 ;  /* 0x000000000008781c */ /* 0x000fe20003f0f070 */
[----:B------:R-:W-:-:S12]  /*1320*/  @!P1 BRA `(.L_x_26) ;  /* 0x0000000000a49947 */ /* 0x000fd80003800000 */
[----:B------:R-:W-:Y:S01]  /*1330*/  PLOP3.LUT P0, PT, PT, PT, PT, 0x8, 0x80 ;  /* 0x000000000080781c */ /* 0x000fe20003f0e170 */
[----:B------:R-:W-:-:S12]  /*1340*/  VIADD R15, R11, 0xfffff400 ;  /* 0xfffff4000b0f7836 */ /* 0x000fd80000000000 */
.L_x_27:
[----:B------:R-:W0:Y:S01]  /*1350*/  LDC.64 R6, c[0x0][0x380] ;  /* 0x0000e000ff067b82 */ /* 0x000e220000000a00 */
[C---:B------:R-:W-:Y:S01]  /*1360*/  VIADD R25, R13.reuse, 0x400 ;  /* 0x000004000d197836 */ /* 0x040fe20000000000 */
[----:B------:R-:W2:Y:S01]  /*1370*/  LDG.E.CONSTANT R10, desc[UR6][R4.64+-0x400] ;  /* 0xfffc0006040a7981 */ /* 0x000ea2000c1e9900 */
[----:B------:R-:W-:-:S03]  /*1380*/  VIADD R9, R13, 0x800 ;  /* 0x000008000d097836 */ /* 0x000fc60000000000 */
[----:B------:R-:W3:Y:S04]  /*1390*/  LDG.E.CONSTANT R21, desc[UR6][R4.64] ;  /* 0x0000000604157981 */ /* 0x000ee8000c1e9900 */
[----:B------:R-:W3:Y:S04]  /*13a0*/  LDG.E.CONSTANT R18, desc[UR6][R4.64+0x400] ;  /* 0x0004000604127981 */ /* 0x000ee8000c1e9900 */
[----:B------:R-:W4:Y:S01]  /*13b0*/  LDG.E.CONSTANT R16, desc[UR6][R4.64+0xc00] ;  /* 0x000c000604107981 */ /* 0x000f22000c1e9900 */
[----:B------:R-:W-:-:S03]  /*13c0*/  VIADD R27, R13, 0xc00 ;  /* 0x00000c000d1b7836 */ /* 0x000fc60000000000 */
[----:B------:R-:W5:Y:S04]  /*13d0*/  LDG.E.CONSTANT R17, desc[UR6][R4.64+0x1000] ;  /* 0x0010000604117981 */ /* 0x000f68000c1e9900 */
[----:B------:R-:W5:Y:S01]  /*13e0*/  LDG.E.CONSTANT R14, desc[UR6][R4.64+0x1400] ;  /* 0x00140006040e7981 */ /* 0x000f62000c1e9900 */
[----:B0-----:R-:W-:-:S03]  /*13f0*/  IMAD.WIDE.U32 R22, R13, 0x4, R6 ;  /* 0x000000040d167825 */ /* 0x001fc600078e0006 */
[----:B------:R-:W5:Y:S04]  /*1400*/  LDG.E.CONSTANT R20, desc[UR6][R4.64+0x1c00] ;  /* 0x001c000604147981 */ /* 0x000f68000c1e9900 */
[----:B------:R-:W2:Y:S01]  /*1410*/  LDG.E.CONSTANT R12, desc[UR6][R22.64] ;  /* 0x00000006160c7981 */ /* 0x000ea2000c1e9900 */
[----:B------:R-:W-:-:S05]  /*1420*/  IMAD.WIDE.U32 R24, R25, 0x4, R6 ;  /* 0x0000000419187825 */ /* 0x000fca00078e0006 */
[----:B------:R-:W4:Y:S01]  /*1430*/  LDG.E.CONSTANT R19, desc[UR6][R24.64] ;  /* 0x0000000618137981 */ /* 0x000f22000c1e9900 */
[----:B------:R-:W-:-:S03]  /*1440*/  IMAD.WIDE.U32 R8, R9, 0x4, R6 ;  /* 0x0000000409087825 */ /* 0x000fc600078e0006 */
[----:B------:R-:W5:Y:S01]  /*1450*/  LDG.E.CONSTANT R23, desc[UR6][R4.64+0x2000] ;  /* 0x0020000604177981 */ /* 0x000f62000c1e9900 */
[----:B------:R-:W-:-:S03]  /*1460*/  IMAD.WIDE.U32 R6, R27, 0x4, R6 ;  /* 0x000000041b067825 */ /* 0x000fc600078e0006 */
[----:B------:R-:W5:Y:S04]  /*1470*/  LDG.E.CONSTANT R9, desc[UR6][R8.64] ;  /* 0x0000000608097981 */ /* 0x000f68000c1e9900 */
[----:B------:R-:W5:Y:S04]  /*1480*/  LDG.E.CONSTANT R22, desc[UR6][R4.64+0x2400] ;  /* 0x0024000604167981 */ /* 0x000f68000c1e9900 */
[----:B------:R0:W5:Y:S04]  /*1490*/  LDG.E.CONSTANT R6, desc[UR6][R6.64] ;  /* 0x0000000606067981 */ /* 0x000168000c1e9900 */
[----:B------:R-:W5:Y:S04]  /*14a0*/  LDG.E.CONSTANT R25, desc[UR6][R4.64+0x2c00] ;  /* 0x002c000604197981 */ /* 0x000f68000c1e9900 */
[----:B------:R-:W5:Y:S04]  /*14b0*/  LDG.E.CONSTANT R27, desc[UR6][R4.64+0x3000] ;  /* 0x00300006041b7981 */ /* 0x000f68000c1e9900 */
[----:B------:R1:W5:Y:S01]  /*14c0*/  LDG.E.CONSTANT R24, desc[UR6][R4.64+0x3400] ;  /* 0x0034000604187981 */ /* 0x000362000c1e9900 */
[----:B------:R-:W-:-:S05]  /*14d0*/  VIADD R2, R2, 0x1000 ;  /* 0x0000100002027836 */ /* 0x000fca0000000000 */
[----:B------:R-:W-:Y:S02]  /*14e0*/  ISETP.GE.AND P1, PT, R2, R15, PT ;  /* 0x0000000f0200720c */ /* 0x000fe40003f26270 */
[----:B0-----:R-:W-:Y:S01]  /*14f0*/  IADD3 R7, P2, PT, R4, 0x4000, RZ ;  /* 0x0000400004077810 */ /* 0x001fe20007f5e0ff */
[----:B------:R-:W-:-:S04]  /*1500*/  VIADD R13, R13, 0x1000 ;  /* 0x000010000d0d7836 */ /* 0x000fc80000000000 */
[----:B-1----:R-:W-:Y:S02]  /*1510*/  IMAD.X R5, RZ, RZ, R5, P2 ;  /* 0x000000ffff057224 */ /* 0x002fe400010e0605 */
[----:B------:R-:W-:Y:S01]  /*1520*/  IMAD.MOV.U32 R4, RZ, RZ, R7 ;  /* 0x000000ffff047224 */ /* 0x000fe200078e0007 */
[----:B--2---:R-:W-:-:S04]  /*1530*/  VIMNMX3 R10, R3, R12, R10, !PT ;  /* 0x0000000c030a720f */ /* 0x004fc8000780010a */
[----:B---3--:R-:W-:-:S04]  /*1540*/  VIMNMX3 R10, R10, R21, R18, !PT ;  /* 0x000000150a0a720f */ /* 0x008fc80007800112 */
[----:B----4-:R-:W-:-:S04]  /*1550*/  VIMNMX3 R10, R10, R19, R16, !PT ;  /* 0x000000130a0a720f */ /* 0x010fc80007800110 */
[----:B-----5:R-:W-:-:S04]  /*1560*/  VIMNMX3 R10, R10, R17, R14, !PT ;  /* 0x000000110a0a720f */ /* 0x020fc8000780010e */
[----:B------:R-:W-:-:S04]  /*1570*/  VIMNMX3 R9, R10, R9, R20, !PT ;  /* 0x000000090a09720f */ /* 0x000fc80007800114 */
[----:B------:R-:W-:-:S04]  /*1580*/  VIMNMX3 R9, R9, R23, R22, !PT ;  /* 0x000000170909720f */ /* 0x000fc80007800116 */
[----:B------:R-:W-:-:S04]  /*1590*/  VIMNMX3 R6, R9, R6, R25, !PT ;  /* 0x000000060906720f */ /* 0x000fc80007800119 */
[----:B------:R-:W-:Y:S01]  /*15a0*/  VIMNMX3 R3, R6, R27, R24, !PT ;  /* 0x0000001b0603720f */ /* 0x000fe20007800118 */
[----:B------:R-:W-:Y:S06]  /*15b0*/  @!P1 BRA `(.L_x_27) ;  /* 0xfffffffc00649947 */ /* 0x000fec000383ffff */
.L_x_26:
[----:B------:R-:W-:Y:S05]  /*15c0*/  BSYNC.RECONVERGENT B2 ;  /* 0x0000000000027941 */ /* 0x000fea0003800200 */
.L_x_25:
[----:B------:R-:W-:Y:S01]  /*15d0*/  IMAD.IADD R6, R11, 0x1, -R2 ;  /* 0x000000010b067824 */ /* 0x000fe200078e0a02 */
[----:B------:R-:W-:Y:S04]  /*15e0*/  BSSY.RECONVERGENT B2, `(.L_x_28) ;  /* 0x000001a000027945 */ /* 0x000fe80003800200 */
[----:B------:R-:W-:-:S13]  /*15f0*/  ISETP.GT.AND P1, PT, R6, 0x400, PT ;  /* 0x000004000600780c */ /* 0x000fda0003f24270 */
[----:B------:R-:W-:Y:S05]  /*1600*/  @!P1 BRA `(.L_x_29) ;  /* 0x00000000005c9947 */ /* 0x000fea0003800000 */
[----:B------:R-:W0:Y:S01]  /*1610*/  LDC.64 R8, c[0x0][0x380] ;  /* 0x0000e000ff087b82 */ /* 0x000e220000000a00 */
[C---:B------:R-:W-:Y:S01]  /*1620*/  VIADD R15, R13.reuse, 0x400 ;  /* 0x000004000d0f7836 */ /* 0x040fe20000000000 */
[----:B------:R-:W2:Y:S04]  /*1630*/  LDG.E.CONSTANT R10, desc[UR6][R4.64+-0x400] ;  /* 0xfffc0006040a7981 */ /* 0x000ea8000c1e9900 */
[----:B------:R-:W3:Y:S04]  /*1640*/  LDG.E.CONSTANT R12, desc[UR6][R4.64+0x400] ;  /* 0x00040006040c7981 */ /* 0x000ee8000c1e9900 */
[----:B------:R-:W4:Y:S04]  /*1650*/  LDG.E.CONSTANT R14, desc[UR6][R4.64+0xc00] ;  /* 0x000c0006040e7981 */ /* 0x000f28000c1e9900 */
[----:B------:R-:W5:Y:S04]  /*1660*/  LDG.E.CONSTANT R17, desc[UR6][R4.64+0x1000] ;  /* 0x0010000604117981 */ /* 0x000f68000c1e9900 */
[----:B------:R1:W5:Y:S01]  /*1670*/  LDG.E.CONSTANT R16, desc[UR6][R4.64+0x1400] ;  /* 0x0014000604107981 */ /* 0x000362000c1e9900 */
[----:B0-----:R-:W-:-:S04]  /*1680*/  IMAD.WIDE.U32 R6, R13, 0x4, R8 ;  /* 0x000000040d067825 */ /* 0x001fc800078e0008 */
[----:B------:R-:W-:Y:S02]  /*1690*/  IMAD.WIDE.U32 R8, R15, 0x4, R8 ;  /* 0x000000040f087825 */ /* 0x000fe400078e0008 */
[----:B------:R-:W2:Y:S04]  /*16a0*/  LDG.E.CONSTANT R6, desc[UR6][R6.64] ;  /* 0x0000000606067981 */ /* 0x000ea8000c1e9900 */
[----:B------:R-:W3:Y:S04]  /*16b0*/  LDG.E.CONSTANT R15, desc[UR6][R4.64] ;  /* 0x00000006040f7981 */ /* 0x000ee8000c1e9900 */
[----:B------:R-:W4:Y:S01]  /*16c0*/  LDG.E.CONSTANT R9, desc[UR6][R8.64] ;  /* 0x0000000608097981 */ /* 0x000f22000c1e9900 */
[----:B------:R-:W-:Y:S01]  /*16d0*/  PLOP3.LUT P0, PT, PT, PT, PT, 0x8, 0x80 ;  /* 0x000000000080781c */ /* 0x000fe20003f0e170 */
[----:B------:R-:W-:-:S02]  /*16e0*/  VIADD R2, R2, 0x800 ;  /* 0x0000080002027836 */ /* 0x000fc40000000000 */
[----:B------:R-:W-:Y:S01]  /*16f0*/  VIADD R13, R13, 0x800 ;  /* 0x000008000d0d7836 */ /* 0x000fe20000000000 */
[----:B--2---:R-:W-:Y:S02]  /*1700*/  VIMNMX3 R10, R3, R6, R10, !PT ;  /* 0x00000006030a720f */ /* 0x004fe4000780010a */
[----:B------:R-:W-:Y:S02]  /*1710*/  IADD3 R6, P1, PT, R4, 0x2000, RZ ;  /* 0x0000200004067810 */ /* 0x000fe40007f3e0ff */
[----:B---3--:R-:W-:-:S03]  /*1720*/  VIMNMX3 R10, R10, R15, R12, !PT ;  /* 0x0000000f0a0a720f */ /* 0x008fc6000780010c */
[----:B------:R-:W-:Y:S01]  /*1730*/  IMAD.X R7, RZ, RZ, R5, P1 ;  /* 0x000000ffff077224 */ /* 0x000fe200008e0605 */
[----:B----4-:R-:W-:Y:S01]  /*1740*/  VIMNMX3 R10, R10, R9, R14, !PT ;  /* 0x000000090a0a720f */ /* 0x010fe2000780010e */
[----:B-1----:R-:W-:Y:S02]  /*1750*/  IMAD.MOV.U32 R4, RZ, RZ, R6 ;  /* 0x000000ffff047224 */ /* 0x002fe400078e0006 */
[----:B------:R-:W-:Y:S01]  /*1760*/  IMAD.MOV.U32 R5, RZ, RZ, R7 ;  /* 0x000000ffff057224 */ /* 0x000fe200078e0007 */
[----:B-----5:R-:W-:-:S07]  /*1770*/  VIMNMX3 R3, R10, R17, R16, !PT ;  /* 0x000000110a03720f */ /* 0x020fce0007800110 */
.L_x_29:
[----:B------:R-:W-:Y:S05]  /*1780*/  BSYNC.RECONVERGENT B2 ;  /* 0x0000000000027941 */ /* 0x000fea0003800200 */
.L_x_28:
[----:B------:R-:W-:-:S13]  /*1790*/  ISETP.LT.OR P0, PT, R2, R11, P0 ;  /* 0x0000000b0200720c */ /* 0x000fda0000701670 */
[----:B------:R-:W-:Y:S05]  /*17a0*/  @!P0 BRA `(.L_x_21) ;  /* 0x0000000000208947 */ /* 0x000fea0003800000 */
[----:B------:R-:W0:Y:S01]  /*17b0*/  LDC.64 R6, c[0x0][0x380] ;  /* 0x0000e000ff067b82 */ /* 0x000e220000000a00 */
[----:B------:R-:W2:Y:S04]  /*17c0*/  LDG.E.CONSTANT R2, desc[UR6][R4.64+-0x400] ;  /* 0xfffc000604027981 */ /* 0x000ea8000c1e9900 */
[----:B------:R-:W3:Y:S04]  /*17d0*/  LDG.E.CONSTANT R9, desc[UR6][R4.64] ;  /* 0x0000000604097981 */ /* 0x000ee8000c1e9900 */
[----:B------:R-:W3:Y:S01]  /*17e0*/  LDG.E.CONSTANT R8, desc[UR6][R4.64+0x400] ;  /* 0x0004000604087981 */ /* 0x000ee2000c1e9900 */
[----:B0-----:R-:W-:-:S06]  /*17f0*/  IMAD.WIDE.U32 R6, R13, 0x4, R6 ;  /* 0x000000040d067825 */ /* 0x001fcc00078e0006 */
[----:B------:R-:W2:Y:S02]  /*1800*/  LDG.E.CONSTANT R6, desc[UR6][R6.64] ;  /* 0x0000000606067981 */ /* 0x000ea4000c1e9900 */
[----:B--2---:R-:W-:-:S04]  /*1810*/  VIMNMX3 R2, R3, R6, R2, !PT ;  /* 0x000000060302720f */ /* 0x004fc80007800102 */
[----:B---3--:R-:W-:-:S07]  /*1820*/  VIMNMX3 R3, R2, R9, R8, !PT ;  /* 0x000000090203720f */ /* 0x008fce0007800108 */
.L_x_21:
[----:B------:R-:W-:Y:S05]  /*1830*/  BSYNC.RECONVERGENT B1 ;  /* 0x0000000000017941 */ /* 0x000fea0003800200 */
.L_x_19:
[----:B------:R-:W0:Y:S01]  /*1840*/  S2R R2, SR_LANEID ;  /* 0x0000000000027919 */ /* 0x000e220000000000 */
[----:B------:R-:W-:-:S13]  /*1850*/  CREDUX.MAX.S32 UR4, R3 ;  /* 0x00000000030472cc */ /* 0x000fda0000000200 */
[----:B------:R-:W-:Y:S01]  /*1860*/  IMAD.U32 R5, RZ, RZ, UR4 ;  /* 0x00000004ff057e24 */ /* 0x000fe2000f8e00ff */
[----:B0-----:R-:W-:-:S13]  /*1870*/  ISETP.NE.AND P0, PT, R2, RZ, PT ;  /* 0x000000ff0200720c */ /* 0x001fda0003f05270 */
        /* <DEDUP_REMOVED lines=9> */
[----:B-1----:R-:W-:Y:S05]  /*1910*/  @P0 BRA `(.L_x_17) ;  /* 0x0000001800b40947 */ /* 0x002fea0003800000 */
        /* <DEDUP_REMOVED lines=11> */
.L_x_2:
        /* <DEDUP_REMOVED lines=12> */
.L_x_32:
[----:B------:R-:W-:Y:S05]  /*1a90*/  BSYNC.RECONVERGENT B1 ;  /* 0x0000000000017941 */ /* 0x000fea0003800200 */
.L_x_31:
        /* <DEDUP_REMOVED lines=16> */
.L_x_37:
        /* <DEDUP_REMOVED lines=9> */
.L_x_36:
[----:B------:R-:W-:Y:S05]  /*1c30*/  BSYNC.RECONVERGENT B2 ;  /* 0x0000000000027941 */ /* 0x000fea0003800200 */
.L_x_35:
        /* <DEDUP_REMOVED lines=8> */
.L_x_40:
        /* <DEDUP_REMOVED lines=35> */
.L_x_39:
[----:B------:R-:W-:Y:S05]  /*1ef0*/  BSYNC.RECONVERGENT B2 ;  /* 0x0000000000027941 */ /* 0x000fea0003800200 */
.L_x_38:
        /* <DEDUP_REMOVED lines=22> */
.L_x_42:
[----:B------:R-:W-:Y:S05]  /*2060*/  BSYNC.RECONVERGENT B2 ;  /* 0x0000000000027941 */ /* 0x000fea0003800200 */
.L_x_41:
        /* <DEDUP_REMOVED lines=10> */
.L_x_34:
[----:B------:R-:W-:Y:S05]  /*2110*/  BSYNC.RECONVERGENT B1 ;  /* 0x0000000000017941 */ /* 0x000fea0003800200 */
.L_x_33:
[----:B------:R-:W-:Y:S01]  /*2120*/  ISETP.GE.AND P0, PT, R2, 0x100, PT ;  /* 0x000001000200780c */ /* 0x000fe20003f06270 */
[----:B-----5:R-:W-:-:S12]  /*2130*/  IMAD.MOV.U32 R7, RZ, RZ, R0 ;  /* 0x000000ffff077224 */ /* 0x020fd800078e0000 */
[----:B------:R-:W-:Y:S05]  /*2140*/  @!P0 BRA `(.L_x_43) ;  /* 0x0000000000648947 */ /* 0x000fea0003800000 */
[----:B------:R-:W1:Y:S01]  /*2150*/  S2R R0, SR_LANEID ;  /* 0x0000000000007919 */ /* 0x000e620000000000 */
[----:B------:R-:W-:Y:S02]  /*2160*/  CREDUX.MAX.S32 UR4, R7 ;  /* 0x00000000070472cc */ /* 0x000fe40000000200 */
[----:B-1----:R-:W-:-:S13]  /*2170*/  ISETP.NE.AND P0, PT, R0, RZ, PT ;  /* 0x000000ff0000720c */ /* 0x002fda0003f05270 */
[----:B0-----:R-:W0:Y:S01]  /*2180*/  @!P0 S2R R5, SR_CgaCtaId ;  /* 0x0000000000058919 */ /* 0x001e220000008800 */
[----:B------:R-:W-:Y:S02]  /*2190*/  @!P0 MOV R2, 0x400 ;  /* 0x0000040000028802 */ /* 0x000fe40000000f00 */
[----:B------:R-:W-:-:S04]  /*21a0*/  @!P0 SHF.R.U32.HI R0, RZ, 0x3, R3 ;  /* 0x00000003ff008819 */ /* 0x000fc80000011603 */
[----:B------:R-:W-:Y:S02]  /*21b0*/  @!P0 LOP3.LUT R0, R0, 0x7c, RZ, 0xc0, !PT ;  /* 0x0000007c00008812 */ /* 0x000fe400078ec0ff */
[----:B0-----:R-:W-:Y:S01]  /*21c0*/  @!P0 LEA R7, R5, R2, 0x18 ;  /* 0x0000000205078211 */ /* 0x001fe200078ec0ff */
[----:B------:R-:W-:-:S04]  /*21d0*/  IMAD.U32 R5, RZ, RZ, UR4 ;  /* 0x00000004ff057e24 */ /* 0x000fc8000f8e00ff */
        /* <DEDUP_REMOVED lines=16> */
.L_x_43:
[----:B0-----:R-:W0:Y:S01]  /*22e0*/  S2R R4, SR_LANEID ;  /* 0x0000000000047919 */ /* 0x001e220000000000 */
[----:B------:R-:W-:-:S04]  /*22f0*/  LOP3.LUT R0, R3, 0x3e0, RZ, 0xc0, !PT ;  /* 0x000003e003007812 */ /* 0x000fc800078ec0ff */
[----:B------:R-:W-:Y:S01]  /*2300*/  LOP3.LUT R9, RZ, R0, RZ, 0x33, !PT ;  /* 0x00000000ff097212 */ /* 0x000fe200078e33ff */
[----:B------:R-:W-:-:S04]  /*2310*/  VIADD R5, R0, 0x20 ;  /* 0x0000002000057836 */ /* 0x000fc80000000000 */
[----:B------:R-:W-:Y:S01]  /*2320*/  IMAD.IADD R9, R9, 0x1, R2 ;  /* 0x0000000109097824 */ /* 0x000fe200078e0202 */
[----:B------:R-:W-:-:S04]  /*2330*/  ISETP.GT.AND P0, PT, R5, R2, PT ;  /* 0x000000020500720c */ /* 0x000fc80003f04270 */
[----:B------:R-:W-:-:S05]  /*2340*/  SEL R6, R9, 0x1f, P0 ;  /* 0x0000001f09067807 */ /* 0x000fca0000000000 */
[----:B------:R-:W1:Y:S01]  /*2350*/  SHFL.DOWN PT, R0, R7, 0x1, R6 ;  /* 0x0820000007007989 */ /* 0x000e6200000e0006 */
[C---:B0-----:R-:W-:Y:S01]  /*2360*/  ISETP.GE.AND P0, PT, R4.reuse, R6, PT ;  /* 0x000000060400720c */ /* 0x041fe20003f06270 */
[C---:B------:R-:W-:Y:S01]  /*2370*/  VIADD R5, R4.reuse, 0x2 ;  /* 0x0000000204057836 */ /* 0x040fe20000000000 */
[----:B------:R-:W-:-:S11]  /*2380*/  ISETP.NE.AND P1, PT, R4, RZ, PT ;  /* 0x000000ff0400720c */ /* 0x000fd60003f25270 */
[----:B-1----:R-:W-:Y:S02]  /*2390*/  @!P0 VIMNMX R7, PT, PT, R0, R7, !PT ;  /* 0x0000000700078248 */ /* 0x002fe40007fe0100 */
[----:B------:R-:W-:Y:S01]  /*23a0*/  ISETP.GT.AND P0, PT, R5, R6, PT ;  /* 0x000000060500720c */ /* 0x000fe20003f04270 */
[----:B------:R-:W-:Y:S01]  /*23b0*/  VIADD R5, R4, 0x4 ;  /* 0x0000000404057836 */ /* 0x000fe20000000000 */
[----:B------:R-:W0:Y:S01]  /*23c0*/  @!P1 S2R R8, SR_CgaCtaId ;  /* 0x0000000000089919 */ /* 0x000e220000008800 */
[----:B------:R-:W1:Y:S10]  /*23d0*/  SHFL.DOWN PT, R0, R7, 0x2, R6 ;  /* 0x0840000007007989 */ /* 0x000e7400000e0006 */
[----:B-1----:R-:W-:-:S02]  /*23e0*/  @!P0 VIMNMX R7, PT, PT, R7, R0, !PT ;  /* 0x0000000007078248 */ /* 0x002fc40007fe0100 */
[----:B------:R-:W-:Y:S01]  /*23f0*/  ISETP.GT.AND P0, PT, R5, R6, PT ;  /* 0x000000060500720c */ /* 0x000fe20003f04270 */
[----:B------:R-:W-:Y:S02]  /*2400*/  VIADD R5, R4, 0x8 ;  /* 0x0000000804057836 */ /* 0x000fe40000000000 */
[----:B------:R-:W1:Y:S10]  /*2410*/  SHFL.DOWN PT, R0, R7, 0x4, R6 ;  /* 0x0880000007007989 */ /* 0x000e7400000e0006 */
[----:B-1----:R-:W-:-:S02]  /*2420*/  @!P0 VIMNMX R7, PT, PT, R7, R0, !PT ;  /* 0x0000000007078248 */ /* 0x002fc40007fe0100 */
[----:B------:R-:W-:Y:S01]  /*2430*/  ISETP.GT.AND P0, PT, R5, R6, PT ;  /* 0x000000060500720c */ /* 0x000fe20003f04270 */
[----:B------:R-:W-:Y:S01]  /*2440*/  VIADD R5, R4, 0x10 ;  /* 0x0000001004057836 */ /* 0x000fe20000000000 */
[----:B------:R-:W-:Y:S01]  /*2450*/  @!P1 SHF.R.U32.HI R4, RZ, 0x3, R3 ;  /* 0x00000003ff049819 */ /* 0x000fe20000011603 */
[----:B------:R-:W1:Y:S03]  /*2460*/  SHFL.DOWN PT, R0, R7, 0x8, R6 ;  /* 0x0900000007007989 */ /* 0x000e6600000e0006 */
[----:B------:R-:W-:-:S07]  /*2470*/  @!P1 LOP3.LUT R4, R4, 0x7c, RZ, 0xc0, !PT ;  /* 0x0000007c04049812 */ /* 0x000fce00078ec0ff */
[----:B-1----:R-:W-:Y:S02]  /*2480*/  @!P0 VIMNMX R7, PT, PT, R7, R0, !PT ;  /* 0x0000000007078248 */ /* 0x002fe40007fe0100 */
[----:B------:R-:W-:Y:S02]  /*2490*/  ISETP.GT.AND P0, PT, R5, R6, PT ;  /* 0x000000060500720c */ /* 0x000fe40003f04270 */
[----:B------:R-:W-:Y:S01]  /*24a0*/  @!P1 MOV R5, 0x400 ;  /* 0x0000040000059802 */ /* 0x000fe20000000f00 */
[----:B------:R-:W1:Y:S03]  /*24b0*/  SHFL.DOWN PT, R0, R7, 0x10, R6 ;  /* 0x0a00000007007989 */ /* 0x000e6600000e0006 */
[----:B0-----:R-:W-:-:S05]  /*24c0*/  @!P1 LEA R5, R8, R5, 0x18 ;  /* 0x0000000508059211 */ /* 0x001fca00078ec0ff */
[----:B------:R-:W-:Y:S02]  /*24d0*/  @!P1 IMAD.IADD R4, R4, 0x1, R5 ;  /* 0x0000000104049824 */ /* 0x000fe400078e0205 */
[----:B-1----:R-:W-:Y:S02]  /*24e0*/  @!P0 VIMNMX R7, PT, PT, R7, R0, !PT ;  /* 0x0000000007078248 */ /* 0x002fe40007fe0100 */
[----:B------:R-:W-:-:S03]  /*24f0*/  ISETP.NE.AND P0, PT, R3, RZ, PT ;  /* 0x000000ff0300720c */ /* 0x000fc60003f05270 */
[----:B------:R-:W-:-:S05]  /*2500*/  IMAD.MOV.U32 R5, RZ, RZ, R7 ;  /* 0x000000ffff057224 */ /* 0x000fca00078e0007 */
[----:B------:R0:W-:Y:S01]  /*2510*/  @!P1 STS [R4+0x8], R5 ;  /* 0x0000080504009388 */ /* 0x0001e20000000800 */
[----:B------:R-:W-:Y:S06]  /*2520*/  BAR.SYNC.DEFER_BLOCKING 0x0 ;  /* 0x0000000000007b1d */ /* 0x000fec0000010000 */
[----:B------:R-:W-:Y:S05]  /*2530*/  @P0 BRA `(.L_x_17) ;  /* 0x0000000c00ac0947 */ /* 0x000fea0003800000 */
[----:B------:R-:W1:Y:S01]  /*2540*/  S2UR UR5, SR_CgaCtaId ;  /* 0x00000000000579c3 */ /* 0x000e620000008800 */
[----:B------:R-:W-:Y:S01]  /*2550*/  UMOV UR4, 0x400 ;  /* 0x0000040000047882 */ /* 0x000fe20000000000 */
[C---:B------:R-:W-:Y:S02]  /*2560*/  ISETP.GT.AND P2, PT, R2.reuse, 0x20, PT ;  /* 0x000000200200780c */ /* 0x040fe40003f44270 */
[C---:B------:R-:W-:Y:S02]  /*2570*/  ISETP.GT.AND P4, PT, R2.reuse, 0x40, PT ;  /* 0x000000400200780c */ /* 0x040fe40003f84270 */
[C---:B------:R-:W-:Y:S02]  /*2580*/  ISETP.GT.AND P3, PT, R2.reuse, 0x60, PT ;  /* 0x000000600200780c */ /* 0x040fe40003f64270 */
[----:B------:R-:W-:Y:S01]  /*2590*/  ISETP.GT.AND P1, PT, R2, 0x80, PT ;  /* 0x000000800200780c */ /* 0x000fe20003f24270 */
[----:B-1----:R-:W-:-:S09]  /*25a0*/  ULEA UR4, UR5, UR4, 0x18 ;  /* 0x0000000405047291 */ /* 0x002fd2000f8ec0ff */
[----:B------:R-:W0:Y:S04]  /*25b0*/  LDS R0, [UR4+0xc] ;  /* 0x00000c04ff007984 */ /* 0x000e280008000800 */
[----:B------:R-:W1:Y:S04]  /*25c0*/  LDS.128 R8, [UR4+0x10] ;  /* 0x00001004ff087984 */ /* 0x000e680008000c00 */
[----:B------:R-:W2:Y:S01]  /*25d0*/  LDS.64 R6, [UR4+0x20] ;  /* 0x00002004ff067984 */ /* 0x000ea20008000a00 */
[----:B0-----:R-:W-:Y:S02]  /*25e0*/  @P2 VIMNMX R5, PT, PT, R5, R0, !PT ;  /* 0x0000000005052248 */ /* 0x001fe40007fe0100 */
[----:B------:R-:W-:-:S02]  /*25f0*/  ISETP.GT.AND P2, PT, R2, 0xa0, PT ;  /* 0x000000a00200780c */ /* 0x000fc40003f44270 */
[----:B-1----:R-:W-:Y:S02]  /*2600*/  @P4 VIMNMX R5, PT, PT, R5, R8, !PT ;  /* 0x0000000805054248 */ /* 0x002fe40007fe0100 */
        /* <DEDUP_REMOVED lines=8> */
.L_x_30:
[----:B------:R-:W0:Y:S01]  /*2690*/  S2R R0, SR_TID.X ;  /* 0x0000000000007919 */ /* 0x000e220000002100 */
[----:B------:R-:W0:Y:S02]  /*26a0*/  LDC.64 R4, c[0x0][0x380] ;  /* 0x0000e000ff047b82 */ /* 0x000e240000000a00 */
[----:B0-----:R-:W-:-:S05]  /*26b0*/  IMAD.WIDE.U32 R4, R0, 0x4, R4 ;  /* 0x0000000400047825 */ /* 0x001fca00078e0004 */
[----:B------:R-:W2:Y:S04]  /*26c0*/  LDG.E.CONSTANT R20, desc[UR6][R4.64] ;  /* 0x0000000604147981 */ /* 0x000ea8000c1e9900 */
[----:B------:R-:W2:Y:S04]  /*26d0*/  LDG.E.CONSTANT R3, desc[UR6][R4.64+0x400] ;  /* 0x0004000604037981 */ /* 0x000ea8000c1e9900 */
[----:B------:R-:W2:Y:S04]  /*26e0*/  LDG.E.CONSTANT R6, desc[UR6][R4.64+0x800] ;  /* 0x0008000604067981 */ /* 0x000ea8000c1e9900 */
[----:B------:R-:W3:Y:S04]  /*26f0*/  LDG.E.CONSTANT R7, desc[UR6][R4.64+0xc00] ;  /* 0x000c000604077981 */ /* 0x000ee8000c1e9900 */
[----:B------:R-:W3:Y:S04]  /*2700*/  LDG.E.CONSTANT R8, desc[UR6][R4.64+0x1000] ;  /* 0x0010000604087981 */ /* 0x000ee8000c1e9900 */
[----:B------:R-:W3:Y:S04]  /*2710*/  LDG.E.CONSTANT R9, desc[UR6][R4.64+0x1400] ;  /* 0x0014000604097981 */ /* 0x000ee8000c1e9900 */
[----:B------:R-:W4:Y:S04]  /*2720*/  LDG.E.CONSTANT R10, desc[UR6][R4.64+0x1800] ;  /* 0x00180006040a7981 */ /* 0x000f28000c1e9900 */
[----:B------:R-:W4:Y:S04]  /*2730*/  LDG.E.CONSTANT R11, desc[UR6][R4.64+0x1c00] ;  /* 0x001c0006040b7981 */ /* 0x000f28000c1e9900 */
[----:B------:R-:W4:Y:S04]  /*2740*/  LDG.E.CONSTANT R12, desc[UR6][R4.64+0x2000] ;  /* 0x00200006040c7981 */ /* 0x000f28000c1e9900 */
[----:B------:R-:W5:Y:S04]  /*2750*/  LDG.E.CONSTANT R13, desc[UR6][R4.64+0x2400] ;  /* 0x00240006040d7981 */ /* 0x000f68000c1e9900 */
[----:B------:R-:W5:Y:S04]  /*2760*/  LDG.E.CONSTANT R14, desc[UR6][R4.64+0x2800] ;  /* 0x00280006040e7981 */ /* 0x000f68000c1e9900 */
[----:B------:R-:W5:Y:S04]  /*2770*/  LDG.E.CONSTANT R15, desc[UR6][R4.64+0x2c00] ;  /* 0x002c0006040f7981 */ /* 0x000f68000c1e9900 */
[----:B------:R-:W5:Y:S04]  /*2780*/  LDG.E.CONSTANT R16, desc[UR6][R4.64+0x3000] ;  /* 0x0030000604107981 */ /* 0x000f68000c1e9900 */
[----:B------:R-:W5:Y:S04]  /*2790*/  LDG.E.CONSTANT R17, desc[UR6][R4.64+0x3400] ;  /* 0x0034000604117981 */ /* 0x000f68000c1e9900 */
[----:B------:R-:W5:Y:S04]  /*27a0*/  LDG.E.CONSTANT R18, desc[UR6][R4.64+0x3800] ;  /* 0x0038000604127981 */ /* 0x000f68000c1e9900 */
[----:B------:R-:W5:Y:S01]  /*27b0*/  LDG.E.CONSTANT R19, desc[UR6][R4.64+0x3c00] ;  /* 0x003c000604137981 */ /* 0x000f62000c1e9900 */
[----:B------:R-:W-:-:S02]  /*27c0*/  ISETP.GE.U32.AND P0, PT, R2, 0x2000, PT ;  /* 0x000020000200780c */ /* 0x000fc40003f06070 */
[----:B--2---:R-:W-:Y:S02]  /*27d0*/  VIMNMX3 R3, R20, R3, R6, !PT ;  /* 0x000000031403720f */ /* 0x004fe40007800106 */
[----:B---3--:R-:W-:Y:S02]  /*27e0*/  VIMNMX3 R8, R7, R8, R9, !PT ;  /* 0x000000080708720f */ /* 0x008fe40007800109 */
[----:B----4-:R-:W-:Y:S01]  /*27f0*/  VIMNMX3 R10, R10, R11, R12, !PT ;  /* 0x0000000b0a0a720f */ /* 0x010fe2000780010c */
[----:B------:R-:W-:-:S03]  /*2800*/  IMAD.MOV.U32 R11, RZ, RZ, 0x1000 ;  /* 0x00001000ff0b7424 */ /* 0x000fc600078e00ff */
[----:B------:R-:W-:Y:S02]  /*2810*/  VIMNMX3 R8, R3, R8, R10, !PT ;  /* 0x000000080308720f */ /* 0x000fe4000780010a */
[----:B-----5:R-:W-:Y:S02]  /*2820*/  VIMNMX3 R14, R13, R14, R15, !PT ;  /* 0x0000000e0d0e720f */ /* 0x020fe4000780010f */
[----:B------:R-:W-:-:S04]  /*2830*/  VIMNMX3 R16, R16, R17, R18, !PT ;  /* 0x000000111010720f */ /* 0x000fc80007800112 */
[----:B------:R-:W-:-:S04]  /*2840*/  VIMNMX3 R19, R14, R16, R19, !PT ;  /* 0x000000100e13720f */ /* 0x000fc80007800113 */
[----:B------:R-:W-:Y:S01]  /*2850*/  VIMNMX R8, PT, PT, R8, R19, !PT ;  /* 0x0000001308087248 */ /* 0x000fe20007fe0100 */
[----:B------:R-:W-:Y:S06]  /*2860*/  @!P0 BRA `(.L_x_44) ;  /* 0x0000000000908947 */ /* 0x000fec0003800000 */
[----:B------:R-:W0:Y:S01]  /*2870*/  LDC R3, c[0x0][0x390] ;  /* 0x0000e400ff037b82 */ /* 0x000e220000000800 */
[----:B------:R-:W-:Y:S02]  /*2880*/  VIADD R10, R2, 0xfffff000 ;  /* 0xfffff000020a7836 */ /* 0x000fe40000000000 */
[----:B------:R-:W-:-:S07]  /*2890*/  IMAD.MOV.U32 R11, RZ, RZ, 0x1000 ;  /* 0x00001000ff0b7424 */ /* 0x000fce00078e00ff */
.L_x_46:
[----:B------:R-:W-:-:S05]  /*28a0*/  IMAD.WIDE R6, R11, 0x4, R4 ;  /* 0x000000040b067825 */ /* 0x000fca00078e0204 */
        /* <DEDUP_REMOVED lines=14> */
[----:B------:R-:W5:Y:S04]  /*2990*/  LDG.E.CONSTANT R12, desc[UR6][R6.64+0x3800] ;  /* 0x00380006060c7981 */ /* 0x000f68000c1e9900 */
[----:B------:R-:W5:Y:S01]  /*29a0*/  LDG.E.CONSTANT R15, desc[UR6][R6.64+0x3c00] ;  /* 0x003c0006060f7981 */ /* 0x000f62000c1e9900 */
[----:B--2---:R-:W-:Y:S01]  /*29b0*/  VIMNMX3 R17, R8, R17, R2, !PT ;  /* 0x000000110811720f */ /* 0x004fe20007800102 */
[----:B0-----:R-:W-:-:S04]  /*29c0*/  IMAD.MOV.U32 R2, RZ, RZ, R3 ;  /* 0x000000ffff027224 */ /* 0x001fc800078e0003 */
[----:B------:R-:W-:-:S05]  /*29d0*/  IMAD.IADD R8, R2, 0x1, -R11 ;  /* 0x0000000102087824 */ /* 0x000fca00078e0a0b */
[----:B------:R-:W-:Y:S02]  /*29e0*/  ISETP.GE.AND P0, PT, R8, 0x1000, PT ;  /* 0x000010000800780c */ /* 0x000fe40003f06270 */
[----:B---3--:R-:W-:Y:S02]  /*29f0*/  VIMNMX3 R16, R16, R19, R18, !PT ;  /* 0x000000131010720f */ /* 0x008fe40007800112 */
[----:B----4-:R-:W-:-:S04]  /*2a00*/  VIMNMX3 R20, R20, R21, R22, !PT ;  /* 0x000000151414720f */ /* 0x010fc80007800116 */
[----:B------:R-:W-:Y:S02]  /*2a10*/  VIMNMX3 R16, R17, R16, R20, !PT ;  /* 0x000000101110720f */ /* 0x000fe40007800114 */
[----:B-----5:R-:W-:Y:S02]  /*2a20*/  VIMNMX3 R23, R23, R24, R25, !PT ;  /* 0x000000181717720f */ /* 0x020fe40007800119 */
[----:B------:R-:W-:Y:S02]  /*2a30*/  VIMNMX3 R14, R14, R13, R9, !PT ;  /* 0x0000000d0e0e720f */ /* 0x000fe40007800109 */
[----:B------:R-:W-:-:S04]  /*2a40*/  VIMNMX R12, PT, PT, R12, R15, !PT ;  /* 0x0000000f0c0c7248 */ /* 0x000fc80007fe0100 */
[----:B------:R-:W-:-:S04]  /*2a50*/  VIMNMX3 R23, R23, R14, R12, !PT ;  /* 0x0000000e1717720f */ /* 0x000fc8000780010c */
[----:B------:R-:W-:Y:S01]  /*2a60*/  VIMNMX R8, PT, PT, R16, R23, !PT ;  /* 0x0000001710087248 */ /* 0x000fe20007fe0100 */
[----:B------:R-:W-:Y:S06]  /*2a70*/  @!P0 BRA `(.L_x_45) ;  /* 0x0000000400fc8947 */ /* 0x000fec0003800000 */
[----:B------:R-:W-:-:S05]  /*2a80*/  VIADD R11, R11, 0x1000 ;  /* 0x000010000b0b7836 */ /* 0x000fca0000000000 */
[----:B------:R-:W-:-:S13]  /*2a90*/  ISETP.GT.AND P0, PT, R11, R10, PT ;  /* 0x0000000a0b00720c */ /* 0x000fda0003f04270 */
[----:B------:R-:W-:Y:S05]  /*2aa0*/  @!P0 BRA `(.L_x_46) ;  /* 0xfffffffc007c8947 */ /* 0x000fea000383ffff */
.L_x_44:
[----:B------:R-:W-:-:S13]  /*2ab0*/  ISETP.GE.AND P0, PT, R11, R2, PT ;  /* 0x000000020b00720c */ /* 0x000fda0003f06270 */
[----:B------:R-:W-:Y:S05]  /*2ac0*/  @P0 BRA `(.L_x_45) ;  /* 0x0000000400e80947 */ /* 0x000fea0003800000 */
[----:B------:R-:W-:Y:S01]  /*2ad0*/  IMAD.IADD R9, R2, 0x1, -R11 ;  /* 0x0000000102097824 */ /* 0x000fe200078e0a0b */
[----:B------:R-:W-:Y:S04]  /*2ae0*/  BSSY.RECONVERGENT B1, `(.L_x_45) ;  /* 0x0000078000017945 */ /* 0x000fe80003800200 */
[----:B------:R-:W-:-:S13]  /*2af0*/  ISETP.GE.AND P0, PT, R0, R9, PT ;  /* 0x000000090000720c */ /* 0x000fda0003f06270 */
[----:B------:R-:W-:Y:S05]  /*2b00*/  @P0 BRA `(.L_x_47) ;  /* 0x0000000400d40947 */ /* 0x000fea0003800000 */
[----:B------:R-:W-:Y:S01]  /*2b10*/  LOP3.LUT R3, RZ, R0, RZ, 0x33, !PT ;  /* 0x00000000ff037212 */ /* 0x000fe200078e33ff */
[----:B------:R-:W-:Y:S01]  /*2b20*/  BSSY.RECONVERGENT B2, `(.L_x_48) ;  /* 0x0000015000027945 */ /* 0x000fe20003800200 */
[----:B------:R-:W-:Y:S02]  /*2b30*/  IMAD.MOV.U32 R10, RZ, RZ, R0 ;  /* 0x000000ffff0a7224 */ /* 0x000fe400078e0000 */
[----:B------:R-:W-:-:S04]  /*2b40*/  IADD3 R2, PT, PT, -R11, R2, R3 ;  /* 0x000000020b027210 */ /* 0x000fc80007ffe103 */
[C---:B------:R-:W-:Y:S02]  /*2b50*/  LOP3.LUT R3, R2.reuse, 0x300, RZ, 0xc0, !PT ;  /* 0x0000030002037812 */ /* 0x040fe400078ec0ff */
[----:B------:R-:W-:Y:S02]  /*2b60*/  ISETP.GE.U32.AND P1, PT, R2, 0x300, PT ;  /* 0x000003000200780c */ /* 0x000fe40003f26070 */
[----:B------:R-:W-:-:S13]  /*2b70*/  ISETP.NE.AND P0, PT, R3, 0x300, PT ;  /* 0x000003000300780c */ /* 0x000fda0003f05270 */
[----:B------:R-:W-:Y:S05]  /*2b80*/  @!P0 BRA `(.L_x_49) ;  /* 0x0000000000388947 */ /* 0x000fea0003800000 */
[----:B------:R-:W0:Y:S01]  /*2b90*/  LDC.64 R4, c[0x0][0x380] ;  /* 0x0000e000ff047b82 */ /* 0x000e220000000a00 */
[----:B------:R-:W-:Y:S01]  /*2ba0*/  LEA.HI R2, R2, 0x1, RZ, 0x18 ;  /* 0x0000000102027811 */ /* 0x000fe200078fc0ff */
[----:B------:R-:W-:Y:S02]  /*2bb0*/  IMAD.IADD R7, R0, 0x1, R11 ;  /* 0x0000000100077824 */ /* 0x000fe400078e020b */
[----:B------:R-:W-:Y:S01]  /*2bc0*/  IMAD.MOV.U32 R10, RZ, RZ, R0 ;  /* 0x000000ffff0a7224 */ /* 0x000fe200078e0000 */
[----:B------:R-:W-:-:S05]  /*2bd0*/  LOP3.LUT R2, R2, 0x3, RZ, 0xc0, !PT ;  /* 0x0000000302027812 */ /* 0x000fca00078ec0ff */
[----:B------:R-:W-:-:S07]  /*2be0*/  IMAD.MOV R6, RZ, RZ, -R2 ;  /* 0x000000ffff067224 */ /* 0x000fce00078e0a02 */
.L_x_50:
        /* <DEDUP_REMOVED lines=8> */
.L_x_49:
[----:B------:R-:W-:Y:S05]  /*2c70*/  BSYNC.RECONVERGENT B2 ;  /* 0x0000000000027941 */ /* 0x000fea0003800200 */
.L_x_48:
        /* <DEDUP_REMOVED lines=16> */
.L_x_53:
        /* <DEDUP_REMOVED lines=39> */
.L_x_52:
[----:B------:R-:W-:Y:S05]  /*2ff0*/  BSYNC.RECONVERGENT B2 ;  /* 0x0000000000027941 */ /* 0x000fea0003800200 */
.L_x_51:
        /* <DEDUP_REMOVED lines=10> */
[----:B------:R-:W5:Y:S01]  /*30a0*/  LDG.E.CONSTANT R16, desc[UR6][R2.64+0x1400] ;  /* 0x0014000602107981 */ /* 0x000f62000c1e9900 */
[----:B0-----:R-:W-:-:S04]  /*30b0*/  IMAD.WIDE.U32 R4, R11, 0x4, R6 ;  /* 0x000000040b047825 */ /* 0x001fc800078e0006 */
[----:B------:R-:W-:Y:S02]  /*30c0*/  IMAD.WIDE.U32 R6, R13, 0x4, R6 ;  /* 0x000000040d067825 */ /* 0x000fe400078e0006 */
[----:B------:R0:W2:Y:S04]  /*30d0*/  LDG.E.CONSTANT R5, desc[UR6][R4.64] ;  /* 0x0000000604057981 */ /* 0x0000a8000c1e9900 */
[----:B------:R1:W3:Y:S04]  /*30e0*/  LDG.E.CONSTANT R13, desc[UR6][R2.64] ;  /* 0x00000006020d7981 */ /* 0x0002e8000c1e9900 */
[----:B------:R-:W4:Y:S01]  /*30f0*/  LDG.E.CONSTANT R7, desc[UR6][R6.64] ;  /* 0x0000000606077981 */ /* 0x000f22000c1e9900 */
[----:B0-----:R-:W-:Y:S01]  /*3100*/  IADD3 R4, P1, PT, R2, 0x2000, RZ ;  /* 0x0000200002047810 */ /* 0x001fe20007f3e0ff */
[----:B------:R-:W-:Y:S01]  /*3110*/  VIADD R10, R10, 0x800 ;  /* 0x000008000a0a7836 */ /* 0x000fe20000000000 */
[----:B------:R-:W-:Y:S01]  /*3120*/  PLOP3.LUT P0, PT, PT, PT, PT, 0x8, 0x80 ;  /* 0x000000000080781c */ /* 0x000fe20003f0e170 */
[----:B------:R-:W-:-:S02]  /*3130*/  VIADD R11, R11, 0x800 ;  /* 0x000008000b0b7836 */ /* 0x000fc40000000000 */
[----:B-1----:R-:W-:Y:S01]  /*3140*/  IMAD.MOV.U32 R2, RZ, RZ, R4 ;  /* 0x000000ffff027224 */ /* 0x002fe200078e0004 */
[----:B--2---:R-:W-:-:S04]  /*3150*/  VIMNMX3 R12, R8, R5, R12, !PT ;  /* 0x00000005080c720f */ /* 0x004fc8000780010c */
[----:B---3--:R-:W-:Y:S01]  /*3160*/  VIMNMX3 R12, R12, R13, R14, !PT ;  /* 0x0000000d0c0c720f */ /* 0x008fe2000780010e */
[----:B------:R-:W-:-:S03]  /*3170*/  IMAD.X R5, RZ, RZ, R3, P1 ;  /* 0x000000ffff057224 */ /* 0x000fc600008e0603 */
[----:B----4-:R-:W-:Y:S01]  /*3180*/  VIMNMX3 R12, R12, R7, R15, !PT ;  /* 0x000000070c0c720f */ /* 0x010fe2000780010f */
[----:B------:R-:W-:-:S03]  /*3190*/  IMAD.MOV.U32 R3, RZ, RZ, R5 ;  /* 0x000000ffff037224 */ /* 0x000fc600078e0005 */
[----:B-----5:R-:W-:-:S07]  /*31a0*/  VIMNMX3 R8, R12, R17, R16, !PT ;  /* 0x000000110c08720f */ /* 0x020fce0007800110 */
.L_x_55:
[----:B------:R-:W-:Y:S05]  /*31b0*/  BSYNC.RECONVERGENT B2 ;  /* 0x0000000000027941 */ /* 0x000fea0003800200 */
.L_x_54:
        /* <DEDUP_REMOVED lines=10> */
.L_x_47:
[----:B------:R-:W-:Y:S05]  /*3260*/  BSYNC.RECONVERGENT B1 ;  /* 0x0000000000017941 */ /* 0x000fea0003800200 */
.L_x_45:
        /* <DEDUP_REMOVED lines=13> */
[----:B0-----:R-:W-:Y:S05]  /*3340*/  @P0 BRA `(.L_x_17) ;  /* 0x0000000000280947 */ /* 0x001fea0003800000 */
        /* <DEDUP_REMOVED lines=9> */
[----:B------:R-:W-:-:S07]  /*33e0*/  VIMNMX R5, PT, PT, R0, R3, !PT ;  /* 0x0000000300057248 */ /* 0x000fce0007fe0100 */
.L_x_17:
[----:B------:R-:W-:Y:S05]  /*33f0*/  BSYNC.RECONVERGENT B0 ;  /* 0x0000000000007941 */ /* 0x000fea0003800200 */
.L_x_1:
[----:B------:R-:W-:Y:S05]  /*3400*/  @P0 EXIT ;  /* 0x000000000000094d */ /* 0x000fea0003800000 */
[----:B------:R-:W2:Y:S01]  /*3410*/  LDC.64 R2, c[0x0][0x388] ;  /* 0x0000e200ff027b82 */ /* 0x000ea20000000a00 */
[----:B------:R-:W0:Y:S02]  /*3420*/  LDCU UR4, c[0x0][0x398] ;  /* 0x00007300ff0477ac */ /* 0x000e240008000800 */
[----:B01----:R-:W-:-:S05]  /*3430*/  VIMNMX R5, PT, PT, R5, UR4, !PT ;  /* 0x0000000405057c48 */ /* 0x003fca000ffe0100 */
[----:B--2---:R-:W-:Y:S01]  /*3440*/  STG.E desc[UR6][R2.64], R5 ;  /* 0x0000000502007986 */ /* 0x004fe2000c101906 */
[----:B------:R-:W-:Y:S05]  /*3450*/  EXIT ;  /* 0x000000000000794d */ /* 0x000fea0003800000 */
.L_x_56:
[----:B------:R-:W-:-:S00]  /*3460*/  BRA `(.L_x_56) ;  /* 0xfffffffc00fc7947 */ /* 0x000fc0000383ffff */
[----:B------:R-:W-:-:S00]  /*3470*/  NOP ;  /* 0x0000000000007918 */ /* 0x000fc00000000000 */
        /* <DEDUP_REMOVED lines=8> */
.L_x_311:


//--------------------- .text._ZN3cub18CUB_300001_SM_10006detail6reduce18DeviceReduceKernelINS2_10policy_hubIijN4cuda3__47maximumIvEEE10Policy1000EPijS8_iNS5_3std3__410__identityEEEvT0_PT3_T1_NS0_13GridEvenShareISI_EET2_T4_ --------------------------
	.section	.text._ZN3cub18CUB_300001_SM_10006detail6reduce18DeviceReduceKernelINS2_10policy_hubIijN4cuda3__47maximumIvEEE10Policy1000EPijS8_iNS5_3std3__410__identityEEEvT0_PT3_T1_NS0_13GridEvenShareISI_EET2_T4_,"ax",@progbits
	.align	128
        .global         _ZN3cub18CUB_300001_SM_10006detail6reduce18DeviceReduceKernelINS2_10policy_hubIijN4cuda3__47maximumIvEEE10Policy1000EPijS8_iNS5_3std3__410__identityEEEvT0_PT3_T1_NS0_13GridEvenShareISI_EET2_T4_
        .type           _ZN3cub18CUB_300001_SM_10006detail6reduce18DeviceReduceKernelINS2_10policy_hubIijN4cuda3__47maximumIvEEE10Policy1000EPijS8_iNS5_3std3__410__identityEEEvT0_PT3_T1_NS0_13GridEvenShareISI_EET2_T4_,@function
        .size           _ZN3cub18CUB_300001_SM_10006detail6reduce18DeviceReduceKernelINS2_10policy_hubIijN4cuda3__47maximumIvEEE10Policy1000EPijS8_iNS5_3std3__410__identityEEEvT0_PT3_T1_NS0_13GridEvenShareISI_EET2_T4_,(.L_x_312 - _ZN3cub18CUB_300001_SM_10006detail6reduce18DeviceReduceKernelINS2_10policy_hubIijN4cuda3__47maximumIvEEE10Policy1000EPijS8_iNS5_3std3__410__identityEEEvT0_PT3_T1_NS0_13GridEvenShareISI_EET2_T4_)
        .other          _ZN3cub18CUB_300001_SM_10006detail6reduce18DeviceReduceKernelINS2_10policy_hubIijN4cuda3__47maximumIvEEE10Policy1000EPijS8_iNS5_3std3__410__identityEEEvT0_PT3_T1_NS0_13GridEvenShareISI_EET2_T4_,@"STO_CUDA_ENTRY STV_DEFAULT"
_ZN3cub18CUB_300001_SM_10006detail6reduce18DeviceReduceKernelINS2_10policy_hubIijN4cuda3__47maximumIvEEE10Policy1000EPijS8_iNS5_3std3__410__identityEEEvT0_PT3_T1_NS0_13GridEvenShareISI_EET2_T4_:
.text._ZN3cub18CUB_300001_SM_10006detail6reduce18DeviceReduceKernelINS2_10policy_hubIijN4cuda3__47maximumIvEEE10Policy1000EPijS8_iNS5_3std3__410__identityEEEvT0_PT3_T1_NS0_13GridEvenShareISI_EET2_T4_:
[----:B------:R-:W-:Y:S01]  /*0000*/  LDC R1, c[0x0][0x37c] ;  /* 0x0000df00ff017b82 */ /* 0x000fe20000000800 */
[----:B------:R-:W0:Y:S01]  /*0010*/  S2R R0, SR_CTAID.X ;  /* 0x0000000000007919 */ /* 0x000e220000002500 */
[----:B------:R-:W1:Y:S01]  /*0020*/  LDCU UR4, c[0x0][0x380] ;  /* 0x00007000ff0477ac */ /* 0x000e620008000800 */
[----:B------:R-:W-:Y:S01]  /*0030*/  BSSY.RECONVERGENT B0, `(.L_x_57) ;  /* 0x0000258000007945 */ /* 0x000fe20003800200 */
[----:B------:R-:W2:Y:S01]  /*0040*/  LDCU UR5, c[0x0][0x3ac] ;  /* 0x00007580ff0577ac */ /* 0x000ea20008000800 */
[----:B------:R-:W3:Y:S01]  /*0050*/  LDCU.64 UR8, c[0x0][0x358] ;  /* 0x00006b00ff0877ac */ /* 0x000ee20008000a00 */
[----:B-1----:R-:W-:Y:S02]  /*0060*/  ULOP3.LUT UP0, URZ, UR4, 0xf, URZ, 0xc0, !UPT ;  /* 0x0000000f04ff7892 */ /* 0x002fe4000f80c0ff */
[----:B--2---:R-:W-:Y:S01]  /*0070*/  USHF.L.U32 UR5, UR5, 0xc, URZ ;  /* 0x0000000c05057899 */ /* 0x004fe200080006ff */
[----:B0-----:R-:W-:-:S06]  /*0080*/  IMAD.SHL.U32 R23, R0, 0x1000, RZ ;  /* 0x0000100000177824 */ /* 0x001fcc00078e00ff */
[----:B---3--:R-:W-:Y:S05]  /*0090*/  BRA.U UP0, `(.L_x_58) ;  /* 0x00000011006c7547 */ /* 0x008fea000b800000 */
[----:B------:R-:W0:Y:S02]  /*00a0*/  LDC R3, c[0x0][0x3a8] ;  /* 0x0000ea00ff037b82 */ /* 0x000e240000000800 */
[----:B0-----:R-:W-:-:S05]  /*00b0*/  IMAD R22, R0, -0x1000, R3 ;  /* 0xfffff00000167824 */ /* 0x001fca00078e0203 */
[----:B------:R-:W-:-:S13]  /*00c0*/  ISETP.GT.U32.AND P0, PT, R22, 0xfff, PT ;  /* 0x00000fff1600780c */ /* 0x000fda0003f04070 */
[----:B------:R-:W-:Y:S05]  /*00d0*/  @P0 BRA `(.L_x_59) ;  /* 0x00000008004c0947 */ /* 0x000fea0003800000 */
[----:B------:R-:W0:Y:S01]  /*00e0*/  S2R R5, SR_TID.X ;  /* 0x0000000000057919 */ /* 0x000e220000002100 */
[----:B------:R-:W-:Y:S01]  /*00f0*/  BSSY.RECONVERGENT B1, `(.L_x_60) ;  /* 0x000000a000017945 */ /* 0x000fe20003800200 */
[----:B------:R-:W-:Y:S01]  /*0100*/  IMAD.MOV.U32 R2, RZ, RZ, RZ ;  /* 0x000000ffff027224 */ /* 0x000fe200078e00ff */
[----:B0-----:R-:W-:Y:S01]  /*0110*/  ISETP.GE.U32.AND P0, PT, R5, R22, PT ;  /* 0x000000160500720c */ /* 0x001fe20003f06070 */
[----:B------:R-:W-:-:S12]  /*0120*/  IMAD.MOV.U32 R11, RZ, RZ, R5 ;  /* 0x000000ffff0b7224 */ /* 0x000fd800078e0005 */
[----:B------:R-:W-:Y:S05]  /*0130*/  @P0 BRA `(.L_x_61) ;  /* 0x0000000000140947 */ /* 0x000fea0003800000 */
[----:B------:R-:W0:Y:S01]  /*0140*/  LDC.64 R6, c[0x0][0x380] ;  /* 0x0000e000ff067b82 */ /* 0x000e220000000a00 */
[----:B------:R-:W-:-:S04]  /*0150*/  IMAD R9, R0, 0x1000, R5 ;  /* 0x0000100000097824 */ /* 0x000fc800078e0205 */
[----:B0-----:R-:W-:-:S05]  /*0160*/  IMAD.WIDE.U32 R6, R9, 0x4, R6 ;  /* 0x0000000409067825 */ /* 0x001fca00078e0006 */
[----:B------:R0:W5:Y:S01]  /*0170*/  LDG.E.CONSTANT R2, desc[UR8][R6.64] ;  /* 0x0000000806027981 */ /* 0x000162000c1e9900 */
[----:B------:R-:W-:-:S07]  /*0180*/  VIADD R11, R5, 0x100 ;  /* 0x00000100050b7836 */ /* 0x000fce0000000000 */
.L_x_61:
[----:B------:R-:W-:Y:S05]  /*0190*/  BSYNC.RECONVERGENT B1 ;  /* 0x0000000000017941 */ /* 0x000fea0003800200 */
.L_x_60:
[----:B------:R-:W-:Y:S01]  /*01a0*/  ISETP.GE.U32.AND P0, PT, R11, R22, PT ;  /* 0x000000160b00720c */ /* 0x000fe20003f06070 */
[----:B------:R-:W-:-:S12]  /*01b0*/  BSSY.RECONVERGENT B1, `(.L_x_62) ;  /* 0x000002e000017945 */ /* 0x000fd80003800200 */
[----:B------:R-:W-:Y:S05]  /*01c0*/  @P0 BRA `(.L_x_63) ;  /* 0x0000000000b00947 */ /* 0x000fea0003800000 */
[----:B------:R-:W-:Y:S01]  /*01d0*/  LOP3.LUT R4, RZ, R11, RZ, 0x33, !PT ;  /* 0x0000000bff047212 */ /* 0x000fe200078e33ff */
[----:B------:R-:W-:Y:S04]  /*01e0*/  BSSY.RECONVERGENT B2, `(.L_x_64) ;  /* 0x0000014000027945 */ /* 0x000fe80003800200 */
[----:B------:R-:W-:-:S04]  /*01f0*/  IMAD.IADD R3, R4, 0x1, R3 ;  /* 0x0000000104037824 */ /* 0x000fc800078e0203 */
[----:B0-----:R-:W-:Y:S01]  /*0200*/  IMAD R6, R0, -0x1000, R3 ;  /* 0xfffff00000067824 */ /* 0x001fe200078e0203 */
[----:B------:R-:W-:-:S04]  /*0210*/  LOP3.LUT R4, R3, 0x300, RZ, 0xc0, !PT ;  /* 0x0000030003047812 */ /* 0x000fc800078ec0ff */
[----:B------:R-:W-:Y:S02]  /*0220*/  ISETP.NE.AND P0, PT, R4, 0x300, PT ;  /* 0x000003000400780c */ /* 0x000fe40003f05270 */
[----:B------:R-:W-:-:S11]  /*0230*/  ISETP.GE.U32.AND P1, PT, R6, 0x300, PT ;  /* 0x000003000600780c */ /* 0x000fd60003f26070 */
[----:B------:R-:W-:Y:S05]  /*0240*/  @!P0 BRA `(.L_x_65) ;  /* 0x0000000000348947 */ /* 0x000fea0003800000 */
[----:B------:R-:W0:Y:S01]  /*0250*/  LDC.64 R8, c[0x0][0x380] ;  /* 0x0000e000ff087b82 */ /* 0x000e220000000a00 */
[----:B------:R-:W-:Y:S01]  /*0260*/  LEA.HI R3, R3, 0x1, RZ, 0x18 ;  /* 0x0000000103037811 */ /* 0x000fe200078fc0ff */
[----:B------:R-:W-:-:S03]  /*0270*/  IMAD R13, R0, 0x1000, R11 ;  /* 0x00001000000d7824 */ /* 0x000fc600078e020b */
[----:B------:R-:W-:-:S05]  /*0280*/  LOP3.LUT R3, R3, 0x3, RZ, 0xc0, !PT ;  /* 0x0000000303037812 */ /* 0x000fca00078ec0ff */
[----:B------:R-:W-:-:S07]  /*0290*/  IMAD.MOV R3, RZ, RZ, -R3 ;  /* 0x000000ffff037224 */ /* 0x000fce00078e0a03 */
.L_x_66:
[----:B0-----:R-:W-:-:S06]  /*02a0*/  IMAD.WIDE.U32 R6, R13, 0x4, R8 ;  /* 0x000000040d067825 */ /* 0x001fcc00078e0008 */
[----:B------:R-:W2:Y:S01]  /*02b0*/  LDG.E.CONSTANT R7, desc[UR8][R6.64] ;  /* 0x0000000806077981 */ /* 0x000ea2000c1e9900 */
[----:B------:R-:W-:Y:S02]  /*02c0*/  VIADD R3, R3, 0x1 ;  /* 0x0000000103037836 */ /* 0x000fe40000000000 */
[----:B------:R-:W-:Y:S02]  /*02d0*/  VIADD R11, R11, 0x100 ;  /* 0x000001000b0b7836 */ /* 0x000fe40000000000 */
[----:B------:R-:W-:Y:S01]  /*02e0*/  VIADD R13, R13, 0x100 ;  /* 0x000001000d0d7836 */ /* 0x000fe20000000000 */
[----:B------:R-:W-:Y:S02]  /*02f0*/  ISETP.NE.AND P0, PT, R3, RZ, PT ;  /* 0x000000ff0300720c */ /* 0x000fe40003f05270 */
[----:B--2--5:R-:W-:-:S11]  /*0300*/  VIMNMX R2, PT, PT, R7, R2, !PT ;  /* 0x0000000207027248 */ /* 0x024fd60007fe0100 */
[----:B------:R-:W-:Y:S05]  /*0310*/  @P0 BRA `(.L_x_66) ;  /* 0xfffffffc00e00947 */ /* 0x000fea000383ffff */
.L_x_65:
[----:B------:R-:W-:Y:S05]  /*0320*/  BSYNC.RECONVERGENT B2 ;  /* 0x0000000000027941 */ /* 0x000fea0003800200 */
.L_x_64:
[----:B------:R-:W-:Y:S05]  /*0330*/  @!P1 BRA `(.L_x_63) ;  /* 0x0000000000549947 */ /* 0x000fea0003800000 */
[----:B------:R-:W0:Y:S01]  /*0340*/  LDC.64 R6, c[0x0][0x380] ;  /* 0x0000e000ff067b82 */ /* 0x000e220000000a00 */
[----:B------:R-:W-:Y:S02]  /*0350*/  VIADD R3, R11, 0x200 ;  /* 0x000002000b037836 */ /* 0x000fe40000000000 */
[----:B------:R-:W-:-:S07]  /*0360*/  IMAD R17, R0, 0x1000, R11 ;  /* 0x0000100000117824 */ /* 0x000fce00078e020b */
.L_x_67:
[C---:B------:R-:W-:Y:S02]  /*0370*/  VIADD R11, R17.reuse, 0x100 ;  /* 0x00000100110b7836 */ /* 0x040fe40000000000 */
[----:B0-----:R-:W-:-:S04]  /*0380*/  IMAD.WIDE.U32 R8, R17, 0x4, R6 ;  /* 0x0000000411087825 */ /* 0x001fc800078e0006 */
[C---:B------:R-:W-:Y:S02]  /*0390*/  VIADD R13, R17.reuse, 0x200 ;  /* 0x00000200110d7836 */ /* 0x040fe40000000000 */
[----:B------:R-:W-:Y:S01]  /*03a0*/  VIADD R15, R17, 0x300 ;  /* 0x00000300110f7836 */ /* 0x000fe20000000000 */
[----:B------:R-:W2:Y:S01]  /*03b0*/  LDG.E.CONSTANT R9, desc[UR8][R8.64] ;  /* 0x0000000808097981 */ /* 0x000ea2000c1e9900 */
[----:B------:R-:W-:-:S04]  /*03c0*/  IMAD.WIDE.U32 R10, R11, 0x4, R6 ;  /* 0x000000040b0a7825 */ /* 0x000fc800078e0006 */
[--C-:B------:R-:W-:Y:S02]  /*03d0*/  IMAD.WIDE.U32 R12, R13, 0x4, R6.reuse ;  /* 0x000000040d0c7825 */ /* 0x100fe400078e0006 */
[----:B------:R-:W2:Y:S02]  /*03e0*/  LDG.E.CONSTANT R10, desc[UR8][R10.64] ;  /* 0x000000080a0a7981 */ /* 0x000ea4000c1e9900 */
[----:B------:R-:W-:Y:S02]  /*03f0*/  IMAD.WIDE.U32 R14, R15, 0x4, R6 ;  /* 0x000000040f0e7825 */ /* 0x000fe400078e0006 */
[----:B------:R-:W3:Y:S04]  /*0400*/  LDG.E.CONSTANT R13, desc[UR8][R12.64] ;  /* 0x000000080c0d7981 */ /* 0x000ee8000c1e9900 */
[----:B------:R-:W3:Y:S01]  /*0410*/  LDG.E.CONSTANT R14, desc[UR8][R14.64] ;  /* 0x000000080e0e7981 */ /* 0x000ee2000c1e9900 */
[----:B------:R-:W-:-:S05]  /*0420*/  VIADD R19, R3, 0x200 ;  /* 0x0000020003137836 */ /* 0x000fca0000000000 */
[----:B------:R-:W-:Y:S01]  /*0430*/  ISETP.GE.AND P0, PT, R19, R22, PT ;  /* 0x000000161300720c */ /* 0x000fe20003f06270 */
[----:B------:R-:W-:Y:S02]  /*0440*/  VIADD R3, R3, 0x400 ;  /* 0x0000040003037836 */ /* 0x000fe40000000000 */
[----:B------:R-:W-:Y:S01]  /*0450*/  VIADD R17, R17, 0x400 ;  /* 0x0000040011117836 */ /* 0x000fe20000000000 */
[----:B--2--5:R-:W-:-:S04]  /*0460*/  VIMNMX3 R2, R2, R9, R10, !PT ;  /* 0x000000090202720f */ /* 0x024fc8000780010a */
[----:B---3--:R-:W-:-:S05]  /*0470*/  VIMNMX3 R2, R2, R13, R14, !PT ;  /* 0x0000000d0202720f */ /* 0x008fca000780010e */
[----:B------:R-:W-:Y:S05]  /*0480*/  @!P0 BRA `(.L_x_67) ;  /* 0xfffffffc00b88947 */ /* 0x000fea000383ffff */
.L_x_63:
[----:B------:R-:W-:Y:S05]  /*0490*/  BSYNC.RECONVERGENT B1 ;  /* 0x0000000000017941 */ /* 0x000fea0003800200 */
.L_x_62:
[----:B------:R-:W-:Y:S01]  /*04a0*/  ISETP.GE.U32.AND P0, PT, R22, 0x100, PT ;  /* 0x000001001600780c */ /* 0x000fe20003f06070 */
[----:B0----5:R-:W-:-:S12]  /*04b0*/  IMAD.MOV.U32 R6, RZ, RZ, R2 ;  /* 0x000000ffff067224 */ /* 0x021fd800078e0002 */
[----:B------:R-:W-:Y:S05]  /*04c0*/  @!P0 BRA `(.L_x_68) ;  /* 0x0000000000648947 */ /* 0x000fea0003800000 */
[----:B------:R-:W0:Y:S01]  /*04d0*/  S2R R2, SR_LANEID ;  /* 0x0000000000027919 */ /* 0x000e220000000000 */
[----:B------:R-:W-:Y:S02]  /*04e0*/  CREDUX.MAX.S32 UR4, R6 ;  /* 0x00000000060472cc */ /* 0x000fe40000000200 */
[----:B0-----:R-:W-:-:S13]  /*04f0*/  ISETP.NE.AND P0, PT, R2, RZ, PT ;  /* 0x000000ff0200720c */ /* 0x001fda0003f05270 */
[----:B------:R-:W0:Y:S01]  /*0500*/  @!P0 S2R R4, SR_CgaCtaId ;  /* 0x0000000000048919 */ /* 0x000e220000008800 */
        /* <DEDUP_REMOVED lines=21> */
.L_x_68:
[----:B------:R-:W0:Y:S01]  /*0660*/  S2R R8, SR_LANEID ;  /* 0x0000000000087919 */ /* 0x000e220000000000 */
[----:B------:R-:W-:-:S04]  /*0670*/  LOP3.LUT R2, R5, 0x3e0, RZ, 0xc0, !PT ;  /* 0x000003e005027812 */ /* 0x000fc800078ec0ff */
[----:B------:R-:W-:Y:S01]  /*0680*/  LOP3.LUT R7, RZ, R2, RZ, 0x33, !PT ;  /* 0x00000002ff077212 */ /* 0x000fe200078e33ff */
[----:B------:R-:W-:-:S04]  /*0690*/  VIADD R3, R2, 0x20 ;  /* 0x0000002002037836 */ /* 0x000fc80000000000 */
[----:B------:R-:W-:Y:S01]  /*06a0*/  IMAD.IADD R7, R22, 0x1, R7 ;  /* 0x0000000116077824 */ /* 0x000fe200078e0207 */
[----:B------:R-:W-:-:S04]  /*06b0*/  ISETP.GT.U32.AND P0, PT, R3, R22, PT ;  /* 0x000000160300720c */ /* 0x000fc80003f04070 */
        /* <DEDUP_REMOVED lines=9> */
[----:B------:R-:W-:Y:S01]  /*0750*/  @!P1 SHF.R.U32.HI R3, RZ, 0x3, R5 ;  /* 0x00000003ff039819 */ /* 0x000fe20000011605 */
[----:B------:R-:W1:Y:S03]  /*0760*/  SHFL.DOWN PT, R2, R6, 0x2, R7 ;  /* 0x0840000006027989 */ /* 0x000e6600000e0007 */
[----:B------:R-:W-:-:S06]  /*0770*/  @!P1 LOP3.LUT R3, R3, 0x7c, RZ, 0xc0, !PT ;  /* 0x0000007c03039812 */ /* 0x000fcc00078ec0ff */
[----:B-1----:R-:W-:Y:S02]  /*0780*/  @!P0 VIMNMX R6, PT, PT, R6, R2, !PT ;  /* 0x0000000206068248 */ /* 0x002fe40007fe0100 */
[----:B------:R-:W-:Y:S01]  /*0790*/  ISETP.GT.AND P0, PT, R4, R7, PT ;  /* 0x000000070400720c */ /* 0x000fe20003f04270 */
[----:B------:R-:W-:Y:S02]  /*07a0*/  VIADD R4, R8, 0x8 ;  /* 0x0000000808047836 */ /* 0x000fe40000000000 */
[----:B------:R-:W1:Y:S10]  /*07b0*/  SHFL.DOWN PT, R2, R6, 0x4, R7 ;  /* 0x0880000006027989 */ /* 0x000e7400000e0007 */
[----:B-1----:R-:W-:-:S02]  /*07c0*/  @!P0 VIMNMX R6, PT, PT, R6, R2, !PT ;  /* 0x0000000206068248 */ /* 0x002fc40007fe0100 */
[----:B------:R-:W-:Y:S01]  /*07d0*/  ISETP.GT.AND P0, PT, R4, R7, PT ;  /* 0x000000070400720c */ /* 0x000fe20003f04270 */
[----:B------:R-:W-:Y:S02]  /*07e0*/  VIADD R4, R8, 0x10 ;  /* 0x0000001008047836 */ /* 0x000fe40000000000 */
[----:B------:R-:W1:Y:S10]  /*07f0*/  SHFL.DOWN PT, R2, R6, 0x8, R7 ;  /* 0x0900000006027989 */ /* 0x000e7400000e0007 */
[----:B-1----:R-:W-:-:S02]  /*0800*/  @!P0 VIMNMX R6, PT, PT, R6, R2, !PT ;  /* 0x0000000206068248 */ /* 0x002fc40007fe0100 */
        /* <DEDUP_REMOVED lines=13> */
[C---:B------:R-:W-:Y:S02]  /*08e0*/  ISETP.GT.U32.AND P2, PT, R22.reuse, 0x20, PT ;  /* 0x000000201600780c */ /* 0x040fe40003f44070 */
[C---:B------:R-:W-:Y:S02]  /*08f0*/  ISETP.GT.U32.AND P4, PT, R22.reuse, 0x40, PT ;  /* 0x000000401600780c */ /* 0x040fe40003f84070 */
[C---:B------:R-:W-:Y:S02]  /*0900*/  ISETP.GT.U32.AND P3, PT, R22.reuse, 0x60, PT ;  /* 0x000000601600780c */ /* 0x040fe40003f64070 */
[----:B------:R-:W-:Y:S01]  /*0910*/  ISETP.GT.U32.AND P1, PT, R22, 0x80, PT ;  /* 0x000000801600780c */ /* 0x000fe20003f24070 */
[----:B-1----:R-:W-:-:S09]  /*0920*/  ULEA UR4, UR5, UR4, 0x18 ;  /* 0x0000000405047291 */ /* 0x002fd2000f8ec0ff */
[----:B------:R-:W1:Y:S04]  /*0930*/  LDS R2, [UR4+0xc] ;  /* 0x00000c04ff027984 */ /* 0x000e680008000800 */
[----:B0-----:R-:W0:Y:S04]  /*0940*/  LDS.128 R4, [UR4+0x10] ;  /* 0x00001004ff047984 */ /* 0x001e280008000c00 */
[----:B------:R-:W2:Y:S01]  /*0950*/  LDS.64 R8, [UR4+0x20] ;  /* 0x00002004ff087984 */ /* 0x000ea20008000a00 */
[----:B-1----:R-:W-:Y:S02]  /*0960*/  @P2 VIMNMX R3, PT, PT, R3, R2, !PT ;  /* 0x0000000203032248 */ /* 0x002fe40007fe0100 */
[----:B------:R-:W-:-:S02]  /*0970*/  ISETP.GT.U32.AND P2, PT, R22, 0xa0, PT ;  /* 0x000000a01600780c */ /* 0x000fc40003f44070 */
[----:B0-----:R-:W-:Y:S02]  /*0980*/  @P4 VIMNMX R3, PT, PT, R3, R4, !PT ;  /* 0x0000000403034248 */ /* 0x001fe40007fe0100 */
[C---:B------:R-:W-:Y:S02]  /*0990*/  ISETP.GT.U32.AND P4, PT, R22.reuse, 0xc0, PT ;  /* 0x000000c01600780c */ /* 0x040fe40003f84070 */
[----:B------:R-:W-:Y:S02]  /*09a0*/  @P3 VIMNMX R3, PT, PT, R3, R5, !PT ;  /* 0x0000000503033248 */ /* 0x000fe40007fe0100 */
[----:B------:R-:W-:Y:S02]  /*09b0*/  ISETP.GT.U32.AND P3, PT, R22, 0xe0, PT ;  /* 0x000000e01600780c */ /* 0x000fe40003f64070 */
[----:B------:R-:W-:-:S04]  /*09c0*/  @P1 VIMNMX R3, PT, PT, R3, R6, !PT ;  /* 0x0000000603031248 */ /* 0x000fc80007fe0100 */
[----:B------:R-:W-:-:S04]  /*09d0*/  @P2 VIMNMX R3, PT, PT, R3, R7, !PT ;  /* 0x0000000703032248 */ /* 0x000fc80007fe0100 */
[----:B--2---:R-:W-:-:S04]  /*09e0*/  @P4 VIMNMX R3, PT, PT, R3, R8, !PT ;  /* 0x0000000803034248 */ /* 0x004fc80007fe0100 */
[----:B------:R-:W-:Y:S01]  /*09f0*/  @P3 VIMNMX R3, PT, PT, R3, R9, !PT ;  /* 0x0000000903033248 */ /* 0x000fe20007fe0100 */
[----:B------:R-:W-:Y:S06]  /*0a00*/  BRA `(.L_x_69) ;  /* 0x0000001800e87947 */ /* 0x000fec0003800000 */
.L_x_59:
[----:B------:R-:W0:Y:S01]  /*0a10*/  S2R R2, SR_TID.X ;  /* 0x0000000000027919 */ /* 0x000e220000002100 */
[----:B------:R-:W1:Y:S02]  /*0a20*/  LDCU.64 UR6, c[0x0][0x380] ;  /* 0x00007000ff0677ac */ /* 0x000e640008000a00 */
[----:B-1----:R-:W-:Y:S02]  /*0a30*/  IMAD.U32 R20, RZ, RZ, UR6 ;  /* 0x00000006ff147e24 */ /* 0x002fe4000f8e00ff */
[----:B------:R-:W-:Y:S02]  /*0a40*/  IMAD.U32 R21, RZ, RZ, UR7 ;  /* 0x00000007ff157e24 */ /* 0x000fe4000f8e00ff */
[----:B0-----:R-:W-:-:S04]  /*0a50*/  IMAD R25, R2, 0x4, R23 ;  /* 0x0000000402197824 */ /* 0x001fc800078e0217 */
[----:B------:R-:W-:-:S05]  /*0a60*/  IMAD.WIDE.U32 R24, R25, 0x4, R20 ;  /* 0x0000000419187825 */ /* 0x000fca00078e0014 */
[----:B------:R-:W2:Y:S04]  /*0a70*/  LDG.E.128.CONSTANT R4, desc[UR8][R24.64] ;  /* 0x0000000818047981 */ /* 0x000ea8000c1e9d00 */
[----:B------:R-:W3:Y:S04]  /*0a80*/  LDG.E.128.CONSTANT R8, desc[UR8][R24.64+0x1000] ;  /* 0x0010000818087981 */ /* 0x000ee8000c1e9d00 */
[----:B------:R-:W4:Y:S04]  /*0a90*/  LDG.E.128.CONSTANT R12, desc[UR8][R24.64+0x2000] ;  /* 0x00200008180c7981 */ /* 0x000f28000c1e9d00 */
[----:B------:R-:W5:Y:S01]  /*0aa0*/  LDG.E.128.CONSTANT R16, desc[UR8][R24.64+0x3000] ;  /* 0x0030000818107981 */ /* 0x000f62000c1e9d00 */
[----:B------:R-:W-:-:S02]  /*0ab0*/  ISETP.GE.U32.AND P0, PT, R22, UR5, PT ;  /* 0x0000000516007c0c */ /* 0x000fc4000bf06070 */
[----:B--2---:R-:W-:Y:S02]  /*0ac0*/  VIMNMX3 R4, R4, R5, R6, !PT ;  /* 0x000000050404720f */ /* 0x004fe40007800106 */
[----:B---3--:R-:W-:Y:S02]  /*0ad0*/  VIMNMX3 R7, R7, R8, R9, !PT ;  /* 0x000000080707720f */ /* 0x008fe40007800109 */
[----:B----4-:R-:W-:Y:S02]  /*0ae0*/  VIMNMX3 R10, R10, R11, R12, !PT ;  /* 0x0000000b0a0a720f */ /* 0x010fe4000780010c */
[----:B------:R-:W-:Y:S02]  /*0af0*/  VIMNMX3 R13, R13, R14, R15, !PT ;  /* 0x0000000e0d0d720f */ /* 0x000fe4000780010f */
[----:B-----5:R-:W-:Y:S02]  /*0b00*/  VIMNMX3 R18, R16, R17, R18, !PT ;  /* 0x000000111012720f */ /* 0x020fe40007800112 */
[----:B------:R-:W-:-:S02]  /*0b10*/  VIMNMX3 R4, R4, R7, R10, !PT ;  /* 0x000000070404720f */ /* 0x000fc4000780010a */
[----:B------:R-:W-:-:S04]  /*0b20*/  VIMNMX3 R13, R13, R18, R19, !PT ;  /* 0x000000120d0d720f */ /* 0x000fc80007800113 */
[----:B------:R-:W-:Y:S01]  /*0b30*/  VIMNMX R27, PT, PT, R4, R13, !PT ;  /* 0x0000000d041b7248 */ /* 0x000fe20007fe0100 */
[----:B------:R-:W-:Y:S06]  /*0b40*/  @!P0 BRA `(.L_x_70) ;  /* 0x00000004005c8947 */ /* 0x000fec0003800000 */
[----:B------:R-:W-:Y:S01]  /*0b50*/  VIADD R26, R23, UR5 ;  /* 0x00000005171a7c36 */ /* 0x000fe20008000000 */
[----:B------:R-:W-:Y:S01]  /*0b60*/  UMOV UR4, URZ ;  /* 0x000000ff00047c82 */ /* 0x000fe20008000000 */
[----:B------:R-:W-:Y:S02]  /*0b70*/  VIADD R25, R3, 0xfffff000 ;  /* 0xfffff00003197836 */ /* 0x000fe40000000000 */
[C---:B------:R-:W-:Y:S02]  /*0b80*/  VIADD R24, R26.reuse, 0x100 ;  /* 0x000001001a187836 */ /* 0x040fe40000000000 */
[C---:B------:R-:W-:Y:S01]  /*0b90*/  IMAD.IADD R23, R26.reuse, 0x1, R2 ;  /* 0x000000011a177824 */ /* 0x040fe200078e0202 */
[----:B------:R-:W-:Y:S01]  /*0ba0*/  ISETP.GT.U32.AND P0, PT, R26, R25, PT ;  /* 0x000000191a00720c */ /* 0x000fe20003f04070 */
[----:B------:R-:W-:-:S12]  /*0bb0*/  IMAD.MOV.U32 R22, RZ, RZ, R26 ;  /* 0x000000ffff167224 */ /* 0x000fd800078e001a */
[----:B------:R-:W-:Y:S05]  /*0bc0*/  @P0 BRA `(.L_x_71) ;  /* 0x0000000000680947 */ /* 0x000fea0003800000 */
[----:B------:R-:W0:Y:S08]  /*0bd0*/  LDC R3, c[0x0][0x3a8] ;  /* 0x0000ea00ff037b82 */ /* 0x000e300000000800 */
[----:B------:R-:W1:Y:S02]  /*0be0*/  LDC.64 R20, c[0x0][0x380] ;  /* 0x0000e000ff147b82 */ /* 0x000e640000000a00 */
.L_x_72:
[----:B------:R-:W-:-:S04]  /*0bf0*/  IMAD R29, R2, 0x4, R22 ;  /* 0x00000004021d7824 */ /* 0x000fc800078e0216 */
[----:B-1----:R-:W-:-:S05]  /*0c00*/  IMAD.WIDE.U32 R28, R29, 0x4, R20 ;  /* 0x000000041d1c7825 */ /* 0x002fca00078e0014 */
[----:B------:R-:W2:Y:S04]  /*0c10*/  LDG.E.128.CONSTANT R4, desc[UR8][R28.64] ;  /* 0x000000081c047981 */ /* 0x000ea8000c1e9d00 */
[----:B------:R-:W3:Y:S04]  /*0c20*/  LDG.E.128.CONSTANT R8, desc[UR8][R28.64+0x1000] ;  /* 0x001000081c087981 */ /* 0x000ee8000c1e9d00 */
[----:B------:R-:W4:Y:S04]  /*0c30*/  LDG.E.128.CONSTANT R12, desc[UR8][R28.64+0x2000] ;  /* 0x002000081c0c7981 */ /* 0x000f28000c1e9d00 */
[----:B------:R-:W5:Y:S01]  /*0c40*/  LDG.E.128.CONSTANT R16, desc[UR8][R28.64+0x3000] ;  /* 0x003000081c107981 */ /* 0x000f62000c1e9d00 */
[----:B--2---:R-:W-:Y:S01]  /*0c50*/  VIMNMX3 R4, R27, R4, R5, !PT ;  /* 0x000000041b04720f */ /* 0x004fe20007800105 */
[----:B0-----:R-:W-:Y:S01]  /*0c60*/  IMAD.IADD R5, R3, 0x1, -R22 ;  /* 0x0000000103057824 */ /* 0x001fe200078e0a16 */
[----:B---3--:R-:W-:-:S04]  /*0c70*/  VIMNMX3 R6, R6, R7, R8, !PT ;  /* 0x000000070606720f */ /* 0x008fc80007800108 */
[----:B------:R-:W-:Y:S02]  /*0c80*/  ISETP.GE.U32.AND P0, PT, R5, UR5, PT ;  /* 0x0000000505007c0c */ /* 0x000fe4000bf06070 */
        /* <DEDUP_REMOVED lines=8> */
[----:B------:R-:W-:Y:S01]  /*0d10*/  VIADD R22, R22, UR5 ;  /* 0x0000000516167c36 */ /* 0x000fe20008000000 */
[----:B------:R-:W-:Y:S01]  /*0d20*/  UIADD3 UR4, UPT, UPT, UR4, 0x1, URZ ;  /* 0x0000000104047890 */ /* 0x000fe2000fffe0ff */
[----:B------:R-:W-:Y:S02]  /*0d30*/  VIADD R24, R24, UR5 ;  /* 0x0000000518187c36 */ /* 0x000fe40008000000 */
[----:B------:R-:W-:Y:S01]  /*0d40*/  VIADD R23, R23, UR5 ;  /* 0x0000000517177c36 */ /* 0x000fe20008000000 */
[----:B------:R-:W-:-:S13]  /*0d50*/  ISETP.GT.U32.AND P0, PT, R22, R25, PT ;  /* 0x000000191600720c */ /* 0x000fda0003f04070 */
[----:B------:R-:W-:Y:S05]  /*0d60*/  @!P0 BRA `(.L_x_72) ;  /* 0xfffffffc00a08947 */ /* 0x000fea000383ffff */
.L_x_71:
[----:B------:R-:W-:-:S13]  /*0d70*/  ISETP.GE.U32.AND P0, PT, R22, R3, PT ;  /* 0x000000031600720c */ /* 0x000fda0003f06070 */
[----:B------:R-:W-:Y:S05]  /*0d80*/  @P0 BRA `(.L_x_70) ;  /* 0x0000000000cc0947 */ /* 0x000fea0003800000 */
[----:B------:R-:W-:Y:S01]  /*0d90*/  IMAD.IADD R5, R3, 0x1, -R22 ;  /* 0x0000000103057824 */ /* 0x000fe200078e0a16 */
[----:B------:R-:W-:Y:S04]  /*0da0*/  BSSY.RECONVERGENT B1, `(.L_x_70) ;  /* 0x0000031000017945 */ /* 0x000fe80003800200 */
[----:B------:R-:W-:-:S13]  /*0db0*/  ISETP.GE.AND P0, PT, R2, R5, PT ;  /* 0x000000050200720c */ /* 0x000fda0003f06270 */
[----:B------:R-:W-:Y:S05]  /*0dc0*/  @P0 BRA `(.L_x_73) ;  /* 0x0000000000b80947 */ /* 0x000fea0003800000 */
[----:B------:R-:W0:Y:S01]  /*0dd0*/  LDC R7, c[0x0][0x3ac] ;  /* 0x0000eb00ff077b82 */ /* 0x000e220000000800 */
[----:B------:R-:W-:Y:S01]  /*0de0*/  LOP3.LUT R4, RZ, R2, RZ, 0x33, !PT ;  /* 0x00000002ff047212 */ /* 0x000fe200078e33ff */
[----:B------:R-:W-:Y:S01]  /*0df0*/  BSSY.RECONVERGENT B2, `(.L_x_74) ;  /* 0x0000016000027945 */ /* 0x000fe20003800200 */
[----:B------:R-:W-:-:S03]  /*0e00*/  IMAD.MOV.U32 R9, RZ, RZ, R2 ;  /* 0x000000ffff097224 */ /* 0x000fc600078e0002 */
[----:B------:R-:W-:-:S04]  /*0e10*/  IMAD.IADD R3, R4, 0x1, R3 ;  /* 0x0000000104037824 */ /* 0x000fc800078e0203 */
[C---:B------:R-:W-:Y:S01]  /*0e20*/  IMAD.IADD R26, R3.reuse, 0x1, -R26 ;  /* 0x00000001031a7824 */ /* 0x040fe200078e0a1a */
[C---:B------:R-:W-:Y:S02]  /*0e30*/  LOP3.LUT R4, R3.reuse, 0x300, RZ, 0xc0, !PT ;  /* 0x0000030003047812 */ /* 0x040fe400078ec0ff */
[----:B------:R-:W-:Y:S02]  /*0e40*/  LEA.HI R3, R3, 0x1, RZ, 0x18 ;  /* 0x0000000103037811 */ /* 0x000fe400078fc0ff */
[----:B------:R-:W-:Y:S01]  /*0e50*/  ISETP.NE.AND P0, PT, R4, 0x300, PT ;  /* 0x000003000400780c */ /* 0x000fe20003f05270 */
[----:B0-----:R-:W-:-:S04]  /*0e60*/  IMAD R7, R7, UR4, RZ ;  /* 0x0000000407077c24 */ /* 0x001fc8000f8e02ff */
[----:B------:R-:W-:-:S05]  /*0e70*/  IMAD R7, R7, -0x1000, R26 ;  /* 0xfffff00007077824 */ /* 0x000fca00078e021a */
[----:B------:R-:W-:-:S03]  /*0e80*/  ISETP.GE.U32.AND P1, PT, R7, 0x300, PT ;  /* 0x000003000700780c */ /* 0x000fc60003f26070 */
[----:B------:R-:W-:Y:S10]  /*0e90*/  @!P0 BRA `(.L_x_75) ;  /* 0x00000000002c8947 */ /* 0x000ff40003800000 */
[----:B------:R-:W-:Y:S01]  /*0ea0*/  LOP3.LUT R3, R3, 0x3, RZ, 0xc0, !PT ;  /* 0x0000000303037812 */ /* 0x000fe200078ec0ff */
[----:B------:R-:W-:-:S04]  /*0eb0*/  IMAD.MOV.U32 R9, RZ, RZ, R2 ;  /* 0x000000ffff097224 */ /* 0x000fc800078e0002 */
[----:B------:R-:W-:-:S07]  /*0ec0*/  IMAD.MOV R3, RZ, RZ, -R3 ;  /* 0x000000ffff037224 */ /* 0x000fce00078e0a03 */
.L_x_76:
[----:B------:R-:W-:-:S06]  /*0ed0*/  IMAD.WIDE.U32 R6, R23, 0x4, R20 ;  /* 0x0000000417067825 */ /* 0x000fcc00078e0014 */
[----:B------:R-:W2:Y:S01]  /*0ee0*/  LDG.E.CONSTANT R6, desc[UR8][R6.64] ;  /* 0x0000000806067981 */ /* 0x000ea2000c1e9900 */
[----:B------:R-:W-:Y:S02]  /*0ef0*/  VIADD R3, R3, 0x1 ;  /* 0x0000000103037836 */ /* 0x000fe40000000000 */
[----:B------:R-:W-:Y:S02]  /*0f00*/  VIADD R9, R9, 0x100 ;  /* 0x0000010009097836 */ /* 0x000fe40000000000 */
[----:B------:R-:W-:Y:S01]  /*0f10*/  VIADD R23, R23, 0x100 ;  /* 0x0000010017177836 */ /* 0x000fe20000000000 */
[----:B------:R-:W-:Y:S02]  /*0f20*/  ISETP.NE.AND P0, PT, R3, RZ, PT ;  /* 0x000000ff0300720c */ /* 0x000fe40003f05270 */
[----:B--2---:R-:W-:-:S11]  /*0f30*/  VIMNMX R27, PT, PT, R6, R27, !PT ;  /* 0x0000001b061b7248 */ /* 0x004fd60007fe0100 */
[----:B------:R-:W-:Y:S05]  /*0f40*/  @P0 BRA `(.L_x_76) ;  /* 0xfffffffc00e00947 */ /* 0x000fea000383ffff */
.L_x_75:
[----:B------:R-:W-:Y:S05]  /*0f50*/  BSYNC.RECONVERGENT B2 ;  /* 0x0000000000027941 */ /* 0x000fea0003800200 */
.L_x_74:
[----:B------:R-:W-:Y:S05]  /*0f60*/  @!P1 BRA `(.L_x_73) ;  /* 0x0000000000509947 */ /* 0x000fea0003800000 */
[C---:B------:R-:W-:Y:S02]  /*0f70*/  IMAD.IADD R15, R9.reuse, 0x1, R24 ;  /* 0x00000001090f7824 */ /* 0x040fe400078e0218 */
[----:B------:R-:W-:-:S07]  /*0f80*/  VIADD R3, R9, 0x200 ;  /* 0x0000020009037836 */ /* 0x000fce0000000000 */
.L_x_77:
[C---:B------:R-:W-:Y:S02]  /*0f90*/  VIADD R7, R15.reuse, 0xffffff00 ;  /* 0xffffff000f077836 */ /* 0x040fe40000000000 */
[----:B------:R-:W-:-:S04]  /*0fa0*/  IMAD.WIDE.U32 R8, R15, 0x4, R20 ;  /* 0x000000040f087825 */ /* 0x000fc800078e0014 */
        /* <DEDUP_REMOVED lines=13> */
[----:B--2---:R-:W-:-:S04]  /*1080*/  VIMNMX3 R27, R27, R6, R8, !PT ;  /* 0x000000061b1b720f */ /* 0x004fc80007800108 */
[----:B---3--:R-:W-:-:S05]  /*1090*/  VIMNMX3 R27, R27, R10, R12, !PT ;  /* 0x0000000a1b1b720f */ /* 0x008fca000780010c */
[----:B------:R-:W-:Y:S05]  /*10a0*/  @!P0 BRA `(.L_x_77) ;  /* 0xfffffffc00b88947 */ /* 0x000fea000383ffff */
.L_x_73:
[----:B------:R-:W-:Y:S05]  /*10b0*/  BSYNC.RECONVERGENT B1 ;  /* 0x0000000000017941 */ /* 0x000fea0003800200 */
.L_x_70:
[----:B------:R-:W0:Y:S01]  /*10c0*/  S2R R3, SR_LANEID ;  /* 0x0000000000037919 */ /* 0x000e220000000000 */
[----:B------:R-:W-:Y:S02]  /*10d0*/  CREDUX.MAX.S32 UR4, R27 ;  /* 0x000000001b0472cc */ /* 0x000fe40000000200 */
[----:B0-----:R-:W-:-:S13]  /*10e0*/  ISETP.NE.AND P0, PT, R3, RZ, PT ;  /* 0x000000ff0300720c */ /* 0x001fda0003f05270 */
[----:B------:R-:W0:Y:S01]  /*10f0*/  @!P0 S2R R5, SR_CgaCtaId ;  /* 0x0000000000058919 */ /* 0x000e220000008800 */
[----:B------:R-:W-:Y:S02]  /*1100*/  @!P0 MOV R4, 0x400 ;  /* 0x0000040000048802 */ /* 0x000fe40000000f00 */
[----:B------:R-:W-:Y:S02]  /*1110*/  @!P0 SHF.R.U32.HI R3, RZ, 0x3, R2 ;  /* 0x00000003ff038819 */ /* 0x000fe40000011602 */
[----:B0-----:R-:W-:Y:S02]  /*1120*/  @!P0 LEA R5, R5, R4, 0x18 ;  /* 0x0000000405058211 */ /* 0x001fe400078ec0ff */
[----:B------:R-:W-:Y:S01]  /*1130*/  @!P0 LOP3.LUT R4, R3, 0x7c, RZ, 0xc0, !PT ;  /* 0x0000007c03048812 */ /* 0x000fe200078ec0ff */
        /* <DEDUP_REMOVED lines=17> */
.L_x_58:
[----:B------:R-:W0:Y:S02]  /*1250*/  LDCU UR6, c[0x0][0x3a8] ;  /* 0x00007500ff0677ac */ /* 0x000e240008000800 */
[----:B0-----:R-:W-:-:S04]  /*1260*/  IADD3 R5, PT, PT, -R23, UR6, RZ ;  /* 0x0000000617057c10 */ /* 0x001fc8000fffe1ff */
        /* <DEDUP_REMOVED lines=9> */
[----:B------:R-:W-:-:S04]  /*1300*/  IMAD.IADD R3, R23, 0x1, R2 ;  /* 0x0000000117037824 */ /* 0x000fc800078e0202 */
[----:B0-----:R-:W-:-:S05]  /*1310*/  IMAD.WIDE.U32 R6, R3, 0x4, R6 ;  /* 0x0000000403067825 */ /* 0x001fca00078e0006 */
[----:B------:R0:W5:Y:S01]  /*1320*/  LDG.E.CONSTANT R3, desc[UR8][R6.64] ;  /* 0x0000000806037981 */ /* 0x000162000c1e9900 */
[----:B------:R-:W-:-:S07]  /*1330*/  VIADD R4, R2, 0x100 ;  /* 0x0000010002047836 */ /* 0x000fce0000000000 */
.L_x_80:
[----:B------:R-:W-:Y:S05]  /*1340*/  BSYNC.RECONVERGENT B1 ;  /* 0x0000000000017941 */ /* 0x000fea0003800200 */
.L_x_79:
[----:B------:R-:W-:Y:S01]  /*1350*/  ISETP.GE.U32.AND P0, PT, R4, R5, PT ;  /* 0x000000050400720c */ /* 0x000fe20003f06070 */
[----:B------:R-:W-:-:S12]  /*1360*/  BSSY.RECONVERGENT B1, `(.L_x_81) ;  /* 0x000002e000017945 */ /* 0x000fd80003800200 */
[----:B------:R-:W-:Y:S05]  /*1370*/  @P0 BRA `(.L_x_82) ;  /* 0x0000000000b00947 */ /* 0x000fea0003800000 */
[----:B0-----:R-:W-:Y:S01]  /*1380*/  LOP3.LUT R6, RZ, R4, RZ, 0x33, !PT ;  /* 0x00000004ff067212 */ /* 0x001fe200078e33ff */
[----:B------:R-:W-:Y:S04]  /*1390*/  BSSY.RECONVERGENT B2, `(.L_x_83) ;  /* 0x0000014000027945 */ /* 0x000fe80003800200 */
[----:B------:R-:W-:-:S04]  /*13a0*/  VIADD R6, R6, UR6 ;  /* 0x0000000606067c36 */ /* 0x000fc80008000000 */
[C---:B------:R-:W-:Y:S01]  /*13b0*/  IMAD.IADD R8, R6.reuse, 0x1, -R23 ;  /* 0x0000000106087824 */ /* 0x040fe200078e0a17 */
[----:B------:R-:W-:-:S04]  /*13c0*/  LOP3.LUT R7, R6, 0x300, RZ, 0xc0, !PT ;  /* 0x0000030006077812 */ /* 0x000fc800078ec0ff */
[----:B------:R-:W-:Y:S02]  /*13d0*/  ISETP.NE.AND P0, PT, R7, 0x300, PT ;  /* 0x000003000700780c */ /* 0x000fe40003f05270 */
[----:B------:R-:W-:-:S11]  /*13e0*/  ISETP.GE.U32.AND P1, PT, R8, 0x300, PT ;  /* 0x000003000800780c */ /* 0x000fd60003f26070 */
[----:B------:R-:W-:Y:S05]  /*13f0*/  @!P0 BRA `(.L_x_84) ;  /* 0x0000000000348947 */ /* 0x000fea0003800000 */
[----:B------:R-:W0:Y:S01]  /*1400*/  LDC.64 R8, c[0x0][0x380] ;  /* 0x0000e000ff087b82 */ /* 0x000e220000000a00 */
[----:B------:R-:W-:Y:S01]  /*1410*/  LEA.HI R6, R6, 0x1, RZ, 0x18 ;  /* 0x0000000106067811 */ /* 0x000fe200078fc0ff */
[----:B------:R-:W-:-:S03]  /*1420*/  IMAD.IADD R11, R23, 0x1, R4 ;  /* 0x00000001170b7824 */ /* 0x000fc600078e0204 */
[----:B------:R-:W-:-:S05]  /*1430*/  LOP3.LUT R6, R6, 0x3, RZ, 0xc0, !PT ;  /* 0x0000000306067812 */ /* 0x000fca00078ec0ff */
[----:B------:R-:W-:-:S07]  /*1440*/  IMAD.MOV R10, RZ, RZ, -R6 ;  /* 0x000000ffff0a7224 */ /* 0x000fce00078e0a06 */
.L_x_85:
        /* <DEDUP_REMOVED lines=8> */
.L_x_84:
[----:B------:R-:W-:Y:S05]  /*14d0*/  BSYNC.RECONVERGENT B2 ;  /* 0x0000000000027941 */ /* 0x000fea0003800200 */
.L_x_83:
[----:B------:R-:W-:Y:S05]  /*14e0*/  @!P1 BRA `(.L_x_82) ;  /* 0x0000000000549947 */ /* 0x000fea0003800000 */
[----:B------:R-:W0:Y:S01]  /*14f0*/  LDC.64 R6, c[0x0][0x380] ;  /* 0x0000e000ff067b82 */ /* 0x000e220000000a00 */
[----:B------:R-:W-:Y:S02]  /*1500*/  IMAD.IADD R23, R23, 0x1, R4 ;  /* 0x0000000117177824 */ /* 0x000fe400078e0204 */
[----:B------:R-:W-:-:S07]  /*1510*/  VIADD R4, R4, 0x200 ;  /* 0x0000020004047836 */ /* 0x000fce0000000000 */
.L_x_86:
        /* <DEDUP_REMOVED lines=18> */
.L_x_82:
[----:B------:R-:W-:Y:S05]  /*1640*/  BSYNC.RECONVERGENT B1 ;  /* 0x0000000000017941 */ /* 0x000fea0003800200 */
.L_x_81:
        /* <DEDUP_REMOVED lines=28> */
.L_x_87:
        /* <DEDUP_REMOVED lines=14> */
[----:B------:R-:W-:Y:S01]  /*18f0*/  @!P1 MOV R8, 0x400 ;  /* 0x0000040000089802 */ /* 0x000fe20000000f00 */
[----:B------:R-:W0:Y:S10]  /*1900*/  SHFL.DOWN PT, R3, R6, 0x2, R4 ;  /* 0x0840000006037989 */ /* 0x000e3400000e0004 */
[----:B0-----:R-:W-:-:S02]  /*1910*/  @!P0 VIMNMX R6, PT, PT, R6, R3, !PT ;  /* 0x0000000306068248 */ /* 0x001fc40007fe0100 */
[----:B------:R-:W-:Y:S01]  /*1920*/  ISETP.GT.AND P0, PT, R9, R4, PT ;  /* 0x000000040900720c */ /* 0x000fe20003f04270 */
[C---:B------:R-:W-:Y:S02]  /*1930*/  VIADD R9, R7.reuse, 0x8 ;  /* 0x0000000807097836 */ /* 0x040fe40000000000 */
[----:B------:R-:W0:Y:S01]  /*1940*/  SHFL.DOWN PT, R3, R6, 0x4, R4 ;  /* 0x0880000006037989 */ /* 0x000e2200000e0004 */
[----:B------:R-:W-:-:S09]  /*1950*/  VIADD R7, R7, 0x10 ;  /* 0x0000001007077836 */ /* 0x000fd20000000000 */
[----:B0-----:R-:W-:Y:S02]  /*1960*/  @!P0 VIMNMX R6, PT, PT, R6, R3, !PT ;  /* 0x0000000306068248 */ /* 0x001fe40007fe0100 */
[----:B------:R-:W-:Y:S02]  /*1970*/  ISETP.GT.AND P0, PT, R9, R4, PT ;  /* 0x000000040900720c */ /* 0x000fe40003f04270 */
[----:B------:R-:W0:Y:S01]  /*1980*/  @!P1 S2R R9, SR_CgaCtaId ;  /* 0x0000000000099919 */ /* 0x000e220000008800 */
[----:B------:R-:W1:Y:S10]  /*1990*/  SHFL.DOWN PT, R3, R6, 0x8, R4 ;  /* 0x0900000006037989 */ /* 0x000e7400000e0004 */
[----:B-1----:R-:W-:-:S02]  /*19a0*/  @!P0 VIMNMX R6, PT, PT, R6, R3, !PT ;  /* 0x0000000306068248 */ /* 0x002fc40007fe0100 */
[----:B------:R-:W-:Y:S02]  /*19b0*/  ISETP.GT.AND P0, PT, R7, R4, PT ;  /* 0x000000040700720c */ /* 0x000fe40003f04270 */
[----:B------:R-:W-:Y:S01]  /*19c0*/  @!P1 SHF.R.U32.HI R7, RZ, 0x3, R2 ;  /* 0x00000003ff079819 */ /* 0x000fe20000011602 */
[----:B------:R-:W1:Y:S01]  /*19d0*/  SHFL.DOWN PT, R3, R6, 0x10, R4 ;  /* 0x0a00000006037989 */ /* 0x000e6200000e0004 */
[----:B0-----:R-:W-:Y:S02]  /*19e0*/  @!P1 LEA R8, R9, R8, 0x18 ;  /* 0x0000000809089211 */ /* 0x001fe400078ec0ff */
[----:B------:R-:W-:-:S05]  /*19f0*/  @!P1 LOP3.LUT R7, R7, 0x7c, RZ, 0xc0, !PT ;  /* 0x0000007c07079812 */ /* 0x000fca00078ec0ff */
[----:B------:R-:W-:Y:S02]  /*1a00*/  @!P1 IMAD.IADD R8, R7, 0x1, R8 ;  /* 0x0000000107089824 */ /* 0x000fe400078e0208 */
[----:B-1----:R-:W-:Y:S02]  /*1a10*/  @!P0 VIMNMX R6, PT, PT, R6, R3, !PT ;  /* 0x0000000306068248 */ /* 0x002fe40007fe0100 */
[----:B------:R-:W-:-:S03]  /*1a20*/  ISETP.NE.AND P0, PT, R2, RZ, PT ;  /* 0x000000ff0200720c */ /* 0x000fc60003f05270 */
[----:B------:R-:W-:-:S05]  /*1a30*/  IMAD.MOV.U32 R3, RZ, RZ, R6 ;  /* 0x000000ffff037224 */ /* 0x000fca00078e0006 */
[----:B------:R1:W-:Y:S01]  /*1a40*/  @!P1 STS [R8+0x8], R3 ;  /* 0x0000080308009388 */ /* 0x0003e20000000800 */
[----:B------:R-:W-:Y:S06]  /*1a50*/  BAR.SYNC.DEFER_BLOCKING 0x0 ;  /* 0x0000000000007b1d */ /* 0x000fec0000010000 */
[----:B------:R-:W-:Y:S05]  /*1a60*/  @P0 BRA `(.L_x_69) ;  /* 0x0000000800d00947 */ /* 0x000fea0003800000 */
[----:B------:R-:W0:Y:S01]  /*1a70*/  S2UR UR5, SR_CgaCtaId ;  /* 0x00000000000579c3 */ /* 0x000e220000008800 */
[----:B------:R-:W-:Y:S01]  /*1a80*/  UMOV UR4, 0x400 ;  /* 0x0000040000047882 */ /* 0x000fe20000000000 */
[C---:B------:R-:W-:Y:S02]  /*1a90*/  ISETP.GT.U32.AND P2, PT, R5.reuse, 0x20, PT ;  /* 0x000000200500780c */ /* 0x040fe40003f44070 */
[C---:B------:R-:W-:Y:S02]  /*1aa0*/  ISETP.GT.U32.AND P4, PT, R5.reuse, 0x40, PT ;  /* 0x000000400500780c */ /* 0x040fe40003f84070 */
[C---:B------:R-:W-:Y:S02]  /*1ab0*/  ISETP.GT.U32.AND P3, PT, R5.reuse, 0x60, PT ;  /* 0x000000600500780c */ /* 0x040fe40003f64070 */
[----:B------:R-:W-:Y:S01]  /*1ac0*/  ISETP.GT.U32.AND P1, PT, R5, 0x80, PT ;  /* 0x000000800500780c */ /* 0x000fe20003f24070 */
[----:B0-----:R-:W-:-:S09]  /*1ad0*/  ULEA UR4, UR5, UR4, 0x18 ;  /* 0x0000000405047291 */ /* 0x001fd2000f8ec0ff */
[----:B------:R-:W0:Y:S04]  /*1ae0*/  LDS R2, [UR4+0xc] ;  /* 0x00000c04ff027984 */ /* 0x000e280008000800 */
[----:B-1----:R-:W1:Y:S04]  /*1af0*/  LDS.128 R8, [UR4+0x10] ;  /* 0x00001004ff087984 */ /* 0x002e680008000c00 */
[----:B------:R-:W2:Y:S01]  /*1b00*/  LDS.64 R6, [UR4+0x20] ;  /* 0x00002004ff067984 */ /* 0x000ea20008000a00 */
[----:B0-----:R-:W-:Y:S02]  /*1b10*/  @P2 VIMNMX R3, PT, PT, R3, R2, !PT ;  /* 0x0000000203032248 */ /* 0x001fe40007fe0100 */
[----:B------:R-:W-:-:S02]  /*1b20*/  ISETP.GT.U32.AND P2, PT, R5, 0xa0, PT ;  /* 0x000000a00500780c */ /* 0x000fc40003f44070 */
[----:B-1----:R-:W-:Y:S02]  /*1b30*/  @P4 VIMNMX R3, PT, PT, R3, R8, !PT ;  /* 0x0000000803034248 */ /* 0x002fe40007fe0100 */
[----:B------:R-:W-:Y:S02]  /*1b40*/  ISETP.GT.U32.AND P4, PT, R5, 0xc0, PT ;  /* 0x000000c00500780c */ /* 0x000fe40003f84070 */
[----:B------:R-:W-:Y:S02]  /*1b50*/  @P3 VIMNMX R3, PT, PT, R3, R9, !PT ;  /* 0x0000000903033248 */ /* 0x000fe40007fe0100 */
[----:B------:R-:W-:Y:S02]  /*1b60*/  ISETP.GT.U32.AND P3, PT, R5, 0xe0, PT ;  /* 0x000000e00500780c */ /* 0x000fe40003f64070 */
[----:B------:R-:W-:-:S04]  /*1b70*/  @P1 VIMNMX R3, PT, PT, R3, R10, !PT ;  /* 0x0000000a03031248 */ /* 0x000fc80007fe0100 */
[----:B------:R-:W-:-:S04]  /*1b80*/  @P2 VIMNMX R3, PT, PT, R3, R11, !PT ;  /* 0x0000000b03032248 */ /* 0x000fc80007fe0100 */
[----:B--2---:R-:W-:-:S04]  /*1b90*/  @P4 VIMNMX R3, PT, PT, R3, R6, !PT ;  /* 0x0000000603034248 */ /* 0x004fc80007fe0100 */
[----:B------:R-:W-:Y:S01]  /*1ba0*/  @P3 VIMNMX R3, PT, PT, R3, R7, !PT ;  /* 0x0000000703033248 */ /* 0x000fe20007fe0100 */
[----:B------:R-:W-:Y:S06]  /*1bb0*/  BRA `(.L_x_69) ;  /* 0x00000008007c7947 */ /* 0x000fec0003800000 */
.L_x_78:
[----:B------:R-:W0:Y:S01]  /*1bc0*/  S2R R4, SR_TID.X ;  /* 0x0000000000047919 */ /* 0x000e220000002100 */
[----:B------:R-:W1:Y:S02]  /*1bd0*/  LDCU.64 UR10, c[0x0][0x380] ;  /* 0x00007000ff0a77ac */ /* 0x000e640008000a00 */
[----:B-1----:R-:W-:Y:S02]  /*1be0*/  IMAD.U32 R2, RZ, RZ, UR10 ;  /* 0x0000000aff027e24 */ /* 0x002fe4000f8e00ff */
[----:B------:R-:W-:Y:S02]  /*1bf0*/  IMAD.U32 R3, RZ, RZ, UR11 ;  /* 0x0000000bff037e24 */ /* 0x000fe4000f8e00ff */
[----:B0-----:R-:W-:-:S04]  /*1c00*/  IMAD.IADD R7, R23, 0x1, R4 ;  /* 0x0000000117077824 */ /* 0x001fc800078e0204 */
[----:B------:R-:W-:-:S05]  /*1c10*/  IMAD.WIDE.U32 R6, R7, 0x4, R2 ;  /* 0x0000000407067825 */ /* 0x000fca00078e0002 */
        /* <DEDUP_REMOVED lines=16> */
[----:B------:R-:W-:-:S02]  /*1d20*/  ISETP.GE.U32.AND P0, PT, R5, UR5, PT ;  /* 0x0000000505007c0c */ /* 0x000fc4000bf06070 */
[----:B--2---:R-:W-:Y:S02]  /*1d30*/  VIMNMX3 R8, R24, R8, R9, !PT ;  /* 0x000000081808720f */ /* 0x004fe40007800109 */
[----:B---3--:R-:W-:Y:S02]  /*1d40*/  VIMNMX3 R11, R10, R11, R12, !PT ;  /* 0x0000000b0a0b720f */ /* 0x008fe4000780010c */
[----:B----4-:R-:W-:-:S04]  /*1d50*/  VIMNMX3 R13, R13, R14, R15, !PT ;  /* 0x0000000e0d0d720f */ /* 0x010fc8000780010f */
[----:B------:R-:W-:Y:S02]  /*1d60*/  VIMNMX3 R8, R8, R11, R13, !PT ;  /* 0x0000000b0808720f */ /* 0x000fe4000780010d */
[----:B-----5:R-:W-:Y:S02]  /*1d70*/  VIMNMX3 R17, R16, R17, R18, !PT ;  /* 0x000000111011720f */ /* 0x020fe40007800112 */
[----:B------:R-:W-:-:S04]  /*1d80*/  VIMNMX3 R19, R19, R20, R21, !PT ;  /* 0x000000141313720f */ /* 0x000fc80007800115 */
[----:B------:R-:W-:-:S04]  /*1d90*/  VIMNMX3 R17, R17, R19, R22, !PT ;  /* 0x000000131111720f */ /* 0x000fc80007800116 */
[----:B------:R-:W-:Y:S01]  /*1da0*/  VIMNMX R8, PT, PT, R8, R17, !PT ;  /* 0x0000001108087248 */ /* 0x000fe20007fe0100 */
[----:B------:R-:W-:Y:S06]  /*1db0*/  @!P0 BRA `(.L_x_88) ;  /* 0x00000004009c8947 */ /* 0x000fec0003800000 */
[----:B------:R-:W-:Y:S01]  /*1dc0*/  UIADD3 UR7, UPT, UPT, UR6, -0x1000, URZ ;  /* 0xfffff00006077890 */ /* 0x000fe2000fffe0ff */
[----:B------:R-:W-:Y:S01]  /*1dd0*/  VIADD R23, R23, UR5 ;  /* 0x0000000517177c36 */ /* 0x000fe20008000000 */
[----:B------:R-:W-:-:S03]  /*1de0*/  UMOV UR4, URZ ;  /* 0x000000ff00047c82 */ /* 0x000fc60008000000 */
[C---:B------:R-:W-:Y:S01]  /*1df0*/  VIADD R5, R23.reuse, 0x100 ;  /* 0x0000010017057836 */ /* 0x040fe20000000000 */
[C---:B------:R-:W-:Y:S01]  /*1e00*/  ISETP.GT.U32.AND P0, PT, R23.reuse, UR7, PT ;  /* 0x0000000717007c0c */ /* 0x040fe2000bf04070 */
[----:B------:R-:W-:-:S12]  /*1e10*/  IMAD.IADD R9, R23, 0x1, R4 ;  /* 0x0000000117097824 */ /* 0x000fd800078e0204 */
[----:B------:R-:W-:Y:S05]  /*1e20*/  @P0 BRA `(.L_x_89) ;  /* 0x00000000009c0947 */ /* 0x000fea0003800000 */
[----:B------:R-:W0:Y:S01]  /*1e30*/  LDC.64 R2, c[0x0][0x380] ;  /* 0x0000e000ff027b82 */ /* 0x000e220000000a00 */
[----:B------:R-:W1:Y:S01]  /*1e40*/  LDCU UR6, c[0x0][0x3a8] ;  /* 0x00007500ff0677ac */ /* 0x000e620008000800 */
[----:B------:R-:W-:Y:S01]  /*1e50*/  NOP ;  /* 0x0000000000007918 */ /* 0x000fe20000000000 */
.L_x_90:
[----:B------:R-:W-:-:S04]  /*1e60*/  IMAD.IADD R7, R4, 0x1, R23 ;  /* 0x0000000104077824 */ /* 0x000fc800078e0217 */
[----:B0-----:R-:W-:-:S05]  /*1e70*/  IMAD.WIDE.U32 R6, R7, 0x4, R2 ;  /* 0x0000000407067825 */ /* 0x001fca00078e0002 */
        /* <DEDUP_REMOVED lines=13> */
[----:B------:R-:W5:Y:S01]  /*1f50*/  LDG.E.CONSTANT R25, desc[UR8][R6.64+0x3c00] ;  /* 0x003c000806197981 */ /* 0x000f62000c1e9900 */
[----:B--2---:R-:W-:-:S03]  /*1f60*/  VIMNMX3 R8, R8, R11, R10, !PT ;  /* 0x0000000b0808720f */ /* 0x004fc6000780010a */
[----:B------:R-:W2:Y:S04]  /*1f70*/  LDG.E.CONSTANT R11, desc[UR8][R6.64+0x2c00] ;  /* 0x002c0008060b7981 */ /* 0x000ea8000c1e9900 */
[----:B------:R-:W2:Y:S01]  /*1f80*/  LDG.E.CONSTANT R10, desc[UR8][R6.64+0x3800] ;  /* 0x00380008060a7981 */ /* 0x000ea2000c1e9900 */
[----:B---3--:R-:W-:Y:S02]  /*1f90*/  VIMNMX3 R15, R14, R15, R16, !PT ;  /* 0x0000000f0e0f720f */ /* 0x008fe40007800110 */
[----:B-1----:R-:W-:-:S04]  /*1fa0*/  IADD3 R14, PT, PT, -R23, UR6, RZ ;  /* 0x00000006170e7c10 */ /* 0x002fc8000fffe1ff */
[----:B------:R-:W-:Y:S02]  /*1fb0*/  ISETP.GE.U32.AND P0, PT, R14, UR5, PT ;  /* 0x000000050e007c0c */ /* 0x000fe4000bf06070 */
[----:B----4-:R-:W-:-:S04]  /*1fc0*/  VIMNMX3 R17, R17, R18, R19, !PT ;  /* 0x000000121111720f */ /* 0x010fc80007800113 */
[----:B------:R-:W-:Y:S02]  /*1fd0*/  VIMNMX3 R8, R8, R15, R17, !PT ;  /* 0x0000000f0808720f */ /* 0x000fe40007800111 */
[----:B-----5:R-:W-:Y:S02]  /*1fe0*/  VIMNMX3 R20, R20, R21, R22, !PT ;  /* 0x000000151414720f */ /* 0x020fe40007800116 */
[----:B--2---:R-:W-:Y:S02]  /*1ff0*/  VIMNMX3 R11, R11, R12, R13, !PT ;  /* 0x0000000c0b0b720f */ /* 0x004fe4000780010d */
[----:B------:R-:W-:-:S04]  /*2000*/  VIMNMX R10, PT, PT, R10, R25, !PT ;  /* 0x000000190a0a7248 */ /* 0x000fc80007fe0100 */
[----:B------:R-:W-:-:S04]  /*2010*/  VIMNMX3 R11, R20, R11, R10, !PT ;  /* 0x0000000b140b720f */ /* 0x000fc8000780010a */
[----:B------:R-:W-:Y:S01]  /*2020*/  VIMNMX R8, PT, PT, R8, R11, !PT ;  /* 0x0000000b08087248 */ /* 0x000fe20007fe0100 */
[----:B------:R-:W-:Y:S06]  /*2030*/  @!P0 BRA `(.L_x_88) ;  /* 0x0000000000fc8947 */ /* 0x000fec0003800000 */
[----:B------:R-:W-:Y:S01]  /*2040*/  VIADD R23, R23, UR5 ;  /* 0x0000000517177c36 */ /* 0x000fe20008000000 */
[----:B------:R-:W-:Y:S01]  /*2050*/  UIADD3 UR4, UPT, UPT, UR4, 0x1, URZ ;  /* 0x0000000104047890 */ /* 0x000fe2000fffe0ff */
[----:B------:R-:W-:Y:S02]  /*2060*/  VIADD R5, R5, UR5 ;  /* 0x0000000505057c36 */ /* 0x000fe40008000000 */
[----:B------:R-:W-:Y:S01]  /*2070*/  VIADD R9, R9, UR5 ;  /* 0x0000000509097c36 */ /* 0x000fe20008000000 */
[----:B------:R-:W-:-:S13]  /*2080*/  ISETP.GT.U32.AND P0, PT, R23, UR7, PT ;  /* 0x0000000717007c0c */ /* 0x000fda000bf04070 */
[----:B------:R-:W-:Y:S05]  /*2090*/  @!P0 BRA `(.L_x_90) ;  /* 0xfffffffc00708947 */ /* 0x000fea000383ffff */
.L_x_89:
[----:B------:R-:W-:-:S13]  /*20a0*/  ISETP.GE.U32.AND P0, PT, R23, UR6, PT ;  /* 0x0000000617007c0c */ /* 0x000fda000bf06070 */
[----:B------:R-:W-:Y:S05]  /*20b0*/  @P0 BRA `(.L_x_88) ;  /* 0x0000000000dc0947 */ /* 0x000fea0003800000 */
[----:B------:R-:W-:Y:S01]  /*20c0*/  IADD3 R23, PT, PT, -R23, UR6, RZ ;  /* 0x0000000617177c10 */ /* 0x000fe2000fffe1ff */
[----:B------:R-:W-:Y:S03]  /*20d0*/  BSSY.RECONVERGENT B1, `(.L_x_88) ;  /* 0x0000035000017945 */ /* 0x000fe60003800200 */
[----:B------:R-:W-:-:S13]  /*20e0*/  ISETP.GE.AND P0, PT, R4, R23, PT ;  /* 0x000000170400720c */ /* 0x000fda0003f06270 */
[----:B------:R-:W-:Y:S05]  /*20f0*/  @P0 BRA `(.L_x_91) ;  /* 0x0000000000c80947 */ /* 0x000fea0003800000 */
[----:B------:R-:W0:Y:S01]  /*2100*/  LDCU UR5, c[0x0][0x3ac] ;  /* 0x00007580ff0577ac */ /* 0x000e220008000800 */
[----:B------:R-:W1:Y:S01]  /*2110*/  LDC R10, c[0x0][0x3ac] ;  /* 0x0000eb00ff0a7b82 */ /* 0x000e620000000800 */
[----:B------:R-:W-:Y:S01]  /*2120*/  LOP3.LUT R6, RZ, R4, RZ, 0x33, !PT ;  /* 0x00000004ff067212 */ /* 0x000fe200078e33ff */
[----:B------:R-:W-:Y:S01]  /*2130*/  IMAD.SHL.U32 R11, R0, 0x1000, RZ ;  /* 0x00001000000b7824 */ /* 0x000fe200078e00ff */
[----:B------:R-:W-:Y:S03]  /*2140*/  BSSY.RECONVERGENT B2, `(.L_x_92) ;  /* 0x0000018000027945 */ /* 0x000fe60003800200 */
[----:B------:R-:W-:Y:S01]  /*2150*/  VIADD R7, R6, UR6 ;  /* 0x0000000606077c36 */ /* 0x000fe20008000000 */
[----:B0-----:R-:W-:-:S06]  /*2160*/  USHF.L.U32 UR5, UR5, 0xc, URZ ;  /* 0x0000000c05057899 */ /* 0x001fcc00080006ff */
[----:B------:R-:W-:-:S04]  /*2170*/  VIADD R6, R11, UR5 ;  /* 0x000000050b067c36 */ /* 0x000fc80008000000 */
[C---:B------:R-:W-:Y:S02]  /*2180*/  IMAD.IADD R11, R7.reuse, 0x1, -R6 ;  /* 0x00000001070b7824 */ /* 0x040fe400078e0a06 */
[----:B-1----:R-:W-:Y:S01]  /*2190*/  IMAD R6, R10, UR4, RZ ;  /* 0x000000040a067c24 */ /* 0x002fe2000f8e02ff */
[C---:B------:R-:W-:Y:S02]  /*21a0*/  LOP3.LUT R10, R7.reuse, 0x300, RZ, 0xc0, !PT ;  /* 0x00000300070a7812 */ /* 0x040fe400078ec0ff */
[----:B------:R-:W-:Y:S01]  /*21b0*/  LEA.HI R7, R7, 0x1, RZ, 0x18 ;  /* 0x0000000107077811 */ /* 0x000fe200078fc0ff */
[----:B------:R-:W-:Y:S01]  /*21c0*/  IMAD R6, R6, -0x1000, R11 ;  /* 0xfffff00006067824 */ /* 0x000fe200078e020b */
[----:B------:R-:W-:Y:S01]  /*21d0*/  ISETP.NE.AND P0, PT, R10, 0x300, PT ;  /* 0x000003000a00780c */ /* 0x000fe20003f05270 */
[----:B------:R-:W-:-:S03]  /*21e0*/  IMAD.MOV.U32 R10, RZ, RZ, R4 ;  /* 0x000000ffff0a7224 */ /* 0x000fc600078e0004 */
[----:B------:R-:W-:-:S09]  /*21f0*/  ISETP.GE.U32.AND P1, PT, R6, 0x300, PT ;  /* 0x000003000600780c */ /* 0x000fd20003f26070 */
[----:B------:R-:W-:Y:S05]  /*2200*/  @!P0 BRA `(.L_x_93) ;  /* 0x00000000002c8947 */ /* 0x000fea0003800000 */
[----:B------:R-:W-:Y:S01]  /*2210*/  LOP3.LUT R7, R7, 0x3, RZ, 0xc0, !PT ;  /* 0x0000000307077812 */ /* 0x000fe200078ec0ff */
[----:B------:R-:W-:-:S04]  /*2220*/  IMAD.MOV.U32 R10, RZ, RZ, R4 ;  /* 0x000000ffff0a7224 */ /* 0x000fc800078e0004 */
[----:B------:R-:W-:-:S07]  /*2230*/  IMAD.MOV R11, RZ, RZ, -R7 ;  /* 0x000000ffff0b7224 */ /* 0x000fce00078e0a07 */
.L_x_94:
        /* <DEDUP_REMOVED lines=8> */
.L_x_93:
[----:B------:R-:W-:Y:S05]  /*22c0*/  BSYNC.RECONVERGENT B2 ;  /* 0x0000000000027941 */ /* 0x000fea0003800200 */
.L_x_92:
[----:B------:R-:W-:Y:S05]  /*22d0*/  @!P1 BRA `(.L_x_91) ;  /* 0x0000000000509947 */ /* 0x000fea0003800000 */
[C---:B------:R-:W-:Y:S02]  /*22e0*/  IMAD.IADD R9, R10.reuse, 0x1, R5 ;  /* 0x000000010a097824 */ /* 0x040fe400078e0205 */
[----:B------:R-:W-:-:S07]  /*22f0*/  VIADD R5, R10, 0x200 ;  /* 0x000002000a057836 */ /* 0x000fce0000000000 */
.L_x_95:
        /* <DEDUP_REMOVED lines=18> */
.L_x_91:
[----:B------:R-:W-:Y:S05]  /*2420*/  BSYNC.RECONVERGENT B1 ;  /* 0x0000000000017941 */ /* 0x000fea0003800200 */
.L_x_88:
        /* <DEDUP_REMOVED lines=24> */
.L_x_69:
[----:B------:R-:W-:Y:S05]  /*25b0*/  BSYNC.RECONVERGENT B0 ;  /* 0x0000000000007941 */ /* 0x000fea0003800200 */
.L_x_57:
[----:B------:R-:W-:Y:S05]  /*25c0*/  @P0 EXIT ;  /* 0x000000000000094d */ /* 0x000fea0003800000 */
[----:B0-----:R-:W0:Y:S02]  /*25d0*/  LDC.64 R4, c[0x0][0x388] ;  /* 0x0000e200ff047b82 */ /* 0x001e240000000a00 */
[----:B0-----:R-:W-:-:S05]  /*25e0*/  IMAD.WIDE.U32 R4, R0, 0x4, R4 ;  /* 0x0000000400047825 */ /* 0x001fca00078e0004 */
[----:B------:R-:W-:Y:S01]  /*25f0*/  STG.E desc[UR8][R4.64], R3 ;  /* 0x0000000304007986 */ /* 0x000fe2000c101908 */
[----:B------:R-:W-:Y:S05]  /*2600*/  EXIT ;  /* 0x000000000000794d */ /* 0x000fea0003800000 */
.L_x_96:
        /* <DEDUP_REMOVED lines=15> */
.L_x_312:


//--------------------- .text._ZN3cub18CUB_300001_SM_10006detail6reduce28DeviceReduceSingleTileKernelINS2_10policy_hubIijN4cuda3__47maximumIvEEE10Policy1000EPiSB_jS8_iiNS5_3std3__410__identityEEEvT0_T1_T2_T3_T4_T6_ --------------------------
	.section	.text._ZN3cub18CUB_300001_SM_10006detail6reduce28DeviceReduceSingleTileKernelINS2_10policy_hubIijN4cuda3__47maximumIvEEE10Policy1000EPiSB_jS8_iiNS5_3std3__410__identityEEEvT0_T1_T2_T3_T4_T6_,"ax",@progbits
	.align	128
        .global         _ZN3cub18CUB_300001_SM_10006detail6reduce28DeviceReduceSingleTileKernelINS2_10policy_hubIijN4cuda3__47maximumIvEEE10Policy1000EPiSB_jS8_iiNS5_3std3__410__identityEEEvT0_T1_T2_T3_T4_T6_
        .type           _ZN3cub18CUB_300001_SM_10006detail6reduce28DeviceReduceSingleTileKernelINS2_10policy_hubIijN4cuda3__47maximumIvEEE10Policy1000EPiSB_jS8_iiNS5_3std3__410__identityEEEvT0_T1_T2_T3_T4_T6_,@function
        .size           _ZN3cub18CUB_300001_SM_10006detail6reduce28DeviceReduceSingleTileKernelINS2_10policy_hubIijN4cuda3__47maximumIvEEE10Policy1000EPiSB_jS8_iiNS5_3std3__410__identityEEEvT0_T1_T2_T3_T4_T6_,(.L_x_313 - _ZN3cub18CUB_300001_SM_10006detail6reduce28DeviceReduceSingleTileKernelINS2_10policy_hubIijN4cuda3__47maximumIvEEE10Policy1000EPiSB_jS8_iiNS5_3std3__410__identityEEEvT0_T1_T2_T3_T4_T6_)
        .other          _ZN3cub18CUB_300001_SM_10006detail6reduce28DeviceReduceSingleTileKernelINS2_10policy_hubIijN4cuda3__47maximumIvEEE10Policy1000EPiSB_jS8_iiNS5_3std3__410__identityEEEvT0_T1_T2_T3_T4_T6_,@"STO_CUDA_ENTRY STV_DEFAULT"
_ZN3cub18CUB_300001_SM_10006detail6reduce28DeviceReduceSingleTileKernelINS2_10policy_hubIijN4cuda3__47maximumIvEEE10Policy1000EPiSB_jS8_iiNS5_3std3__410__identityEEEvT0_T1_T2_T3_T4_T6_:
.text._ZN3cub18CUB_300001_SM_10006detail6reduce28DeviceReduceSingleTileKernelINS2_10policy_hubIijN4cuda3__47maximumIvEEE10Policy1000EPiSB_jS8_iiNS5_3std3__410__identityEEEvT0_T1_T2_T3_T4_T6_:
        /* <DEDUP_REMOVED lines=13> */
.L_x_97:
[----:B------:R-:W0:Y:S01]  /*00d0*/  LDCU UR4, c[0x0][0x380] ;  /* 0x00007000ff0477ac */ /* 0x000e220008000800 */
[----:B------:R-:W-:Y:S01]  /*00e0*/  BSSY.RECONVERGENT B0, `(.L_x_98) ;  /* 0x000029a000007945 */ /* 0x000fe20003800200 */
[----:B0-----:R-:W-:-:S09]  /*00f0*/  ULOP3.LUT UP0, URZ, UR4, 0xf, URZ, 0xc0, !UPT ;  /* 0x0000000f04ff7892 */ /* 0x001fd2000f80c0ff */
[----:B------:R-:W-:Y:S05]  /*0100*/  BRA.U UP0, `(.L_x_99) ;  /* 0x0000001500007547 */ /* 0x000fea000b800000 */
        /* <DEDUP_REMOVED lines=8> */
[----:B------:R-:W0:Y:S02]  /*0190*/  LDC.64 R4, c[0x0][0x380] ;  /* 0x0000e000ff047b82 */ /* 0x000e240000000a00 */
[----:B0-----:R-:W-:-:S05]  /*01a0*/  IMAD.WIDE.U32 R4, R0, 0x4, R4 ;  /* 0x0000000400047825 */ /* 0x001fca00078e0004 */
[----:B------:R0:W5:Y:S01]  /*01b0*/  LDG.E.CONSTANT R2, desc[UR6][R4.64] ;  /* 0x0000000604027981 */ /* 0x000162000c1e9900 */
[----:B------:R-:W-:-:S07]  /*01c0*/  VIADD R6, R0, 0x100 ;  /* 0x0000010000067836 */ /* 0x000fce0000000000 */
.L_x_102:
[----:B------:R-:W-:Y:S05]  /*01d0*/  BSYNC.RECONVERGENT B1 ;  /* 0x0000000000017941 */ /* 0x000fea0003800200 */
.L_x_101:
[----:B------:R-:W-:Y:S01]  /*01e0*/  ISETP.GE.U32.AND P0, PT, R6, R3, PT ;  /* 0x000000030600720c */ /* 0x000fe20003f06070 */
        /* <DEDUP_REMOVED lines=15> */
.L_x_107:
        /* <DEDUP_REMOVED lines=9> */
.L_x_106:
[----:B------:R-:W-:Y:S05]  /*0370*/  BSYNC.RECONVERGENT B2 ;  /* 0x0000000000027941 */ /* 0x000fea0003800200 */
.L_x_105:
[----:B------:R-:W-:Y:S05]  /*0380*/  @!P1 BRA `(.L_x_104) ;  /* 0x00000004001c9947 */ /* 0x000fea0003800000 */
[----:B------:R-:W0:Y:S01]  /*0390*/  LDC.64 R4, c[0x0][0x380] ;  /* 0x0000e000ff047b82 */ /* 0x000e220000000a00 */
[----:B------:R-:W-:Y:S01]  /*03a0*/  IMAD.IADD R7, R3, 0x1, -R6 ;  /* 0x0000000103077824 */ /* 0x000fe200078e0a06 */
[----:B------:R-:W-:Y:S01]  /*03b0*/  BSSY.RECONVERGENT B2, `(.L_x_108) ;  /* 0x0000025000027945 */ /* 0x000fe20003800200 */
[----:B------:R-:W-:-:S03]  /*03c0*/  PLOP3.LUT P0, PT, PT, PT, PT, 0x80, 0x8 ;  /* 0x000000000008781c */ /* 0x000fc60003f0f070 */
[----:B------:R-:W-:Y:S01]  /*03d0*/  ISETP.GT.AND P1, PT, R7, 0xc00, PT ;  /* 0x00000c000700780c */ /* 0x000fe20003f24270 */
[----:B0-----:R-:W-:-:S12]  /*03e0*/  IMAD.WIDE.U32 R4, R6, 0x4, R4 ;  /* 0x0000000406047825 */ /* 0x001fd800078e0004 */
[----:B------:R-:W-:Y:S05]  /*03f0*/  @!P1 BRA `(.L_x_109) ;  /* 0x0000000000809947 */ /* 0x000fea0003800000 */
[----:B------:R-:W-:Y:S01]  /*0400*/  PLOP3.LUT P0, PT, PT, PT, PT, 0x8, 0x80 ;  /* 0x000000000080781c */ /* 0x000fe20003f0e170 */
[----:B------:R-:W-:-:S12]  /*0410*/  VIADD R9, R3, 0xfffff400 ;  /* 0xfffff40003097836 */ /* 0x000fd80000000000 */
.L_x_110:
[----:B------:R-:W2:Y:S04]  /*0420*/  LDG.E.CONSTANT R13, desc[UR6][R4.64] ;  /* 0x00000006040d7981 */ /* 0x000ea8000c1e9900 */
[----:B------:R-:W2:Y:S04]  /*0430*/  LDG.E.CONSTANT R12, desc[UR6][R4.64+0x400] ;  /* 0x00040006040c7981 */ /* 0x000ea8000c1e9900 */
[----:B------:R-:W3:Y:S04]  /*0440*/  LDG.E.CONSTANT R15, desc[UR6][R4.64+0x800] ;  /* 0x00080006040f7981 */ /* 0x000ee8000c1e9900 */
[----:B------:R-:W3:Y:S04]  /*0450*/  LDG.E.CONSTANT R14, desc[UR6][R4.64+0xc00] ;  /* 0x000c0006040e7981 */ /* 0x000ee8000c1e9900 */
[----:B------:R-:W4:Y:S04]  /*0460*/  LDG.E.CONSTANT R17, desc[UR6][R4.64+0x1000] ;  /* 0x0010000604117981 */ /* 0x000f28000c1e9900 */
        /* <DEDUP_REMOVED lines=10> */
[----:B------:R0:W4:Y:S01]  /*0510*/  LDG.E.CONSTANT R7, desc[UR6][R4.64+0x3c00] ;  /* 0x003c000604077981 */ /* 0x000122000c1e9900 */
[----:B------:R-:W-:-:S05]  /*0520*/  VIADD R6, R6, 0x1000 ;  /* 0x0000100006067836 */ /* 0x000fca0000000000 */
[----:B------:R-:W-:Y:S02]  /*0530*/  ISETP.GE.AND P1, PT, R6, R9, PT ;  /* 0x000000090600720c */ /* 0x000fe40003f26270 */
[----:B--2--5:R-:W-:Y:S02]  /*0540*/  VIMNMX3 R12, R2, R13, R12, !PT ;  /* 0x0000000d020c720f */ /* 0x024fe4000780010c */
[----:B------:R-:W-:-:S05]  /*0550*/  IADD3 R13, P2, PT, R4, 0x4000, RZ ;  /* 0x00004000040d7810 */ /* 0x000fca0007f5e0ff */
[----:B0-----:R-:W-:Y:S01]  /*0560*/  IMAD.X R5, RZ, RZ, R5, P2 ;  /* 0x000000ffff057224 */ /* 0x001fe200010e0605 */
[----:B---3--:R-:W-:Y:S01]  /*0570*/  VIMNMX3 R12, R12, R15, R14, !PT ;  /* 0x0000000f0c0c720f */ /* 0x008fe2000780010e */
[----:B------:R-:W-:-:S03]  /*0580*/  IMAD.MOV.U32 R4, RZ, RZ, R13 ;  /* 0x000000ffff047224 */ /* 0x000fc600078e000d */
[----:B----4-:R-:W-:-:S04]  /*0590*/  VIMNMX3 R12, R12, R17, R16, !PT ;  /* 0x000000110c0c720f */ /* 0x010fc80007800110 */
[----:B------:R-:W-:-:S04]  /*05a0*/  VIMNMX3 R12, R12, R19, R18, !PT ;  /* 0x000000130c0c720f */ /* 0x000fc80007800112 */
[----:B------:R-:W-:-:S04]  /*05b0*/  VIMNMX3 R12, R12, R21, R20, !PT ;  /* 0x000000150c0c720f */ /* 0x000fc80007800114 */
[----:B------:R-:W-:-:S04]  /*05c0*/  VIMNMX3 R12, R12, R23, R22, !PT ;  /* 0x000000170c0c720f */ /* 0x000fc80007800116 */
[----:B------:R-:W-:-:S04]  /*05d0*/  VIMNMX3 R10, R12, R10, R11, !PT ;  /* 0x0000000a0c0a720f */ /* 0x000fc8000780010b */
[----:B------:R-:W-:Y:S01]  /*05e0*/  VIMNMX3 R2, R10, R8, R7, !PT ;  /* 0x000000080a02720f */ /* 0x000fe20007800107 */
[----:B------:R-:W-:Y:S06]  /*05f0*/  @!P1 BRA `(.L_x_110) ;  /* 0xfffffffc00889947 */ /* 0x000fec000383ffff */
.L_x_109:
[----:B------:R-:W-:Y:S05]  /*0600*/  BSYNC.RECONVERGENT B2 ;  /* 0x0000000000027941 */ /* 0x000fea0003800200 */
.L_x_108:
[----:B------:R-:W-:Y:S01]  /*0610*/  IMAD.IADD R7, R3, 0x1, -R6 ;  /* 0x0000000103077824 */ /* 0x000fe200078e0a06 */
[----:B------:R-:W-:Y:S04]  /*0620*/  BSSY.RECONVERGENT B2, `(.L_x_111) ;  /* 0x0000015000027945 */ /* 0x000fe80003800200 */
[----:B------:R-:W-:-:S13]  /*0630*/  ISETP.GT.AND P1, PT, R7, 0x400, PT ;  /* 0x000004000700780c */ /* 0x000fda0003f24270 */
[----:B------:R-:W-:Y:S05]  /*0640*/  @!P1 BRA `(.L_x_112) ;  /* 0x0000000000489947 */ /* 0x000fea0003800000 */
[----:B------:R-:W2:Y:S04]  /*0650*/  LDG.E.CONSTANT R7, desc[UR6][R4.64] ;  /* 0x0000000604077981 */ /* 0x000ea8000c1e9900 */
[----:B------:R-:W2:Y:S04]  /*0660*/  LDG.E.CONSTANT R8, desc[UR6][R4.64+0x400] ;  /* 0x0004000604087981 */ /* 0x000ea8000c1e9900 */
[----:B------:R-:W3:Y:S04]  /*0670*/  LDG.E.CONSTANT R10, desc[UR6][R4.64+0x800] ;  /* 0x00080006040a7981 */ /* 0x000ee8000c1e9900 */
[----:B------:R-:W3:Y:S04]  /*0680*/  LDG.E.CONSTANT R9, desc[UR6][R4.64+0xc00] ;  /* 0x000c000604097981 */ /* 0x000ee8000c1e9900 */
[----:B------:R-:W4:Y:S04]  /*0690*/  LDG.E.CONSTANT R12, desc[UR6][R4.64+0x1000] ;  /* 0x00100006040c7981 */ /* 0x000f28000c1e9900 */
[----:B------:R-:W4:Y:S04]  /*06a0*/  LDG.E.CONSTANT R11, desc[UR6][R4.64+0x1400] ;  /* 0x00140006040b7981 */ /* 0x000f28000c1e9900 */
[----:B------:R-:W4:Y:S04]  /*06b0*/  LDG.E.CONSTANT R14, desc[UR6][R4.64+0x1800] ;  /* 0x00180006040e7981 */ /* 0x000f28000c1e9900 */
[----:B------:R0:W4:Y:S01]  /*06c0*/  LDG.E.CONSTANT R13, desc[UR6][R4.64+0x1c00] ;  /* 0x001c0006040d7981 */ /* 0x000122000c1e9900 */
[----:B------:R-:W-:Y:S01]  /*06d0*/  PLOP3.LUT P0, PT, PT, PT, PT, 0x8, 0x80 ;  /* 0x000000000080781c */ /* 0x000fe20003f0e170 */
[----:B------:R-:W-:Y:S01]  /*06e0*/  VIADD R6, R6, 0x800 ;  /* 0x0000080006067836 */ /* 0x000fe20000000000 */
[----:B--2--5:R-:W-:-:S02]  /*06f0*/  VIMNMX3 R7, R2, R7, R8, !PT ;  /* 0x000000070207720f */ /* 0x024fc40007800108 */
[----:B------:R-:W-:-:S05]  /*0700*/  IADD3 R8, P1, PT, R4, 0x2000, RZ ;  /* 0x0000200004087810 */ /* 0x000fca0007f3e0ff */
[----:B0-----:R-:W-:Y:S01]  /*0710*/  IMAD.MOV.U32 R4, RZ, RZ, R8 ;  /* 0x000000ffff047224 */ /* 0x001fe200078e0008 */
[----:B---3--:R-:W-:Y:S01]  /*0720*/  VIMNMX3 R7, R7, R10, R9, !PT ;  /* 0x0000000a0707720f */ /* 0x008fe20007800109 */
[----:B------:R-:W-:-:S04]  /*0730*/  IMAD.X R9, RZ, RZ, R5, P1 ;  /* 0x000000ffff097224 */ /* 0x000fc800008e0605 */
[----:B------:R-:W-:Y:S01]  /*0740*/  IMAD.MOV.U32 R5, RZ, RZ, R9 ;  /* 0x000000ffff057224 */ /* 0x000fe200078e0009 */
[----:B----4-:R-:W-:-:S04]  /*0750*/  VIMNMX3 R7, R7, R12, R11, !PT ;  /* 0x0000000c0707720f */ /* 0x010fc8000780010b */
[----:B------:R-:W-:-:S07]  /*0760*/  VIMNMX3 R2, R7, R14, R13, !PT ;  /* 0x0000000e0702720f */ /* 0x000fce000780010d */
.L_x_112:
[----:B------:R-:W-:Y:S05]  /*0770*/  BSYNC.RECONVERGENT B2 ;  /* 0x0000000000027941 */ /* 0x000fea0003800200 */
.L_x_111:
[----:B------:R-:W-:-:S13]  /*0780*/  ISETP.LT.OR P0, PT, R6, R3, P0 ;  /* 0x000000030600720c */ /* 0x000fda0000701670 */
[----:B------:R-:W-:Y:S05]  /*0790*/  @!P0 BRA `(.L_x_104) ;  /* 0x0000000000188947 */ /* 0x000fea0003800000 */
[----:B------:R-:W2:Y:S04]  /*07a0*/  LDG.E.CONSTANT R7, desc[UR6][R4.64] ;  /* 0x0000000604077981 */ /* 0x000ea8000c1e9900 */
[----:B------:R-:W2:Y:S04]  /*07b0*/  LDG.E.CONSTANT R6, desc[UR6][R4.64+0x400] ;  /* 0x0004000604067981 */ /* 0x000ea8000c1e9900 */
[----:B------:R-:W3:Y:S04]  /*07c0*/  LDG.E.CONSTANT R9, desc[UR6][R4.64+0x800] ;  /* 0x0008000604097981 */ /* 0x000ee8000c1e9900 */
[----:B------:R-:W3:Y:S01]  /*07d0*/  LDG.E.CONSTANT R8, desc[UR6][R4.64+0xc00] ;  /* 0x000c000604087981 */ /* 0x000ee2000c1e9900 */
[----:B--2--5:R-:W-:-:S04]  /*07e0*/  VIMNMX3 R2, R2, R7, R6, !PT ;  /* 0x000000070202720f */ /* 0x024fc80007800106 */
[----:B---3--:R-:W-:-:S07]  /*07f0*/  VIMNMX3 R2, R2, R9, R8, !PT ;  /* 0x000000090202720f */ /* 0x008fce0007800108 */
.L_x_104:
[----:B------:R-:W-:Y:S05]  /*0800*/  BSYNC.RECONVERGENT B1 ;  /* 0x0000000000017941 */ /* 0x000fea0003800200 */
.L_x_103:
[----:B------:R-:W-:Y:S01]  /*0810*/  ISETP.GE.U32.AND P0, PT, R3, 0x100, PT ;  /* 0x000001000300780c */ /* 0x000fe20003f06070 */
        /* <DEDUP_REMOVED lines=27> */
.L_x_113:
[----:B------:R-:W1:Y:S01]  /*09d0*/  S2R R9, SR_LANEID ;  /* 0x0000000000097919 */ /* 0x000e620000000000 */
[----:B------:R-:W-:-:S05]  /*09e0*/  LOP3.LUT R2, R0, 0x3e0, RZ, 0xc0, !PT ;  /* 0x000003e000027812 */ /* 0x000fca00078ec0ff */
[----:B0-----:R-:W-:Y:S01]  /*09f0*/  VIADD R4, R2, 0x20 ;  /* 0x0000002002047836 */ /* 0x001fe20000000000 */
[----:B------:R-:W-:-:S04]  /*0a00*/  LOP3.LUT R2, RZ, R2, RZ, 0x33, !PT ;  /* 0x00000002ff027212 */ /* 0x000fc800078e33ff */
[----:B------:R-:W-:Y:S01]  /*0a10*/  ISETP.GT.U32.AND P0, PT, R4, R3, PT ;  /* 0x000000030400720c */ /* 0x000fe20003f04070 */
[----:B------:R-:W-:-:S05]  /*0a20*/  IMAD.IADD R2, R2, 0x1, R3 ;  /* 0x0000000102027824 */ /* 0x000fca00078e0203 */
[----:B------:R-:W-:-:S05]  /*0a30*/  SEL R2, R2, 0x1f, P0 ;  /* 0x0000001f02027807 */ /* 0x000fca0000000000 */
[----:B------:R-:W0:Y:S01]  /*0a40*/  SHFL.DOWN PT, R4, R7, 0x1, R2 ;  /* 0x0820000007047989 */ /* 0x000e2200000e0002 */
[C---:B-1----:R-:W-:Y:S01]  /*0a50*/  ISETP.GE.AND P0, PT, R9.reuse, R2, PT ;  /* 0x000000020900720c */ /* 0x042fe20003f06270 */
[C---:B------:R-:W-:Y:S01]  /*0a60*/  VIADD R5, R9.reuse, 0x2 ;  /* 0x0000000209057836 */ /* 0x040fe20000000000 */
[----:B------:R-:W-:-:S11]  /*0a70*/  ISETP.NE.AND P1, PT, R9, RZ, PT ;  /* 0x000000ff0900720c */ /* 0x000fd60003f25270 */
[----:B0-----:R-:W-:Y:S02]  /*0a80*/  @!P0 VIMNMX R7, PT, PT, R4, R7, !PT ;  /* 0x0000000704078248 */ /* 0x001fe40007fe0100 */
[----:B------:R-:W0:Y:S01]  /*0a90*/  @!P1 S2R R11, SR_CgaCtaId ;  /* 0x00000000000b9919 */ /* 0x000e220000008800 */
[----:B------:R-:W-:Y:S01]  /*0aa0*/  ISETP.GT.AND P0, PT, R5, R2, PT ;  /* 0x000000020500720c */ /* 0x000fe20003f04270 */
[----:B------:R-:W-:Y:S01]  /*0ab0*/  VIADD R5, R9, 0x4 ;  /* 0x0000000409057836 */ /* 0x000fe20000000000 */
[----:B------:R-:W-:Y:S01]  /*0ac0*/  @!P1 MOV R6, 0x400 ;  /* 0x0000040000069802 */ /* 0x000fe20000000f00 */
[----:B------:R-:W1:Y:S10]  /*0ad0*/  SHFL.DOWN PT, R4, R7, 0x2, R2 ;  /* 0x0840000007047989 */ /* 0x000e7400000e0002 */
        /* <DEDUP_REMOVED lines=29> */
[----:B------:R-:W2:Y:S04]  /*0cb0*/  LDS.128 R8, [UR4+0x10] ;  /* 0x00001004ff087984 */ /* 0x000ea80008000c00 */
[----:B0-----:R-:W0:Y:S01]  /*0cc0*/  LDS.64 R6, [UR4+0x20] ;  /* 0x00002004ff067984 */ /* 0x001e220008000a00 */
[----:B-1----:R-:W-:Y:S02]  /*0cd0*/  @P2 VIMNMX R5, PT, PT, R5, R0, !PT ;  /* 0x0000000005052248 */ /* 0x002fe40007fe0100 */
[----:B------:R-:W-:-:S02]  /*0ce0*/  ISETP.GT.U32.AND P2, PT, R3, 0xa0, PT ;  /* 0x000000a00300780c */ /* 0x000fc40003f44070 */
[----:B--2---:R-:W-:Y:S02]  /*0cf0*/  @P4 VIMNMX R5, PT, PT, R5, R8, !PT ;  /* 0x0000000805054248 */ /* 0x004fe40007fe0100 */
[----:B------:R-:W-:Y:S02]  /*0d00*/  ISETP.GT.U32.AND P4, PT, R3, 0xc0, PT ;  /* 0x000000c00300780c */ /* 0x000fe40003f84070 */
[----:B------:R-:W-:Y:S02]  /*0d10*/  @P3 VIMNMX R5, PT, PT, R5, R9, !PT ;  /* 0x0000000905053248 */ /* 0x000fe40007fe0100 */
[----:B------:R-:W-:Y:S02]  /*0d20*/  ISETP.GT.U32.AND P3, PT, R3, 0xe0, PT ;  /* 0x000000e00300780c */ /* 0x000fe40003f64070 */
[----:B------:R-:W-:-:S04]  /*0d30*/  @P1 VIMNMX R5, PT, PT, R5, R10, !PT ;  /* 0x0000000a05051248 */ /* 0x000fc80007fe0100 */
[----:B------:R-:W-:-:S04]  /*0d40*/  @P2 VIMNMX R5, PT, PT, R5, R11, !PT ;  /* 0x0000000b05052248 */ /* 0x000fc80007fe0100 */
[----:B0-----:R-:W-:-:S04]  /*0d50*/  @P4 VIMNMX R5, PT, PT, R5, R6, !PT ;  /* 0x0000000605054248 */ /* 0x001fc80007fe0100 */
[----:B------:R-:W-:Y:S01]  /*0d60*/  @P3 VIMNMX R5, PT, PT, R5, R7, !PT ;  /* 0x0000000705053248 */ /* 0x000fe20007fe0100 */
[----:B------:R-:W-:Y:S06]  /*0d70*/  BRA `(.L_x_114) ;  /* 0x0000001c00407947 */ /* 0x000fec0003800000 */
.L_x_100:
[----:B------:R-:W0:Y:S01]  /*0d80*/  S2R R0, SR_TID.X ;  /* 0x0000000000007919 */ /* 0x000e220000002100 */
[----:B------:R-:W1:Y:S02]  /*0d90*/  LDCU.64 UR4, c[0x0][0x380] ;  /* 0x00007000ff0477ac */ /* 0x000e640008000a00 */
[----:B-1----:R-:W-:Y:S02]  /*0da0*/  IMAD.U32 R22, RZ, RZ, UR4 ;  /* 0x00000004ff167e24 */ /* 0x002fe4000f8e00ff */
[----:B------:R-:W-:Y:S02]  /*0db0*/  IMAD.U32 R23, RZ, RZ, UR5 ;  /* 0x00000005ff177e24 */ /* 0x000fe4000f8e00ff */
[----:B0-----:R-:W-:-:S04]  /*0dc0*/  IMAD.SHL.U32 R2, R0, 0x4, RZ ;  /* 0x0000000400027824 */ /* 0x001fc800078e00ff */
[----:B------:R-:W-:-:S05]  /*0dd0*/  IMAD.WIDE.U32 R24, R2, 0x4, R22 ;  /* 0x0000000402187825 */ /* 0x000fca00078e0016 */
[----:B------:R-:W2:Y:S04]  /*0de0*/  LDG.E.128.CONSTANT R4, desc[UR6][R24.64] ;  /* 0x0000000618047981 */ /* 0x000ea8000c1e9d00 */
[----:B------:R-:W3:Y:S04]  /*0df0*/  LDG.E.128.CONSTANT R8, desc[UR6][R24.64+0x1000] ;  /* 0x0010000618087981 */ /* 0x000ee8000c1e9d00 */
[----:B------:R-:W4:Y:S04]  /*0e00*/  LDG.E.128.CONSTANT R12, desc[UR6][R24.64+0x2000] ;  /* 0x00200006180c7981 */ /* 0x000f28000c1e9d00 */
[----:B------:R-:W5:Y:S01]  /*0e10*/  LDG.E.128.CONSTANT R16, desc[UR6][R24.64+0x3000] ;  /* 0x0030000618107981 */ /* 0x000f62000c1e9d00 */
[----:B------:R-:W-:Y:S01]  /*0e20*/  VIADD R20, R3, 0xfffff000 ;  /* 0xfffff00003147836 */ /* 0x000fe20000000000 */
[----:B------:R-:W-:-:S04]  /*0e30*/  UMOV UR4, 0x1000 ;  /* 0x0000100000047882 */ /* 0x000fc80000000000 */
[----:B------:R-:W-:Y:S02]  /*0e40*/  ISETP.GE.U32.AND P0, PT, R20, 0x1000, PT ;  /* 0x000010001400780c */ /* 0x000fe40003f06070 */
[----:B--2---:R-:W-:Y:S02]  /*0e50*/  VIMNMX3 R4, R4, R5, R6, !PT ;  /* 0x000000050404720f */ /* 0x004fe40007800106 */
[----:B---3--:R-:W-:Y:S02]  /*0e60*/  VIMNMX3 R7, R7, R8, R9, !PT ;  /* 0x000000080707720f */ /* 0x008fe40007800109 */
[----:B----4-:R-:W-:Y:S02]  /*0e70*/  VIMNMX3 R10, R10, R11, R12, !PT ;  /* 0x0000000b0a0a720f */ /* 0x010fe4000780010c */
[----:B------:R-:W-:Y:S02]  /*0e80*/  VIMNMX3 R13, R13, R14, R15, !PT ;  /* 0x0000000e0d0d720f */ /* 0x000fe4000780010f */
[----:B-----5:R-:W-:-:S02]  /*0e90*/  VIMNMX3 R18, R16, R17, R18, !PT ;  /* 0x000000111012720f */ /* 0x020fc40007800112 */
[----:B------:R-:W-:Y:S02]  /*0ea0*/  VIMNMX3 R4, R4, R7, R10, !PT ;  /* 0x000000070404720f */ /* 0x000fe4000780010a */
[----:B------:R-:W-:-:S04]  /*0eb0*/  VIMNMX3 R13, R13, R18, R19, !PT ;  /* 0x000000120d0d720f */ /* 0x000fc80007800113 */
[----:B------:R-:W-:Y:S01]  /*0ec0*/  VIMNMX R21, PT, PT, R4, R13, !PT ;  /* 0x0000000d04157248 */ /* 0x000fe20007fe0100 */
[----:B------:R-:W-:Y:S06]  /*0ed0*/  @!P0 BRA `(.L_x_115) ;  /* 0x0000000000608947 */ /* 0x000fec0003800000 */
[----:B------:R-:W0:Y:S01]  /*0ee0*/  LDC R3, c[0x0][0x390] ;  /* 0x0000e400ff037b82 */ /* 0x000e220000000800 */
[----:B------:R-:W-:-:S07]  /*0ef0*/  UMOV UR4, 0x1000 ;  /* 0x0000100000047882 */ /* 0x000fce0000000000 */
[----:B------:R-:W1:Y:S02]  /*0f00*/  LDC.64 R22, c[0x0][0x380] ;  /* 0x0000e000ff167b82 */ /* 0x000e640000000a00 */
.L_x_117:
[----:B------:R-:W-:-:S04]  /*0f10*/  VIADD R25, R2, UR4 ;  /* 0x0000000402197c36 */ /* 0x000fc80008000000 */
[----:B-1----:R-:W-:-:S05]  /*0f20*/  IMAD.WIDE.U32 R24, R25, 0x4, R22 ;  /* 0x0000000419187825 */ /* 0x002fca00078e0016 */
[----:B------:R-:W2:Y:S04]  /*0f30*/  LDG.E.128.CONSTANT R4, desc[UR6][R24.64] ;  /* 0x0000000618047981 */ /* 0x000ea8000c1e9d00 */
[----:B------:R-:W3:Y:S04]  /*0f40*/  LDG.E.128.CONSTANT R8, desc[UR6][R24.64+0x1000] ;  /* 0x0010000618087981 */ /* 0x000ee8000c1e9d00 */
[----:B------:R-:W4:Y:S04]  /*0f50*/  LDG.E.128.CONSTANT R12, desc[UR6][R24.64+0x2000] ;  /* 0x00200006180c7981 */ /* 0x000f28000c1e9d00 */
[----:B------:R-:W5:Y:S01]  /*0f60*/  LDG.E.128.CONSTANT R16, desc[UR6][R24.64+0x3000] ;  /* 0x0030000618107981 */ /* 0x000f62000c1e9d00 */
[----:B--2---:R-:W-:Y:S01]  /*0f70*/  VIMNMX3 R4, R21, R4, R5, !PT ;  /* 0x000000041504720f */ /* 0x004fe20007800105 */
[----:B0-----:R-:W-:Y:S01]  /*0f80*/  VIADD R5, R3, -UR4 ;  /* 0x8000000403057c36 */ /* 0x001fe20008000000 */
[----:B---3--:R-:W-:-:S04]  /*0f90*/  VIMNMX3 R7, R6, R7, R8, !PT ;  /* 0x000000070607720f */ /* 0x008fc80007800108 */
[----:B------:R-:W-:Y:S02]  /*0fa0*/  ISETP.GE.U32.AND P0, PT, R5, 0x1000, PT ;  /* 0x000010000500780c */ /* 0x000fe40003f06070 */
        /* <DEDUP_REMOVED lines=8> */
[----:B------:R-:W-:-:S06]  /*1030*/  UIADD3 UR4, UPT, UPT, UR4, 0x1000, URZ ;  /* 0x0000100004047890 */ /* 0x000fcc000fffe0ff */
[----:B------:R-:W-:-:S13]  /*1040*/  ISETP.LT.U32.AND P0, PT, R20, UR4, PT ;  /* 0x0000000414007c0c */ /* 0x000fda000bf01070 */
[----:B------:R-:W-:Y:S05]  /*1050*/  @!P0 BRA `(.L_x_117) ;  /* 0xfffffffc00ac8947 */ /* 0x000fea000383ffff */
.L_x_115:
[----:B------:R-:W-:-:S13]  /*1060*/  ISETP.LE.U32.AND P0, PT, R3, UR4, PT ;  /* 0x0000000403007c0c */ /* 0x000fda000bf03070 */
[----:B------:R-:W-:Y:S05]  /*1070*/  @P0 BRA `(.L_x_116) ;  /* 0x0000000000c00947 */ /* 0x000fea0003800000 */
[----:B------:R-:W-:Y:S01]  /*1080*/  VIADD R5, R3, -UR4 ;  /* 0x8000000403057c36 */ /* 0x000fe20008000000 */
[----:B------:R-:W-:Y:S04]  /*1090*/  BSSY.RECONVERGENT B1, `(.L_x_116) ;  /* 0x000002e000017945 */ /* 0x000fe80003800200 */
[----:B------:R-:W-:-:S13]  /*10a0*/  ISETP.GE.AND P0, PT, R0, R5, PT ;  /* 0x000000050000720c */ /* 0x000fda0003f06270 */
[----:B------:R-:W-:Y:S05]  /*10b0*/  @P0 BRA `(.L_x_118) ;  /* 0x0000000000ac0947 */ /* 0x000fea0003800000 */
[----:B------:R-:W-:Y:S01]  /*10c0*/  LOP3.LUT R2, RZ, R0, RZ, 0x33, !PT ;  /* 0x00000000ff027212 */ /* 0x000fe200078e33ff */
[----:B------:R-:W-:Y:S01]  /*10d0*/  BSSY.RECONVERGENT B2, `(.L_x_119) ;  /* 0x0000014000027945 */ /* 0x000fe20003800200 */
[----:B------:R-:W-:Y:S02]  /*10e0*/  IMAD.MOV.U32 R4, RZ, RZ, R0 ;  /* 0x000000ffff047224 */ /* 0x000fe400078e0000 */
[----:B------:R-:W-:-:S04]  /*10f0*/  IADD3 R2, PT, PT, R3, -UR4, R2 ;  /* 0x8000000403027c10 */ /* 0x000fc8000fffe002 */
[C---:B------:R-:W-:Y:S02]  /*1100*/  LOP3.LUT R3, R2.reuse, 0x300, RZ, 0xc0, !PT ;  /* 0x0000030002037812 */ /* 0x040fe400078ec0ff */
[----:B------:R-:W-:Y:S02]  /*1110*/  ISETP.GE.U32.AND P1, PT, R2, 0x300, PT ;  /* 0x000003000200780c */ /* 0x000fe40003f26070 */
[----:B------:R-:W-:-:S13]  /*1120*/  ISETP.NE.AND P0, PT, R3, 0x300, PT ;  /* 0x000003000300780c */ /* 0x000fda0003f05270 */
[----:B------:R-:W-:Y:S05]  /*1130*/  @!P0 BRA `(.L_x_120) ;  /* 0x0000000000348947 */ /* 0x000fea0003800000 */
[----:B------:R-:W-:Y:S01]  /*1140*/  LEA.HI R2, R2, 0x1, RZ, 0x18 ;  /* 0x0000000102027811 */ /* 0x000fe200078fc0ff */
[----:B------:R-:W-:Y:S02]  /*1150*/  VIADD R7, R0, UR4 ;  /* 0x0000000400077c36 */ /* 0x000fe40008000000 */
[----:B------:R-:W-:Y:S01]  /*1160*/  IMAD.MOV.U32 R4, RZ, RZ, R0 ;  /* 0x000000ffff047224 */ /* 0x000fe200078e0000 */
[----:B------:R-:W-:-:S05]  /*1170*/  LOP3.LUT R2, R2, 0x3, RZ, 0xc0, !PT ;  /* 0x0000000302027812 */ /* 0x000fca00078ec0ff */
[----:B------:R-:W-:-:S07]  /*1180*/  IMAD.MOV R6, RZ, RZ, -R2 ;  /* 0x000000ffff067224 */ /* 0x000fce00078e0a02 */
.L_x_121:
        /* <DEDUP_REMOVED lines=8> */
.L_x_120:
[----:B------:R-:W-:Y:S05]  /*1210*/  BSYNC.RECONVERGENT B2 ;  /* 0x0000000000027941 */ /* 0x000fea0003800200 */
.L_x_119:
[----:B------:R-:W-:Y:S05]  /*1220*/  @!P1 BRA `(.L_x_118) ;  /* 0x0000000000509947 */ /* 0x000fea0003800000 */
[C---:B------:R-:W-:Y:S02]  /*1230*/  VIADD R12, R4.reuse, 0x200 ;  /* 0x00000200040c7836 */ /* 0x040fe40000000000 */
[----:B------:R-:W-:-:S07]  /*1240*/  VIADD R13, R4, UR4 ;  /* 0x00000004040d7c36 */ /* 0x000fce0008000000 */
.L_x_122:
        /* <DEDUP_REMOVED lines=18> */
.L_x_118:
[----:B------:R-:W-:Y:S05]  /*1370*/  BSYNC.RECONVERGENT B1 ;  /* 0x0000000000017941 */ /* 0x000fea0003800200 */
.L_x_116:
        /* <DEDUP_REMOVED lines=25> */
.L_x_99:
        /* <DEDUP_REMOVED lines=12> */
.L_x_125:
[----:B------:R-:W-:Y:S05]  /*15d0*/  BSYNC.RECONVERGENT B1 ;  /* 0x0000000000017941 */ /* 0x000fea0003800200 */
.L_x_124:
        /* <DEDUP_REMOVED lines=16> */
.L_x_130:
        /* <DEDUP_REMOVED lines=9> */
.L_x_129:
[----:B------:R-:W-:Y:S05]  /*1770*/  BSYNC.RECONVERGENT B2 ;  /* 0x0000000000027941 */ /* 0x000fea0003800200 */
.L_x_128:
        /* <DEDUP_REMOVED lines=10> */
.L_x_133:
        /* <DEDUP_REMOVED lines=30> */
.L_x_132:
[----:B------:R-:W-:Y:S05]  /*1a00*/  BSYNC.RECONVERGENT B2 ;  /* 0x0000000000027941 */ /* 0x000fea0003800200 */
.L_x_131:
        /* <DEDUP_REMOVED lines=22> */
.L_x_135:
[----:B------:R-:W-:Y:S05]  /*1b70*/  BSYNC.RECONVERGENT B2 ;  /* 0x0000000000027941 */ /* 0x000fea0003800200 */
.L_x_134:
        /* <DEDUP_REMOVED lines=8> */
.L_x_127:
[----:B------:R-:W-:Y:S05]  /*1c00*/  BSYNC.RECONVERGENT B1 ;  /* 0x0000000000017941 */ /* 0x000fea0003800200 */
.L_x_126:
        /* <DEDUP_REMOVED lines=28> */
.L_x_136:
[----:B0-----:R-:W0:Y:S01]  /*1dd0*/  S2R R4, SR_LANEID ;  /* 0x0000000000047919 */ /* 0x001e220000000000 */
[----:B------:R-:W-:-:S05]  /*1de0*/  LOP3.LUT R2, R0, 0x3e0, RZ, 0xc0, !PT ;  /* 0x000003e000027812 */ /* 0x000fca00078ec0ff */
[----:B------:R-:W-:Y:S01]  /*1df0*/  VIADD R6, R2, 0x20 ;  /* 0x0000002002067836 */ /* 0x000fe20000000000 */
[----:B------:R-:W-:-:S04]  /*1e00*/  LOP3.LUT R2, RZ, R2, RZ, 0x33, !PT ;  /* 0x00000002ff027212 */ /* 0x000fc800078e33ff */
[----:B------:R-:W-:Y:S01]  /*1e10*/  ISETP.GT.U32.AND P0, PT, R6, R3, PT ;  /* 0x000000030600720c */ /* 0x000fe20003f04070 */
[----:B------:R-:W-:-:S05]  /*1e20*/  IMAD.IADD R2, R2, 0x1, R3 ;  /* 0x0000000102027824 */ /* 0x000fca00078e0203 */
[----:B------:R-:W-:-:S05]  /*1e30*/  SEL R6, R2, 0x1f, P0 ;  /* 0x0000001f02067807 */ /* 0x000fca0000000000 */
[----:B------:R-:W1:Y:S01]  /*1e40*/  SHFL.DOWN PT, R2, R7, 0x1, R6 ;  /* 0x0820000007027989 */ /* 0x000e6200000e0006 */
[C---:B0-----:R-:W-:Y:S01]  /*1e50*/  ISETP.GE.AND P0, PT, R4.reuse, R6, PT ;  /* 0x000000060400720c */ /* 0x041fe20003f06270 */
[C---:B------:R-:W-:Y:S01]  /*1e60*/  VIADD R5, R4.reuse, 0x2 ;  /* 0x0000000204057836 */ /* 0x040fe20000000000 */
[----:B------:R-:W-:-:S11]  /*1e70*/  ISETP.NE.AND P1, PT, R4, RZ, PT ;  /* 0x000000ff0400720c */ /* 0x000fd60003f25270 */
[----:B-1----:R-:W-:Y:S02]  /*1e80*/  @!P0 VIMNMX R7, PT, PT, R2, R7, !PT ;  /* 0x0000000702078248 */ /* 0x002fe40007fe0100 */
[----:B------:R-:W0:Y:S01]  /*1e90*/  @!P1 S2R R8, SR_CgaCtaId ;  /* 0x0000000000089919 */ /* 0x000e220000008800 */
[----:B------:R-:W-:Y:S01]  /*1ea0*/  ISETP.GT.AND P0, PT, R5, R6, PT ;  /* 0x000000060500720c */ /* 0x000fe20003f04270 */
[----:B------:R-:W-:Y:S01]  /*1eb0*/  VIADD R5, R4, 0x4 ;  /* 0x0000000404057836 */ /* 0x000fe20000000000 */
[----:B------:R-:W1:Y:S11]  /*1ec0*/  SHFL.DOWN PT, R2, R7, 0x2, R6 ;  /* 0x0840000007027989 */ /* 0x000e7600000e0006 */
        /* <DEDUP_REMOVED lines=29> */
[----:B------:R-:W1:Y:S04]  /*20a0*/  LDS R0, [UR4+0xc] ;  /* 0x00000c04ff007984 */ /* 0x000e680008000800 */
[----:B------:R-:W0:Y:S04]  /*20b0*/  LDS.128 R8, [UR4+0x10] ;  /* 0x00001004ff087984 */ /* 0x000e280008000c00 */
[----:B------:R-:W2:Y:S01]  /*20c0*/  LDS.64 R6, [UR4+0x20] ;  /* 0x00002004ff067984 */ /* 0x000ea20008000a00 */
[----:B-1----:R-:W-:Y:S02]  /*20d0*/  @P2 VIMNMX R5, PT, PT, R5, R0, !PT ;  /* 0x0000000005052248 */ /* 0x002fe40007fe0100 */
[----:B------:R-:W-:-:S02]  /*20e0*/  ISETP.GT.U32.AND P2, PT, R3, 0xa0, PT ;  /* 0x000000a00300780c */ /* 0x000fc40003f44070 */
[----:B0-----:R-:W-:Y:S02]  /*20f0*/  @P4 VIMNMX R5, PT, PT, R5, R8, !PT ;  /* 0x0000000805054248 */ /* 0x001fe40007fe0100 */
        /* <DEDUP_REMOVED lines=8> */
.L_x_123:
[----:B------:R-:W0:Y:S01]  /*2180*/  S2R R11, SR_TID.X ;  /* 0x00000000000b7919 */ /* 0x000e220000002100 */
[----:B------:R-:W1:Y:S02]  /*2190*/  LDCU.64 UR4, c[0x0][0x380] ;  /* 0x00007000ff0477ac */ /* 0x000e640008000a00 */
[----:B-1----:R-:W-:Y:S02]  /*21a0*/  IMAD.U32 R6, RZ, RZ, UR4 ;  /* 0x00000004ff067e24 */ /* 0x002fe4000f8e00ff */
[----:B------:R-:W-:Y:S02]  /*21b0*/  IMAD.U32 R7, RZ, RZ, UR5 ;  /* 0x00000005ff077e24 */ /* 0x000fe4000f8e00ff */
        /* <DEDUP_REMOVED lines=18> */
[----:B------:R-:W-:-:S05]  /*22e0*/  VIADD R2, R3, 0xfffff000 ;  /* 0xfffff00003027836 */ /* 0x000fca0000000000 */
[----:B------:R-:W-:Y:S02]  /*22f0*/  ISETP.GE.U32.AND P0, PT, R2, 0x1000, PT ;  /* 0x000010000200780c */ /* 0x000fe40003f06070 */
[----:B---3--:R-:W-:Y:S02]  /*2300*/  VIMNMX3 R0, R22, R0, R9, !PT ;  /* 0x000000001600720f */ /* 0x008fe40007800109 */
[----:B----4-:R-:W-:-:S04]  /*2310*/  VIMNMX3 R10, R10, R15, R12, !PT ;  /* 0x0000000f0a0a720f */ /* 0x010fc8000780010c */
[----:B------:R-:W-:Y:S02]  /*2320*/  VIMNMX3 R0, R0, R13, R10, !PT ;  /* 0x0000000d0000720f */ /* 0x000fe4000780010a */
[----:B-----5:R-:W-:Y:S01]  /*2330*/  VIMNMX3 R14, R14, R17, R16, !PT ;  /* 0x000000110e0e720f */ /* 0x020fe20007800110 */
[----:B------:R-:W-:Y:S01]  /*2340*/  IMAD.MOV.U32 R10, RZ, RZ, 0x1000 ;  /* 0x00001000ff0a7424 */ /* 0x000fe200078e00ff */
[----:B------:R-:W-:-:S04]  /*2350*/  VIMNMX3 R18, R18, R19, R20, !PT ;  /* 0x000000131212720f */ /* 0x000fc80007800114 */
[----:B------:R-:W-:-:S04]  /*2360*/  VIMNMX3 R21, R14, R18, R21, !PT ;  /* 0x000000120e15720f */ /* 0x000fc80007800115 */
[----:B------:R-:W-:Y:S01]  /*2370*/  VIMNMX R24, PT, PT, R0, R21, !PT ;  /* 0x0000001500187248 */ /* 0x000fe20007fe0100 */
[----:B------:R-:W-:Y:S06]  /*2380*/  @!P0 BRA `(.L_x_137) ;  /* 0x0000000000948947 */ /* 0x000fec0003800000 */
[----:B------:R-:W0:Y:S01]  /*2390*/  LDC R3, c[0x0][0x390] ;  /* 0x0000e400ff037b82 */ /* 0x000e220000000800 */
[----:B------:R-:W-:-:S07]  /*23a0*/  IMAD.MOV.U32 R10, RZ, RZ, 0x1000 ;  /* 0x00001000ff0a7424 */ /* 0x000fce00078e00ff */
[----:B------:R-:W1:Y:S02]  /*23b0*/  LDC.64 R6, c[0x0][0x380] ;  /* 0x0000e000ff067b82 */ /* 0x000e640000000a00 */
.L_x_139:
[----:B------:R-:W-:-:S04]  /*23c0*/  IMAD.WIDE.U32 R8, R10, 0x4, R4 ;  /* 0x000000040a087825 */ /* 0x000fc800078e0004 */
[----:B------:R-:W-:Y:S01]  /*23d0*/  IMAD.IADD R27, R11, 0x1, R10 ;  /* 0x000000010b1b7824 */ /* 0x000fe200078e020a */
[----:B------:R-:W2:Y:S03]  /*23e0*/  LDG.E.CONSTANT R19, desc[UR6][R8.64+0x2c00] ;  /* 0x002c000608137981 */ /* 0x000ea6000c1e9900 */
[----:B-1----:R-:W-:Y:S01]  /*23f0*/  IMAD.WIDE.U32 R26, R27, 0x4, R6 ;  /* 0x000000041b1a7825 */ /* 0x002fe200078e0006 */
[----:B------:R-:W2:Y:S04]  /*2400*/  LDG.E.CONSTANT R18, desc[UR6][R8.64+0x3000] ;  /* 0x0030000608127981 */ /* 0x000ea8000c1e9900 */
[----:B------:R-:W2:Y:S04]  /*2410*/  LDG.E.CONSTANT R14, desc[UR6][R8.64+0x3400] ;  /* 0x00340006080e7981 */ /* 0x000ea8000c1e9900 */
        /* <DEDUP_REMOVED lines=14> */
[----:B0-----:R-:W-:-:S05]  /*2500*/  IMAD.IADD R18, R3, 0x1, -R10 ;  /* 0x0000000103127824 */ /* 0x001fca00078e0a0a */
[----:B------:R-:W-:Y:S02]  /*2510*/  ISETP.GE.U32.AND P0, PT, R18, 0x1000, PT ;  /* 0x000010001200780c */ /* 0x000fe40003f06070 */
[----:B---3--:R-:W-:Y:S02]  /*2520*/  VIMNMX3 R25, R24, R27, R25, !PT ;  /* 0x0000001b1819720f */ /* 0x008fe40007800119 */
[----:B----4-:R-:W-:Y:S02]  /*2530*/  VIMNMX3 R0, R23, R22, R0, !PT ;  /* 0x000000161700720f */ /* 0x010fe40007800100 */
[----:B-----5:R-:W-:Y:S02]  /*2540*/  VIMNMX3 R13, R20, R21, R13, !PT ;  /* 0x00000015140d720f */ /* 0x020fe4000780010d */
[----:B------:R-:W-:Y:S02]  /*2550*/  VIMNMX R12, PT, PT, R15, R12, !PT ;  /* 0x0000000c0f0c7248 */ /* 0x000fe40007fe0100 */
[----:B------:R-:W-:-:S02]  /*2560*/  VIMNMX3 R16, R16, R17, R26, !PT ;  /* 0x000000111010720f */ /* 0x000fc4000780011a */
[----:B------:R-:W-:Y:S02]  /*2570*/  VIMNMX3 R13, R13, R14, R12, !PT ;  /* 0x0000000e0d0d720f */ /* 0x000fe4000780010c */
[----:B------:R-:W-:-:S04]  /*2580*/  VIMNMX3 R0, R25, R0, R16, !PT ;  /* 0x000000001900720f */ /* 0x000fc80007800110 */
[----:B------:R-:W-:Y:S01]  /*2590*/  VIMNMX R24, PT, PT, R0, R13, !PT ;  /* 0x0000000d00187248 */ /* 0x000fe20007fe0100 */
[----:B------:R-:W-:Y:S06]  /*25a0*/  @!P0 BRA `(.L_x_138) ;  /* 0x0000000000d48947 */ /* 0x000fec0003800000 */
[----:B------:R-:W-:-:S05]  /*25b0*/  VIADD R10, R10, 0x1000 ;  /* 0x000010000a0a7836 */ /* 0x000fca0000000000 */
[----:B------:R-:W-:-:S13]  /*25c0*/  ISETP.GT.U32.AND P0, PT, R10, R2, PT ;  /* 0x000000020a00720c */ /* 0x000fda0003f04070 */
[----:B------:R-:W-:Y:S05]  /*25d0*/  @!P0 BRA `(.L_x_139) ;  /* 0xfffffffc00788947 */ /* 0x000fea000383ffff */
.L_x_137:
[----:B------:R-:W-:-:S13]  /*25e0*/  ISETP.GE.U32.AND P0, PT, R10, R3, PT ;  /* 0x000000030a00720c */ /* 0x000fda0003f06070 */
        /* <DEDUP_REMOVED lines=13> */
[----:B------:R-:W-:Y:S01]  /*26c0*/  LEA.HI R2, R2, 0x1, RZ, 0x18 ;  /* 0x0000000102027811 */ /* 0x000fe200078fc0ff */
[----:B------:R-:W-:Y:S02]  /*26d0*/  IMAD.IADD R9, R11, 0x1, R10 ;  /* 0x000000010b097824 */ /* 0x000fe400078e020a */
[----:B------:R-:W-:Y:S01]  /*26e0*/  IMAD.MOV.U32 R5, RZ, RZ, R11 ;  /* 0x000000ffff057224 */ /* 0x000fe200078e000b */
[----:B------:R-:W-:-:S05]  /*26f0*/  LOP3.LUT R2, R2, 0x3, RZ, 0xc0, !PT ;  /* 0x0000000302027812 */ /* 0x000fca00078ec0ff */
[----:B------:R-:W-:-:S07]  /*2700*/  IMAD.MOV R4, RZ, RZ, -R2 ;  /* 0x000000ffff047224 */ /* 0x000fce00078e0a02 */
.L_x_143:
        /* <DEDUP_REMOVED lines=8> */
.L_x_142:
[----:B------:R-:W-:Y:S05]  /*2790*/  BSYNC.RECONVERGENT B2 ;  /* 0x0000000000027941 */ /* 0x000fea0003800200 */
.L_x_141:
[----:B------:R-:W-:Y:S05]  /*27a0*/  @!P1 BRA `(.L_x_140) ;  /* 0x0000000000509947 */ /* 0x000fea0003800000 */
[C---:B------:R-:W-:Y:S02]  /*27b0*/  IMAD.IADD R15, R5.reuse, 0x1, R10 ;  /* 0x00000001050f7824 */ /* 0x040fe400078e020a */
[----:B------:R-:W-:-:S07]  /*27c0*/  VIADD R10, R5, 0x200 ;  /* 0x00000200050a7836 */ /* 0x000fce0000000000 */
.L_x_144:
        /* <DEDUP_REMOVED lines=18> */
.L_x_140:
[----:B------:R-:W-:Y:S05]  /*28f0*/  BSYNC.RECONVERGENT B1 ;  /* 0x0000000000017941 */ /* 0x000fea0003800200 */
.L_x_138:
        /* <DEDUP_REMOVED lines=24> */
.L_x_114:
[----:B------:R-:W-:Y:S05]  /*2a80*/  BSYNC.RECONVERGENT B0 ;  /* 0x0000000000007941 */ /* 0x000fea0003800200 */
.L_x_98:
[----:B------:R-:W-:Y:S05]  /*2a90*/  @P0 EXIT ;  /* 0x000000000000094d */ /* 0x000fea0003800000 */
[----:B------:R-:W2:Y:S01]  /*2aa0*/  LDC.64 R2, c[0x0][0x388] ;  /* 0x0000e200ff027b82 */ /* 0x000ea20000000a00 */
[----:B------:R-:W0:Y:S02]  /*2ab0*/  LDCU UR4, c[0x0][0x398] ;  /* 0x00007300ff0477ac */ /* 0x000e240008000800 */
[----:B01----:R-:W-:-:S05]  /*2ac0*/  VIMNMX R5, PT, PT, R5, UR4, !PT ;  /* 0x0000000405057c48 */ /* 0x003fca000ffe0100 */
[----:B--2---:R-:W-:Y:S01]  /*2ad0*/  STG.E desc[UR6][R2.64], R5 ;  /* 0x0000000502007986 */ /* 0x004fe2000c101906 */
[----:B------:R-:W-:Y:S05]  /*2ae0*/  EXIT ;  /* 0x000000000000794d */ /* 0x000fea0003800000 */
.L_x_145:
        /* <DEDUP_REMOVED lines=9> */
.L_x_313:


//--------------------- .text._ZN3cub18CUB_300001_SM_10006detail4scan16DeviceScanKernelINS2_10policy_hubIiiijN4cuda3std3__44plusIvEEE10Policy1000EPiSC_NS0_13ScanTileStateIiLb1EEES9_NS1_10InputValueIiSC_EEjiLb0EiEEvT0_T1_T2_iT3_T4_T5_ --------------------------
	.section	.text._ZN3cub18CUB_300001_SM_10006detail4scan16DeviceScanKernelINS2_10policy_hubIiiijN4cuda3std3__44plusIvEEE10Policy1000EPiSC_NS0_13ScanTileStateIiLb1EEES9_NS1_10InputValueIiSC_EEjiLb0EiEEvT0_T1_T2_iT3_T4_T5_,"ax",@progbits
	.align	128
        .global         _ZN3cub18CUB_300001_SM_10006detail4scan16DeviceScanKernelINS2_10policy_hubIiiijN4cuda3std3__44plusIvEEE10Policy1000EPiSC_NS0_13ScanTileStateIiLb1EEES9_NS1_10InputValueIiSC_EEjiLb0EiEEvT0_T1_T2_iT3_T4_T5_
        .type           _ZN3cub18CUB_300001_SM_10006detail4scan16DeviceScanKernelINS2_10policy_hubIiiijN4cuda3std3__44plusIvEEE10Policy1000EPiSC_NS0_13ScanTileStateIiLb1EEES9_NS1_10InputValueIiSC_EEjiLb0EiEEvT0_T1_T2_iT3_T4_T5_,@function
        .size           _ZN3cub18CUB_300001_SM_10006detail4scan16DeviceScanKernelINS2_10policy_hubIiiijN4cuda3std3__44plusIvEEE10Policy1000EPiSC_NS0_13ScanTileStateIiLb1EEES9_NS1_10InputValueIiSC_EEjiLb0EiEEvT0_T1_T2_iT3_T4_T5_,(.L_x_314 - _ZN3cub18CUB_300001_SM_10006detail4scan16DeviceScanKernelINS2_10policy_hubIiiijN4cuda3std3__44plusIvEEE10Policy1000EPiSC_NS0_13ScanTileStateIiLb1EEES9_NS1_10InputValueIiSC_EEjiLb0EiEEvT0_T1_T2_iT3_T4_T5_)
        .other          _ZN3cub18CUB_300001_SM_10006detail4scan16DeviceScanKernelINS2_10policy_hubIiiijN4cuda3std3__44plusIvEEE10Policy1000EPiSC_NS0_13ScanTileStateIiLb1EEES9_NS1_10InputValueIiSC_EEjiLb0EiEEvT0_T1_T2_iT3_T4_T5_,@"STO_CUDA_ENTRY STV_DEFAULT"
_ZN3cub18CUB_300001_SM_10006detail4scan16DeviceScanKernelINS2_10policy_hubIiiijN4cuda3std3__44plusIvEEE10Policy1000EPiSC_NS0_13ScanTileStateIiLb1EEES9_NS1_10InputValueIiSC_EEjiLb0EiEEvT0_T1_T2_iT3_T4_T5_:
.text._ZN3cub18CUB_300001_SM_10006detail4scan16DeviceScanKernelINS2_10policy_hubIiiijN4cuda3std3__44plusIvEEE10Policy1000EPiSC_NS0_13ScanTileStateIiLb1EEES9_NS1_10InputValueIiSC_EEjiLb0EiEEvT0_T1_T2_iT3_T4_T5_:
[----:B------:R-:W-:Y:S01]  /*0000*/  LDC R1, c[0x0][0x37c] ;  /* 0x0000df00ff017b82 */ /* 0x000fe20000000800 */
[----:B------:R-:W0:Y:S07]  /*0010*/  LDCU UR4, c[0x0][0x3a0] ;  /* 0x00007400ff0477ac */ /* 0x000e2e0008000800 */
[----:B------:R-:W1:Y:S01]  /*0020*/  LDC R38, c[0x0][0x398] ;  /* 0x0000e600ff267b82 */ /* 0x000e620000000800 */
[----:B------:R-:W2:Y:S01]  /*0030*/  LDCU.64 UR8, c[0x0][0x358] ;  /* 0x00006b00ff0877ac */ /* 0x000ea20008000a00 */
[----:B------:R-:W3:Y:S01]  /*0040*/  LDCU UR5, c[0x0][0x3b0] ;  /* 0x00007600ff0577ac */ /* 0x000ee20008000800 */
[----:B0-----:R-:W-:-:S06]  /*0050*/  UPRMT UR4, UR4, 0x7770, URZ ;  /* 0x0000777004047896 */ /* 0x001fcc00080000ff */
[----:B------:R-:W-:-:S13]  /*0060*/  ISETP.NE.AND P0, PT, RZ, UR4, PT ;  /* 0x00000004ff007c0c */ /* 0x000fda000bf05270 */
[----:B------:R-:W2:Y:S02]  /*0070*/  @P0 LDC.64 R2, c[0x0][0x3a8] ;  /* 0x0000ea00ff020b82 */ /* 0x000ea40000000a00 */
[----:B--2---:R0:W5:Y:S06]  /*0080*/  @P0 LDG.E R39, desc[UR8][R2.64] ;  /* 0x0000000802270981 */ /* 0x00416c000c1e1900 */
[----:B------:R-:W1:Y:S02]  /*0090*/  S2UR UR4, SR_CTAID.X ;  /* 0x00000000000479c3 */ /* 0x000e640000002500 */
[----:B-1----:R-:W-:-:S04]  /*00a0*/  VIADD R38, R38, UR4 ;  /* 0x0000000426267c36 */ /* 0x002fc80008000000 */
[----:B------:R-:W-:-:S05]  /*00b0*/  IMAD R5, R38, 0x2100, RZ ;  /* 0x0000210026057824 */ /* 0x000fca00078e02ff */
[----:B---3--:R-:W-:Y:S01]  /*00c0*/  IADD3 R0, PT, PT, -R5, UR5, RZ ;  /* 0x0000000505007c10 */ /* 0x008fe2000fffe1ff */
[----:B------:R-:W1:Y:S03]  /*00d0*/  @!P0 LDC R39, c[0x0][0x3a8] ;  /* 0x0000ea00ff278b82 */ /* 0x000e660000000800 */
[----:B------:R-:W-:-:S13]  /*00e0*/  ISETP.GE.U32.AND P0, PT, R0, 0x2101, PT ;  /* 0x000021010000780c */ /* 0x000fda0003f06070 */
[----:B0-----:R-:W-:Y:S05]  /*00f0*/  @!P0 BRA `(.L_x_146) ;  /* 0x0000001c00848947 */ /* 0x001fea0003800000 */
[----:B------:R-:W0:Y:S01]  /*0100*/  S2R R49, SR_TID.X ;  /* 0x0000000000317919 */ /* 0x000e220000002100 */
[----:B------:R-:W2:Y:S01]  /*0110*/  LDCU.64 UR4, c[0x0][0x380] ;  /* 0x00007000ff0477ac */ /* 0x000ea20008000a00 */
[C---:B0-----:R-:W-:Y:S02]  /*0120*/  LOP3.LUT R0, R49.reuse, 0x1f, RZ, 0xc0, !PT ;  /* 0x0000001f31007812 */ /* 0x041fe400078ec0ff */
[----:B------:R-:W-:-:S05]  /*0130*/  LOP3.LUT R3, R49, 0x3e0, RZ, 0xc0, !PT ;  /* 0x000003e031037812 */ /* 0x000fca00078ec0ff */
[----:B------:R-:W-:-:S05]  /*0140*/  IMAD R0, R3, 0x16, R0 ;  /* 0x0000001603007824 */ /* 0x000fca00078e0200 */
[----:B------:R-:W-:-:S05]  /*0150*/  IADD3 R0, P0, PT, R5, R0, RZ ;  /* 0x0000000005007210 */ /* 0x000fca0007f1e0ff */
[----:B------:R-:W-:Y:S02]  /*0160*/  IMAD.X R3, RZ, RZ, RZ, P0 ;  /* 0x000000ffff037224 */ /* 0x000fe400000e06ff */
[----:B------:R-:W-:-:S03]  /*0170*/  IMAD.SHL.U32 R45, R0, 0x4, RZ ;  /* 0x00000004002d7824 */ /* 0x000fc600078e00ff */
[----:B------:R-:W-:Y:S02]  /*0180*/  SHF.L.U64.HI R3, R0, 0x2, R3 ;  /* 0x0000000200037819 */ /* 0x000fe40000010203 */
[----:B--2---:R-:W-:-:S04]  /*0190*/  IADD3 R4, P0, PT, R45, UR4, RZ ;  /* 0x000000042d047c10 */ /* 0x004fc8000ff1e0ff */
[----:B------:R-:W-:-:S05]  /*01a0*/  IADD3.X R5, PT, PT, R3, UR5, RZ, P0, !PT ;  /* 0x0000000503057c10 */ /* 0x000fca00087fe4ff */
[----:B------:R-:W2:Y:S04]  /*01b0*/  LDG.E R7, desc[UR8][R4.64] ;  /* 0x0000000804077981 */ /* 0x000ea8000c1e1900 */
[----:B------:R-:W3:Y:S04]  /*01c0*/  LDG.E R9, desc[UR8][R4.64+0x80] ;  /* 0x0000800804097981 */ /* 0x000ee8000c1e1900 */
[----:B------:R-:W4:Y:S04]  /*01d0*/  LDG.E R11, desc[UR8][R4.64+0x100] ;  /* 0x00010008040b7981 */ /* 0x000f28000c1e1900 */
        /* <DEDUP_REMOVED lines=18> */
[----:B------:R-:W4:Y:S01]  /*0300*/  LDG.E R18, desc[UR8][R4.64+0xa80] ;  /* 0x000a800804127981 */ /* 0x000f22000c1e1900 */
[----:B------:R-:W0:Y:S01]  /*0310*/  S2UR UR5, SR_CgaCtaId ;  /* 0x00000000000579c3 */ /* 0x000e220000008800 */
[----:B------:R-:W-:Y:S01]  /*0320*/  SHF.R.U32.HI R40, RZ, 0x5, R49 ;  /* 0x00000005ff287819 */ /* 0x000fe20000011631 */
[----:B------:R-:W-:Y:S01]  /*0330*/  UMOV UR4, 0x400 ;  /* 0x0000040000047882 */ /* 0x000fe20000000000 */
[----:B------:R-:W1:Y:S01]  /*0340*/  S2R R47, SR_LANEID ;  /* 0x00000000002f7919 */ /* 0x000e620000000000 */
[----:B------:R-:W-:Y:S01]  /*0350*/  ISETP.NE.AND P0, PT, R38, RZ, PT ;  /* 0x000000ff2600720c */ /* 0x000fe20003f05270 */
[----:B------:R-:W-:Y:S01]  /*0360*/  BSSY.RECONVERGENT B0, `(.L_x_147) ;  /* 0x0000168000007945 */ /* 0x000fe20003800200 */
[----:B0-----:R-:W-:Y:S01]  /*0370*/  ULEA UR4, UR5, UR4, 0x18 ;  /* 0x0000000405047291 */ /* 0x001fe2000f8ec0ff */
[----:B-1----:R-:W-:-:S05]  /*0380*/  IMAD R2, R40, 0x2c0, R47 ;  /* 0x000002c028027824 */ /* 0x002fca00078e022f */
[----:B------:R-:W-:-:S05]  /*0390*/  LEA R2, R2, UR4, 0x2 ;  /* 0x0000000402027c11 */ /* 0x000fca000f8e10ff */
[----:B------:R-:W-:Y:S01]  /*03a0*/  IMAD R0, R47, 0x54, R2 ;  /* 0x000000542f007824 */ /* 0x000fe200078e0202 */
[----:B--2---:R0:W-:Y:S04]  /*03b0*/  STS [R2], R7 ;  /* 0x0000000702007388 */ /* 0x0041e80000000800 */
[----:B---3--:R0:W-:Y:S04]  /*03c0*/  STS [R2+0x80], R9 ;  /* 0x0000800902007388 */ /* 0x0081e80000000800 */
[----:B----4-:R0:W-:Y:S04]  /*03d0*/  STS [R2+0x100], R11 ;  /* 0x0001000b02007388 */ /* 0x0101e80000000800 */
[----:B------:R0:W-:Y:S04]  /*03e0*/  STS [R2+0x180], R13 ;  /* 0x0001800d02007388 */ /* 0x0001e80000000800 */
        /* <DEDUP_REMOVED lines=17> */
[----:B------:R0:W-:Y:S01]  /*0500*/  STS [R2+0xa80], R18 ;  /* 0x000a801202007388 */ /* 0x0001e20000000800 */
[----:B------:R-:W-:-:S03]  /*0510*/  NOP ;  /* 0x0000000000007918 */ /* 0x000fc60000000000 */
[----:B------:R0:W1:Y:S04]  /*0520*/  LDS.64 R4, [R0] ;  /* 0x0000000000047984 */ /* 0x0000680000000a00 */
[----:B------:R0:W2:Y:S04]  /*0530*/  LDS.64 R6, [R0+0x8] ;  /* 0x0000080000067984 */ /* 0x0000a80000000a00 */
[----:B------:R0:W3:Y:S04]  /*0540*/  LDS.64 R8, [R0+0x10] ;  /* 0x0000100000087984 */ /* 0x0000e80000000a00 */
[----:B------:R0:W4:Y:S04]  /*0550*/  LDS.64 R10, [R0+0x18] ;  /* 0x00001800000a7984 */ /* 0x0001280000000a00 */
[----:B------:R0:W0:Y:S04]  /*0560*/  LDS.64 R12, [R0+0x20] ;  /* 0x00002000000c7984 */ /* 0x0000280000000a00 */
[----:B------:R0:W0:Y:S04]  /*0570*/  LDS.64 R14, [R0+0x28] ;  /* 0x00002800000e7984 */ /* 0x0000280000000a00 */
[----:B------:R0:W0:Y:S04]  /*0580*/  LDS.64 R28, [R0+0x30] ;  /* 0x00003000001c7984 */ /* 0x0000280000000a00 */
[----:B------:R0:W0:Y:S04]  /*0590*/  LDS.64 R30, [R0+0x38] ;  /* 0x00003800001e7984 */ /* 0x0000280000000a00 */
[----:B------:R0:W0:Y:S04]  /*05a0*/  LDS.64 R32, [R0+0x40] ;  /* 0x0000400000207984 */ /* 0x0000280000000a00 */
[----:B------:R0:W0:Y:S04]  /*05b0*/  LDS.64 R34, [R0+0x48] ;  /* 0x0000480000227984 */ /* 0x0000280000000a00 */
[----:B------:R0:W0:Y:S01]  /*05c0*/  LDS.64 R36, [R0+0x50] ;  /* 0x0000500000247984 */ /* 0x0000220000000a00 */
[----:B------:R-:W-:Y:S06]  /*05d0*/  BAR.SYNC.DEFER_BLOCKING 0x0 ;  /* 0x0000000000007b1d */ /* 0x000fec0000010000 */
[----:B-1----:R-:W-:Y:S05]  /*05e0*/  @P0 BRA `(.L_x_148) ;  /* 0x00000004001c0947 */ /* 0x002fea0003800000 */
[----:B0-2---:R-:W-:Y:S02]  /*05f0*/  IADD3 R16, PT, PT, R6, R5, R4 ;  /* 0x0000000506107210 */ /* 0x005fe40007ffe004 */
[C---:B------:R-:W-:Y:S02]  /*0600*/  ISETP.NE.AND P1, PT, R47.reuse, 0x1f, PT ;  /* 0x0000001f2f00780c */ /* 0x040fe40003f25270 */
[----:B---3--:R-:W-:Y:S02]  /*0610*/  IADD3 R16, PT, PT, R8, R7, R16 ;  /* 0x0000000708107210 */ /* 0x008fe40007ffe010 */
[----:B------:R-:W-:Y:S02]  /*0620*/  ISETP.NE.AND P2, PT, R47, RZ, PT ;  /* 0x000000ff2f00720c */ /* 0x000fe40003f45270 */
[----:B----4-:R-:W-:-:S04]  /*0630*/  IADD3 R16, PT, PT, R10, R9, R16 ;  /* 0x000000090a107210 */ /* 0x010fc80007ffe010 */
[----:B------:R-:W-:-:S03]  /*0640*/  IADD3 R16, PT, PT, R12, R11, R16 ;  /* 0x0000000b0c107210 */ /* 0x000fc60007ffe010 */
[----:B------:R-:W-:Y:S02]  /*0650*/  @!P1 LEA R43, R40, UR4, 0x2 ;  /* 0x00000004282b9c11 */ /* 0x000fe4000f8e10ff */
[----:B------:R-:W-:-:S04]  /*0660*/  IADD3 R16, PT, PT, R14, R13, R16 ;  /* 0x0000000d0e107210 */ /* 0x000fc80007ffe010 */
[----:B------:R-:W-:-:S04]  /*0670*/  IADD3 R16, PT, PT, R28, R15, R16 ;  /* 0x0000000f1c107210 */ /* 0x000fc80007ffe010 */
[----:B------:R-:W-:-:S04]  /*0680*/  IADD3 R16, PT, PT, R30, R29, R16 ;  /* 0x0000001d1e107210 */ /* 0x000fc80007ffe010 */
[----:B------:R-:W-:-:S04]  /*0690*/  IADD3 R16, PT, PT, R32, R31, R16 ;  /* 0x0000001f20107210 */ /* 0x000fc80007ffe010 */
[----:B------:R-:W-:-:S04]  /*06a0*/  IADD3 R16, PT, PT, R34, R33, R16 ;  /* 0x0000002122107210 */ /* 0x000fc80007ffe010 */
[----:B------:R-:W-:-:S05]  /*06b0*/  IADD3 R16, PT, PT, R36, R35, R16 ;  /* 0x0000002324107210 */ /* 0x000fca0007ffe010 */
[----:B------:R-:W-:-:S05]  /*06c0*/  IMAD.IADD R37, R37, 0x1, R16 ;  /* 0x0000000125257824 */ /* 0x000fca00078e0210 */
[----:B------:R-:W0:Y:S02]  /*06d0*/  SHFL.UP P0, R16, R37, 0x1, RZ ;  /* 0x0420000025107989 */ /* 0x000e2400000000ff */
[----:B0-----:R-:W-:-:S05]  /*06e0*/  @P0 IMAD.IADD R16, R37, 0x1, R16 ;  /* 0x0000000125100824 */ /* 0x001fca00078e0210 */
[----:B------:R-:W0:Y:S02]  /*06f0*/  SHFL.UP P0, R21, R16, 0x2, RZ ;  /* 0x0440000010157989 */ /* 0x000e2400000000ff */
[----:B0-----:R-:W-:-:S05]  /*0700*/  @P0 IMAD.IADD R21, R16, 0x1, R21 ;  /* 0x0000000110150824 */ /* 0x001fca00078e0215 */
[----:B------:R-:W0:Y:S02]  /*0710*/  SHFL.UP P0, R24, R21, 0x4, RZ ;  /* 0x0480000015187989 */ /* 0x000e2400000000ff */
[----:B0-----:R-:W-:-:S05]  /*0720*/  @P0 IMAD.IADD R24, R21, 0x1, R24 ;  /* 0x0000000115180824 */ /* 0x001fca00078e0218 */
[----:B------:R-:W0:Y:S02]  /*0730*/  SHFL.UP P0, R41, R24, 0x8, RZ ;  /* 0x0500000018297989 */ /* 0x000e2400000000ff */
[----:B0-----:R-:W-:-:S05]  /*0740*/  @P0 IMAD.IADD R41, R24, 0x1, R41 ;  /* 0x0000000118290824 */ /* 0x001fca00078e0229 */
[----:B------:R-:W0:Y:S02]  /*0750*/  SHFL.UP P0, R38, R41, 0x10, RZ ;  /* 0x0600000029267989 */ /* 0x000e2400000000ff */
[----:B0-----:R-:W-:Y:S01]  /*0760*/  @P0 IMAD.IADD R38, R41, 0x1, R38 ;  /* 0x0000000129260824 */ /* 0x001fe200078e0226 */
[----:B------:R-:W-:-:S03]  /*0770*/  ISETP.NE.AND P0, PT, R40, 0x2, PT ;  /* 0x000000022800780c */ /* 0x000fc60003f05270 */
[----:B------:R-:W-:Y:S01]  /*0780*/  IMAD.IADD R37, R38, 0x1, -R37 ;  /* 0x0000000126257824 */ /* 0x000fe200078e0a25 */
[----:B------:R-:W-:Y:S01]  /*0790*/  @!P1 STS [R43+0x10], R38 ;  /* 0x000010262b009388 */ /* 0x000fe20000000800 */
[----:B------:R-:W-:Y:S01]  /*07a0*/  BAR.SYNC.DEFER_BLOCKING 0x0 ;  /* 0x0000000000007b1d */ /* 0x000fe20000010000 */
[----:B------:R-:W-:Y:S02]  /*07b0*/  ISETP.NE.AND P1, PT, R40, 0x9, PT ;  /* 0x000000092800780c */ /* 0x000fe40003f25270 */
[----:B------:R-:W-:-:S03]  /*07c0*/  SEL R37, R37, RZ, P2 ;  /* 0x000000ff25257207 */ /* 0x000fc60001000000 */
[----:B------:R-:W0:Y:S04]  /*07d0*/  LDS.128 R16, [UR4+0x10] ;  /* 0x00001004ff107984 */ /* 0x000e280008000c00 */
[----:B------:R-:W1:Y:S04]  /*07e0*/  LDS.128 R20, [UR4+0x20] ;  /* 0x00002004ff147984 */ /* 0x000e680008000c00 */
[----:B------:R-:W2:Y:S01]  /*07f0*/  LDS.128 R24, [UR4+0x30] ;  /* 0x00003004ff187984 */ /* 0x000ea20008000c00 */
[----:B0-----:R-:W-:-:S04]  /*0800*/  IMAD.IADD R17, R16, 0x1, R17 ;  /* 0x0000000110117824 */ /* 0x001fc800078e0211 */
[----:B------:R-:W-:Y:S01]  /*0810*/  IMAD.IADD R18, R18, 0x1, R17 ;  /* 0x0000000112127824 */ /* 0x000fe200078e0211 */
[----:B------:R-:W-:Y:S02]  /*0820*/  SEL R16, R17, R16, !P0 ;  /* 0x0000001011107207 */ /* 0x000fe40004000000 */
[----:B------:R-:W-:Y:S01]  /*0830*/  ISETP.NE.AND P0, PT, R40, 0x3, PT ;  /* 0x000000032800780c */ /* 0x000fe20003f05270 */
[----:B------:R-:W-:-:S03]  /*0840*/  IMAD.IADD R19, R19, 0x1, R18 ;  /* 0x0000000113137824 */ /* 0x000fc600078e0212 */
[----:B------:R-:W-:Y:S01]  /*0850*/  SEL R16, R18, R16, !P0 ;  /* 0x0000001012107207 */ /* 0x000fe20004000000 */
[----:B-1----:R-:W-:Y:S01]  /*0860*/  IMAD.IADD R20, R19, 0x1, R20 ;  /* 0x0000000113147824 */ /* 0x002fe200078e0214 */
[----:B------:R-:W-:-:S03]  /*0870*/  ISETP.NE.AND P0, PT, R40, 0x4, PT ;  /* 0x000000042800780c */ /* 0x000fc60003f05270 */
[----:B------:R-:W-:Y:S01]  /*0880*/  IMAD.IADD R21, R21, 0x1, R20 ;  /* 0x0000000115157824 */ /* 0x000fe200078e0214 */
[----:B------:R-:W-:Y:S02]  /*0890*/  SEL R16, R19, R16, !P0 ;  /* 0x0000001013107207 */ /* 0x000fe40004000000 */
[----:B------:R-:W-:Y:S01]  /*08a0*/  ISETP.NE.AND P0, PT, R40, 0x5, PT ;  /* 0x000000052800780c */ /* 0x000fe20003f05270 */
[----:B------:R-:W-:-:S03]  /*08b0*/  IMAD.IADD R22, R22, 0x1, R21 ;  /* 0x0000000116167824 */ /* 0x000fc600078e0215 */
[----:B------:R-:W-:Y:S01]  /*08c0*/  SEL R16, R20, R16, !P0 ;  /* 0x0000001014107207 */ /* 0x000fe20004000000 */
[----:B------:R-:W-:Y:S01]  /*08d0*/  IMAD.IADD R23, R23, 0x1, R22 ;  /* 0x0000000117177824 */ /* 0x000fe200078e0216 */
[----:B------:R-:W-:-:S03]  /*08e0*/  ISETP.NE.AND P0, PT, R40, 0x6, PT ;  /* 0x000000062800780c */ /* 0x000fc60003f05270 */
[----:B--2---:R-:W-:Y:S01]  /*08f0*/  IMAD.IADD R24, R23, 0x1, R24 ;  /* 0x0000000117187824 */ /* 0x004fe200078e0218 */
[----:B------:R-:W-:Y:S02]  /*0900*/  SEL R16, R21, R16, !P0 ;  /* 0x0000001015107207 */ /* 0x000fe40004000000 */
[----:B------:R-:W-:Y:S01]  /*0910*/  ISETP.NE.AND P0, PT, R40, 0x7, PT ;  /* 0x000000072800780c */ /* 0x000fe20003f05270 */
[----:B------:R-:W-:-:S03]  /*0920*/  IMAD.IADD R25, R25, 0x1, R24 ;  /* 0x0000000119197824 */ /* 0x000fc600078e0218 */
[----:B------:R-:W-:Y:S01]  /*0930*/  SEL R16, R22, R16, !P0 ;  /* 0x0000001016107207 */ /* 0x000fe20004000000 */
[----:B------:R-:W-:Y:S01]  /*0940*/  IMAD.IADD R26, R26, 0x1, R25 ;  /* 0x000000011a1a7824 */ /* 0x000fe200078e0219 */
[----:B------:R-:W-:-:S04]  /*0950*/  ISETP.NE.AND P0, PT, R40, 0x8, PT ;  /* 0x000000082800780c */ /* 0x000fc80003f05270 */
[----:B------:R-:W-:Y:S02]  /*0960*/  SEL R16, R23, R16, !P0 ;  /* 0x0000001017107207 */ /* 0x000fe40004000000 */
[----:B------:R-:W-:Y:S02]  /*0970*/  ISETP.NE.AND P0, PT, R40, 0xa, PT ;  /* 0x0000000a2800780c */ /* 0x000fe40003f05270 */
[----:B------:R-:W-:Y:S02]  /*0980*/  SEL R16, R24, R16, !P1 ;  /* 0x0000001018107207 */ /* 0x000fe40004800000 */
[----:B------:R-:W-:Y:S02]  /*0990*/  ISETP.NE.AND P1, PT, R40, 0xb, PT ;  /* 0x0000000b2800780c */ /* 0x000fe40003f25270 */
[----:B------:R-:W-:Y:S02]  /*09a0*/  SEL R16, R25, R16, !P0 ;  /* 0x0000001019107207 */ /* 0x000fe40004000000 */
[----:B------:R-:W-:-:S02]  /*09b0*/  ISETP.GE.U32.AND P0, PT, R49, 0x20, PT ;  /* 0x000000203100780c */ /* 0x000fc40003f06070 */
[----:B------:R-:W-:Y:S02]  /*09c0*/  SEL R16, R26, R16, !P1 ;  /* 0x000000101a107207 */ /* 0x000fe40004800000 */
[----:B------:R-:W-:Y:S02]  /*09d0*/  ISETP.NE.AND P1, PT, R49, RZ, PT ;  /* 0x000000ff3100720c */ /* 0x000fe40003f25270 */
[----:B------:R-:W-:Y:S02]  /*09e0*/  SEL R16, R16, RZ, P0 ;  /* 0x000000ff10107207 */ /* 0x000fe40000000000 */
[--C-:B-----5:R-:W-:Y:S02]  /*09f0*/  IADD3 R27, PT, PT, R26, R27, R39.reuse ;  /* 0x0000001b1a1b7210 */ /* 0x120fe40007ffe027 */
[----:B------:R-:W-:-:S07]  /*0a00*/  IADD3 R16, PT, PT, R16, R37, R39 ;  /* 0x0000002510107210 */ /* 0x000fce0007ffe027 */
[----:B------:R-:W-:Y:S05]  /*0a10*/  @P1 BRA `(.L_x_149) ;  /* 0x0000000c00f01947 */ /* 0x000fea0003800000 */
[----:B------:R-:W0:Y:S01]  /*0a20*/  LDC.64 R18, c[0x0][0x390] ;  /* 0x0000e400ff127b82 */ /* 0x000e220000000a00 */
[----:B------:R-:W-:-:S05]  /*0a30*/  IMAD.MOV.U32 R26, RZ, RZ, 0x65 ;  /* 0x00000065ff1a7424 */ /* 0x000fca00078e00ff */
[----:B0-----:R0:W-:Y:S01]  /*0a40*/  ST.E.64.STRONG.GPU desc[UR8][R18.64+0x100], R26 ;  /* 0x0001001a12007985 */ /* 0x0011e2000c10fb08 */
[----:B------:R-:W-:Y:S05]  /*0a50*/  BRA `(.L_x_149) ;  /* 0x0000000c00e07947 */ /* 0x000fea0003800000 */
.L_x_148:
        /* <DEDUP_REMOVED lines=20> */
[----:B-----5:R-:W0:Y:S02]  /*0ba0*/  SHFL.UP P0, R39, R24, 0x8, RZ ;  /* 0x0500000018277989 */ /* 0x020e2400000000ff */
[----:B0-----:R-:W-:-:S05]  /*0bb0*/  @P0 IMAD.IADD R39, R24, 0x1, R39 ;  /* 0x0000000118270824 */ /* 0x001fca00078e0227 */
[----:B------:R-:W0:Y:S02]  /*0bc0*/  SHFL.UP P0, R42, R39, 0x10, RZ ;  /* 0x06000000272a7989 */ /* 0x000e2400000000ff */
[----:B0-----:R-:W-:Y:S01]  /*0bd0*/  @P0 IMAD.IADD R42, R39, 0x1, R42 ;  /* 0x00000001272a0824 */ /* 0x001fe200078e022a */
[----:B------:R-:W-:-:S03]  /*0be0*/  ISETP.NE.AND P0, PT, R40, 0x2, PT ;  /* 0x000000022800780c */ /* 0x000fc60003f05270 */
[----:B------:R-:W-:Y:S01]  /*0bf0*/  IMAD.IADD R37, R42, 0x1, -R37 ;  /* 0x000000012a257824 */ /* 0x000fe200078e0a25 */
[----:B------:R-:W-:Y:S01]  /*0c00*/  @!P1 STS [R41+0x10], R42 ;  /* 0x0000102a29009388 */ /* 0x000fe20000000800 */
[----:B------:R-:W-:Y:S01]  /*0c10*/  BAR.SYNC.DEFER_BLOCKING 0x0 ;  /* 0x0000000000007b1d */ /* 0x000fe20000010000 */
[----:B------:R-:W-:-:S05]  /*0c20*/  ISETP.NE.AND P1, PT, R40, 0x9, PT ;  /* 0x000000092800780c */ /* 0x000fca0003f25270 */
[----:B------:R-:W0:Y:S04]  /*0c30*/  LDS.128 R16, [UR4+0x10] ;  /* 0x00001004ff107984 */ /* 0x000e280008000c00 */
[----:B------:R-:W1:Y:S04]  /*0c40*/  LDS.128 R20, [UR4+0x20] ;  /* 0x00002004ff147984 */ /* 0x000e680008000c00 */
[----:B------:R-:W2:Y:S01]  /*0c50*/  LDS.128 R24, [UR4+0x30] ;  /* 0x00003004ff187984 */ /* 0x000ea20008000c00 */
[----:B0-----:R-:W-:-:S04]  /*0c60*/  IMAD.IADD R17, R16, 0x1, R17 ;  /* 0x0000000110117824 */ /* 0x001fc800078e0211 */
[----:B------:R-:W-:Y:S01]  /*0c70*/  IMAD.IADD R18, R18, 0x1, R17 ;  /* 0x0000000112127824 */ /* 0x000fe200078e0211 */
[----:B------:R-:W-:Y:S02]  /*0c80*/  SEL R16, R17, R16, !P0 ;  /* 0x0000001011107207 */ /* 0x000fe40004000000 */
[----:B------:R-:W-:Y:S01]  /*0c90*/  ISETP.NE.AND P0, PT, R40, 0x3, PT ;  /* 0x000000032800780c */ /* 0x000fe20003f05270 */
[----:B------:R-:W-:Y:S01]  /*0ca0*/  IMAD.IADD R19, R19, 0x1, R18 ;  /* 0x0000000113137824 */ /* 0x000fe200078e0212 */
[----:B------:R-:W-:Y:S02]  /*0cb0*/  SEL R17, R37, RZ, P2 ;  /* 0x000000ff25117207 */ /* 0x000fe40001000000 */
        /* <DEDUP_REMOVED lines=16> */
[----:B------:R-:W-:-:S03]  /*0dc0*/  ISETP.NE.AND P0, PT, R40, 0x8, PT ;  /* 0x000000082800780c */ /* 0x000fc60003f05270 */
[----:B------:R-:W-:Y:S01]  /*0dd0*/  IMAD.IADD R27, R27, 0x1, R26 ;  /* 0x000000011b1b7824 */ /* 0x000fe200078e021a */
[----:B------:R-:W-:Y:S02]  /*0de0*/  SEL R16, R23, R16, !P0 ;  /* 0x0000001017107207 */ /* 0x000fe40004000000 */
[----:B------:R-:W-:Y:S02]  /*0df0*/  ISETP.NE.AND P0, PT, R40, 0xa, PT ;  /* 0x0000000a2800780c */ /* 0x000fe40003f05270 */
[----:B------:R-:W-:Y:S02]  /*0e00*/  SEL R16, R24, R16, !P1 ;  /* 0x0000001018107207 */ /* 0x000fe40004800000 */
[----:B------:R-:W-:Y:S02]  /*0e10*/  ISETP.NE.AND P1, PT, R40, 0xb, PT ;  /* 0x0000000b2800780c */ /* 0x000fe40003f25270 */
[----:B------:R-:W-:Y:S02]  /*0e20*/  SEL R16, R25, R16, !P0 ;  /* 0x0000001019107207 */ /* 0x000fe40004000000 */
[----:B------:R-:W-:-:S02]  /*0e30*/  ISETP.GT.U32.AND P0, PT, R49, 0x1f, PT ;  /* 0x0000001f3100780c */ /* 0x000fc40003f04070 */
[----:B------:R-:W-:Y:S02]  /*0e40*/  SEL R16, R26, R16, !P1 ;  /* 0x000000101a107207 */ /* 0x000fe40004800000 */
[----:B------:R-:W-:-:S03]  /*0e50*/  ISETP.GE.U32.AND P1, PT, R49, 0x20, PT ;  /* 0x000000203100780c */ /* 0x000fc60003f26070 */
[----:B------:R-:W-:-:S05]  /*0e60*/  IMAD.IADD R16, R16, 0x1, R17 ;  /* 0x0000000110107824 */ /* 0x000fca00078e0211 */
[----:B------:R-:W-:Y:S01]  /*0e70*/  SEL R46, R37, R16, !P1 ;  /* 0x00000010252e7207 */ /* 0x000fe20004800000 */
[----:B------:R-:W-:Y:S06]  /*0e80*/  @P0 BRA `(.L_x_150) ;  /* 0x0000000800b00947 */ /* 0x000fec0003800000 */
[----:B------:R-:W0:Y:S01]  /*0e90*/  LDC.64 R16, c[0x0][0x390] ;  /* 0x0000e400ff107b82 */ /* 0x000e220000000a00 */
[----:B------:R-:W-:Y:S02]  /*0ea0*/  ISETP.NE.AND P1, PT, R49, RZ, PT ;  /* 0x000000ff3100720c */ /* 0x000fe40003f25270 */
[----:B------:R-:W-:-:S05]  /*0eb0*/  LOP3.LUT R21, RZ, R49, RZ, 0x33, !PT ;  /* 0x00000031ff157212 */ /* 0x000fca00078e33ff */
[----:B------:R-:W-:-:S06]  /*0ec0*/  IMAD.IADD R21, R38, 0x1, R21 ;  /* 0x0000000126157824 */ /* 0x000fcc00078e0215 */
[----:B------:R-:W-:Y:S01]  /*0ed0*/  @!P1 IMAD.MOV.U32 R26, RZ, RZ, 0x64 ;  /* 0x00000064ff1a9424 */ /* 0x000fe200078e00ff */
[----:B------:R1:W-:Y:S01]  /*0ee0*/  @!P1 STS [UR4+0xc], R27 ;  /* 0x00000c1bff009988 */ /* 0x0003e20008000804 */
[----:B0-----:R-:W-:-:S04]  /*0ef0*/  IMAD.WIDE R24, R38, 0x8, R16 ;  /* 0x0000000826187825 */ /* 0x001fc800078e0210 */
[----:B------:R-:W-:Y:S01]  /*0f00*/  IMAD.WIDE R16, R21, 0x8, R16 ;  /* 0x0000000815107825 */ /* 0x000fe200078e0210 */
[----:B------:R1:W-:Y:S01]  /*0f10*/  @!P1 ST.E.64.STRONG.GPU desc[UR8][R24.64+0x100], R26 ;  /* 0x0001001a18009985 */ /* 0x0003e2000c10fb08 */
[----:B------:R-:W-:Y:S05]  /*0f20*/  NANOSLEEP 0x33e ;  /* 0x0000033e0000795d */ /* 0x000fea0003800000 */
[----:B------:R-:W2:Y:S01]  /*0f30*/  LD.E.64.STRONG.GPU R40, desc[UR8][R16.64+0x100] ;  /* 0x0001000810287980 */ /* 0x000ea2000c10fb00 */
[----:B------:R-:W-:Y:S01]  /*0f40*/  UMOV UR5, 0xffffffff ;  /* 0xffffffff00057882 */ /* 0x000fe20000000000 */
[----:B--2---:R-:W-:Y:S02]  /*0f50*/  ISETP.NE.AND P0, PT, R40, 0x63, PT ;  /* 0x000000632800780c */ /* 0x004fe40003f05270 */
[----:B-1----:R-:W-:Y:S11]  /*0f60*/  BRA.DIV UR5, `(.L_x_151) ;  /* 0x00000036053c7947 */ /* 0x002ff6000b800000 */
[----:B------:R-:W-:-:S13]  /*0f70*/  VOTE.ANY P0, !P0 ;  /* 0x0000000000ff7806 */ /* 0x000fda0004000100 */
.L_x_180:
[----:B------:R-:W-:Y:S05]  /*0f80*/  @!P0 BRA `(.L_x_152) ;  /* 0x0000000000748947 */ /* 0x000fea0003800000 */
[----:B------:R-:W-:-:S07]  /*0f90*/  IMAD.MOV.U32 R20, RZ, RZ, 0x3b8 ;  /* 0x000003b8ff147424 */ /* 0x000fce00078e00ff */
.L_x_154:
[----:B------:R-:W-:Y:S02]  /*0fa0*/  VIADD R23, R20, 0x1 ;  /* 0x0000000114177836 */ /* 0x000fe40000000000 */
[----:B------:R-:W-:Y:S02]  /*0fb0*/  IMAD R38, R38, 0x41a7, RZ ;  /* 0x000041a726267824 */ /* 0x000fe400078e02ff */
[----:B------:R-:W0:Y:S01]  /*0fc0*/  I2F.U32.RP R22, R23 ;  /* 0x0000001700167306 */ /* 0x000e220000209000 */
[----:B------:R-:W-:Y:S01]  /*0fd0*/  IMAD.MOV R37, RZ, RZ, -R23 ;  /* 0x000000ffff257224 */ /* 0x000fe200078e0a17 */
[----:B------:R-:W-:Y:S02]  /*0fe0*/  ISETP.NE.U32.AND P2, PT, R23, RZ, PT ;  /* 0x000000ff1700720c */ /* 0x000fe40003f45070 */
[----:B------:R-:W-:-:S04]  /*0ff0*/  LOP3.LUT R38, R38, 0x7fffffff, RZ, 0xc0, !PT ;  /* 0x7fffffff26267812 */ /* 0x000fc800078ec0ff */
[----:B0-----:R-:W0:Y:S02]  /*1000*/  MUFU.RCP R22, R22 ;  /* 0x0000001600167308 */ /* 0x001e240000001000 */
[----:B0-----:R-:W-:-:S06]  /*1010*/  VIADD R18, R22, 0xffffffe ;  /* 0x0ffffffe16127836 */ /* 0x001fcc0000000000 */
[----:B------:R0:W1:Y:S02]  /*1020*/  F2I.FTZ.U32.TRUNC.NTZ R19, R18 ;  /* 0x0000001200137305 */ /* 0x000064000021f000 */
[----:B0-----:R-:W-:Y:S02]  /*1030*/  IMAD.MOV.U32 R18, RZ, RZ, RZ ;  /* 0x000000ffff127224 */ /* 0x001fe400078e00ff */
[----:B-1----:R-:W-:-:S04]  /*1040*/  IMAD R37, R37, R19, RZ ;  /* 0x0000001325257224 */ /* 0x002fc800078e02ff */
[----:B------:R-:W-:-:S06]  /*1050*/  IMAD.HI.U32 R19, R19, R37, R18 ;  /* 0x0000002513137227 */ /* 0x000fcc00078e0012 */
[----:B------:R-:W-:-:S04]  /*1060*/  IMAD.HI.U32 R19, R19, R38, RZ ;  /* 0x0000002613137227 */ /* 0x000fc800078e00ff */
[----:B------:R-:W-:-:S04]  /*1070*/  IMAD.MOV R19, RZ, RZ, -R19 ;  /* 0x000000ffff137224 */ /* 0x000fc800078e0a13 */
[----:B------:R-:W-:-:S05]  /*1080*/  IMAD R22, R23, R19, R38 ;  /* 0x0000001317167224 */ /* 0x000fca00078e0226 */
[----:B------:R-:W-:-:S13]  /*1090*/  ISETP.GE.U32.AND P0, PT, R22, R23, PT ;  /* 0x000000171600720c */ /* 0x000fda0003f06070 */
[----:B------:R-:W-:-:S05]  /*10a0*/  @P0 IMAD.IADD R22, R22, 0x1, -R23 ;  /* 0x0000000116160824 */ /* 0x000fca00078e0a17 */
[----:B------:R-:W-:-:S13]  /*10b0*/  ISETP.GE.U32.AND P0, PT, R22, R23, PT ;  /* 0x000000171600720c */ /* 0x000fda0003f06070 */
[----:B------:R-:W-:Y:S01]  /*10c0*/  @P0 IMAD.IADD R22, R22, 0x1, -R23 ;  /* 0x0000000116160824 */ /* 0x000fe200078e0a17 */
[----:B------:R-:W-:-:S04]  /*10d0*/  @!P2 LOP3.LUT R22, RZ, R23, RZ, 0x33, !PT ;  /* 0x00000017ff16a212 */ /* 0x000fc800078e33ff */
[----:B------:R-:W-:Y:S05]  /*10e0*/  NANOSLEEP R22 ;  /* 0x000000160000735d */ /* 0x000fea0003800000 */
[----:B------:R-:W2:Y:S01]  /*10f0*/  LD.E.64.STRONG.GPU R40, desc[UR8][R16.64+0x100] ;  /* 0x0001000810287980 */ /* 0x000ea2000c10fb00 */
[----:B------:R-:W-:Y:S01]  /*1100*/  UMOV UR5, 0xffffffff ;  /* 0xffffffff00057882 */ /* 0x000fe20000000000 */
[----:B------:R-:W-:Y:S02]  /*1110*/  SHF.R.U32.HI R20, RZ, 0x1, R20 ;  /* 0x00000001ff147819 */ /* 0x000fe40000011614 */
[----:B--2---:R-:W-:Y:S01]  /*1120*/  ISETP.NE.AND P0, PT, R40, 0x63, PT ;  /* 0x000000632800780c */ /* 0x004fe20003f05270 */
[----:B------:R-:W-:-:S12]  /*1130*/  BRA.DIV UR5, `(.L_x_153) ;  /* 0x0000003205e87947 */ /* 0x000fd8000b800000 */
[----:B------:R-:W-:-:S13]  /*1140*/  VOTE.ANY P0, !P0 ;  /* 0x0000000000ff7806 */ /* 0x000fda0004000100 */
.L_x_183:
[----:B------:R-:W-:Y:S05]  /*1150*/  @P0 BRA `(.L_x_154) ;  /* 0xfffffffc00900947 */ /* 0x000fea000383ffff */
.L_x_152:
[----:B------:R-:W-:Y:S01]  /*1160*/  UMOV UR5, 0xffffffff ;  /* 0xffffffff00057882 */ /* 0x000fe20000000000 */
[----:B------:R-:W-:Y:S02]  /*1170*/  ISETP.NE.AND P0, PT, R40, 0x65, PT ;  /* 0x000000652800780c */ /* 0x000fe40003f05270 */
[----:B------:R-:W-:Y:S11]  /*1180*/  BRA.DIV UR5, `(.L_x_155) ;  /* 0x0000003205f47947 */ /* 0x000ff6000b800000 */
[----:B------:R-:W0:Y:S01]  /*1190*/  S2R R48, SR_GEMASK ;  /* 0x0000000000307919 */ /* 0x000e220000003c00 */
[----:B------:R-:W-:Y:S01]  /*11a0*/  VOTE.ANY R19, PT, !P0 ;  /* 0x0000000000137806 */ /* 0x000fe200040e0100 */
[C---:B------:R-:W-:Y:S01]  /*11b0*/  VIADD R22, R47.reuse, 0x2 ;  /* 0x000000022f167836 */ /* 0x040fe20000000000 */
[----:B------:R-:W1:Y:S01]  /*11c0*/  LDC.64 R42, c[0x0][0x390] ;  /* 0x0000e400ff2a7b82 */ /* 0x000e620000000a00 */
[C---:B------:R-:W-:Y:S02]  /*11d0*/  VIADD R23, R47.reuse, 0x4 ;  /* 0x000000042f177836 */ /* 0x040fe40000000000 */
[----:B------:R-:W-:Y:S01]  /*11e0*/  VIADD R26, R47, 0x8 ;  /* 0x000000082f1a7836 */ /* 0x000fe20000000000 */
[----:B-1----:R-:W-:Y:S02]  /*11f0*/  IADD3 R42, P3, PT, R42, 0x100, RZ ;  /* 0x000001002a2a7810 */ /* 0x002fe40007f7e0ff */
[----:B0-----:R-:W-:-:S03]  /*1200*/  LOP3.LUT R19, R19, 0x80000000, R48, 0xec, !PT ;  /* 0x8000000013137812 */ /* 0x001fc600078eec30 */
[----:B------:R-:W-:Y:S02]  /*1210*/  IMAD.X R43, RZ, RZ, R43, P3 ;  /* 0x000000ffff2b7224 */ /* 0x000fe400018e062b */
[----:B------:R-:W-:-:S05]  /*1220*/  VIADD R16, R19, 0xffffffff ;  /* 0xffffffff13107836 */ /* 0x000fca0000000000 */
[----:B------:R-:W-:-:S06]  /*1230*/  LOP3.LUT R16, R19, R16, RZ, 0xc, !PT ;  /* 0x0000001013107212 */ /* 0x000fcc00078e0cff */
[----:B------:R-:W0:Y:S02]  /*1240*/  POPC R16, R16 ;  /* 0x0000001000107309 */ /* 0x000e240000000000 */
[----:B0-----:R-:W0:Y:S01]  /*1250*/  SHFL.DOWN PT, R20, R41, 0x1, R16 ;  /* 0x0820000029147989 */ /* 0x001e2200000e0010 */
[----:B------:R-:W-:-:S04]  /*1260*/  ISETP.GE.AND P0, PT, R47, R16, PT ;  /* 0x000000102f00720c */ /* 0x000fc80003f06270 */
[----:B0-----:R-:W-:Y:S02]  /*1270*/  SEL R20, R20, RZ, !P0 ;  /* 0x000000ff14147207 */ /* 0x001fe40004000000 */
[----:B------:R-:W-:-:S03]  /*1280*/  ISETP.GT.AND P0, PT, R22, R16, PT ;  /* 0x000000101600720c */ /* 0x000fc60003f04270 */
[----:B------:R-:W-:-:S05]  /*1290*/  IMAD.IADD R37, R20, 0x1, R41 ;  /* 0x0000000114257824 */ /* 0x000fca00078e0229 */
[----:B------:R-:W0:Y:S02]  /*12a0*/  SHFL.DOWN PT, R20, R37, 0x2, R16 ;  /* 0x0840000025147989 */ /* 0x000e2400000e0010 */
[----:B0-----:R-:W-:Y:S02]  /*12b0*/  SEL R20, R20, RZ, !P0 ;  /* 0x000000ff14147207 */ /* 0x001fe40004000000 */
[----:B------:R-:W-:-:S03]  /*12c0*/  ISETP.GT.AND P0, PT, R23, R16, PT ;  /* 0x000000101700720c */ /* 0x000fc60003f04270 */
[----:B------:R-:W-:Y:S02]  /*12d0*/  IMAD.IADD R39, R37, 0x1, R20 ;  /* 0x0000000125277824 */ /* 0x000fe400078e0214 */
[----:B------:R-:W-:-:S03]  /*12e0*/  VIADD R37, R47, 0x10 ;  /* 0x000000102f257836 */ /* 0x000fc60000000000 */
[----:B------:R-:W0:Y:S02]  /*12f0*/  SHFL.DOWN PT, R20, R39, 0x4, R16 ;  /* 0x0880000027147989 */ /* 0x000e2400000e0010 */
[-C--:B------:R-:W-:Y:S02]  /*1300*/  ISETP.GT.AND P2, PT, R37, R16.reuse, PT ;  /* 0x000000102500720c */ /* 0x080fe40003f44270 */
[----:B0-----:R-:W-:Y:S02]  /*1310*/  SEL R20, R20, RZ, !P0 ;  /* 0x000000ff14147207 */ /* 0x001fe40004000000 */
[----:B------:R-:W-:-:S03]  /*1320*/  ISETP.GT.AND P0, PT, R26, R16, PT ;  /* 0x000000101a00720c */ /* 0x000fc60003f04270 */
[----:B------:R-:W-:-:S05]  /*1330*/  IMAD.IADD R51, R39, 0x1, R20 ;  /* 0x0000000127337824 */ /* 0x000fca00078e0214 */
[----:B------:R-:W0:Y:S02]  /*1340*/  SHFL.DOWN PT, R20, R51, 0x8, R16 ;  /* 0x0900000033147989 */ /* 0x000e2400000e0010 */
[----:B0-----:R-:W-:Y:S02]  /*1350*/  SEL R20, R20, RZ, !P0 ;  /* 0x000000ff14147207 */ /* 0x001fe40004000000 */
[----:B------:R-:W-:-:S03]  /*1360*/  ISETP.NE.AND P0, PT, R40, 0x65, PT ;  /* 0x000000652800780c */ /* 0x000fc60003f05270 */
[----:B------:R-:W-:-:S05]  /*1370*/  IMAD.IADD R41, R51, 0x1, R20 ;  /* 0x0000000133297824 */ /* 0x000fca00078e0214 */
[----:B------:R-:W0:Y:S05]  /*1380*/  SHFL.DOWN PT, R20, R41, 0x10, R16 ;  /* 0x0a00000029147989 */ /* 0x000e2a00000e0010 */
[----:B------:R-:W-:Y:S02]  /*1390*/  VOTE.ALL P0, P0 ;  /* 0x0000000000ff7806 */ /* 0x000fe40000000000 */
[----:B0-----:R-:W-:-:S05]  /*13a0*/  SEL R20, R20, RZ, !P2 ;  /* 0x000000ff14147207 */ /* 0x001fca0005000000 */
[----:B------:R-:W-:-:S07]  /*13b0*/  IMAD.IADD R39, R41, 0x1, R20 ;  /* 0x0000000129277824 */ /* 0x000fce00078e0214 */
.L_x_192:
[----:B------:R-:W-:Y:S05]  /*13c0*/  @!P0 BRA `(.L_x_156) ;  /* 0x0000000400248947 */ /* 0x000fea0003800000 */
[----:B------:R-:W-:-:S07]  /*13d0*/  IMAD.MOV.U32 R44, RZ, RZ, 0x3b8 ;  /* 0x000003b8ff2c7424 */ /* 0x000fce00078e00ff */
.L_x_162:
[----:B------:R-:W-:Y:S02]  /*13e0*/  IMAD.MOV.U32 R16, RZ, RZ, R42 ;  /* 0x000000ffff107224 */ /* 0x000fe400078e002a */
[----:B------:R-:W-:Y:S02]  /*13f0*/  IMAD.MOV.U32 R17, RZ, RZ, R43 ;  /* 0x000000ffff117224 */ /* 0x000fe400078e002b */
[----:B------:R-:W-:-:S05]  /*1400*/  IMAD.WIDE R16, R21, 0x8, R16 ;  /* 0x0000000815107825 */ /* 0x000fca00078e0210 */
[----:B------:R-:W2:Y:S01]  /*1410*/  LD.E.64.STRONG.GPU R40, desc[UR8][R16.64+-0x100] ;  /* 0xffff000810287980 */ /* 0x000ea2000c10fb00 */
[----:B------:R-:W-:Y:S05]  /*1420*/  YIELD ;  /* 0x0000000000007946 */ /* 0x000fea0003800000 */
[----:B------:R-:W-:Y:S01]  /*1430*/  UMOV UR5, 0xffffffff ;  /* 0xffffffff00057882 */ /* 0x000fe20000000000 */
[----:B------:R-:W-:Y:S02]  /*1440*/  SHF.R.U32.HI R44, RZ, 0x1, R44 ;  /* 0x00000001ff2c7819 */ /* 0x000fe4000001162c */
[----:B--2---:R-:W-:Y:S01]  /*1450*/  ISETP.NE.AND P0, PT, R40, 0x63, PT ;  /* 0x000000632800780c */ /* 0x004fe20003f05270 */
[----:B------:R-:W-:-:S12]  /*1460*/  BRA.DIV UR5, `(.L_x_157) ;  /* 0x0000003605407947 */ /* 0x000fd8000b800000 */
[----:B------:R-:W-:-:S13]  /*1470*/  VOTE.ANY P0, !P0 ;  /* 0x0000000000ff7806 */ /* 0x000fda0004000100 */
.L_x_195:
[----:B------:R-:W-:Y:S05]  /*1480*/  @!P0 BRA `(.L_x_158) ;  /* 0x0000000000748947 */ /* 0x000fea0003800000 */
[----:B------:R-:W-:-:S07]  /*1490*/  IMAD.MOV.U32 R20, RZ, RZ, R44 ;  /* 0x000000ffff147224 */ /* 0x000fce00078e002c */
.L_x_160:
        /* <DEDUP_REMOVED lines=27> */
.L_x_198:
[----:B------:R-:W-:Y:S05]  /*1650*/  @P0 BRA `(.L_x_160) ;  /* 0xfffffffc00900947 */ /* 0x000fea000383ffff */
.L_x_158:
[----:B------:R-:W-:Y:S01]  /*1660*/  UMOV UR5, 0xffffffff ;  /* 0xffffffff00057882 */ /* 0x000fe20000000000 */
[----:B------:R-:W-:Y:S02]  /*1670*/  ISETP.NE.AND P0, PT, R40, 0x65, PT ;  /* 0x000000652800780c */ /* 0x000fe40003f05270 */
[----:B------:R-:W-:Y:S11]  /*1680*/  BRA.DIV UR5, `(.L_x_161) ;  /* 0x0000003205f87947 */ /* 0x000ff6000b800000 */
[----:B------:R-:W-:Y:S01]  /*1690*/  VOTE.ANY R19, PT, !P0 ;  /* 0x0000000000137806 */ /* 0x000fe200040e0100 */
[----:B------:R-:W-:-:S03]  /*16a0*/  VIADD R21, R21, 0xffffffe0 ;  /* 0xffffffe015157836 */ /* 0x000fc60000000000 */
[----:B------:R-:W-:-:S05]  /*16b0*/  LOP3.LUT R19, R19, 0x80000000, R48, 0xec, !PT ;  /* 0x8000000013137812 */ /* 0x000fca00078eec30 */
[----:B------:R-:W-:-:S05]  /*16c0*/  VIADD R16, R19, 0xffffffff ;  /* 0xffffffff13107836 */ /* 0x000fca0000000000 */
[----:B------:R-:W-:-:S06]  /*16d0*/  LOP3.LUT R16, R19, R16, RZ, 0xc, !PT ;  /* 0x0000001013107212 */ /* 0x000fcc00078e0cff */
[----:B------:R-:W0:Y:S02]  /*16e0*/  POPC R16, R16 ;  /* 0x0000001000107309 */ /* 0x000e240000000000 */
[----:B0-----:R-:W0:Y:S01]  /*16f0*/  SHFL.DOWN PT, R20, R41, 0x1, R16 ;  /* 0x0820000029147989 */ /* 0x001e2200000e0010 */
[-C--:B------:R-:W-:Y:S02]  /*1700*/  ISETP.GE.AND P0, PT, R47, R16.reuse, PT ;  /* 0x000000102f00720c */ /* 0x080fe40003f06270 */
[-C--:B------:R-:W-:Y:S02]  /*1710*/  ISETP.GT.AND P2, PT, R37, R16.reuse, PT ;  /* 0x000000102500720c */ /* 0x080fe40003f44270 */
[----:B0-----:R-:W-:Y:S02]  /*1720*/  SEL R20, R20, RZ, !P0 ;  /* 0x000000ff14147207 */ /* 0x001fe40004000000 */
[----:B------:R-:W-:-:S03]  /*1730*/  ISETP.GT.AND P0, PT, R22, R16, PT ;  /* 0x000000101600720c */ /* 0x000fc60003f04270 */
[----:B------:R-:W-:-:S05]  /*1740*/  IMAD.IADD R51, R20, 0x1, R41 ;  /* 0x0000000114337824 */ /* 0x000fca00078e0229 */
[----:B------:R-:W0:Y:S02]  /*1750*/  SHFL.DOWN PT, R20, R51, 0x2, R16 ;  /* 0x0840000033147989 */ /* 0x000e2400000e0010 */
        /* <DEDUP_REMOVED lines=13> */
[----:B0-----:R-:W-:-:S04]  /*1830*/  SEL R20, R20, RZ, !P2 ;  /* 0x000000ff14147207 */ /* 0x001fc80005000000 */
[----:B------:R-:W-:-:S07]  /*1840*/  IADD3 R39, PT, PT, R50, R20, R39 ;  /* 0x0000001432277210 */ /* 0x000fce0007ffe027 */
.L_x_207:
[----:B------:R-:W-:Y:S05]  /*1850*/  @P0 BRA `(.L_x_162) ;  /* 0xfffffff800e00947 */ /* 0x000fea000383ffff */
.L_x_156:
[----:B------:R-:W-:Y:S01]  /*1860*/  ISETP.NE.AND P0, PT, R47, RZ, PT ;  /* 0x000000ff2f00720c */ /* 0x000fe20003f05270 */
[----:B------:R-:W0:Y:S01]  /*1870*/  @!P1 S2R R17, SR_CgaCtaId ;  /* 0x0000000000119919 */ /* 0x000e220000008800 */
[----:B------:R-:W-:Y:S01]  /*1880*/  @!P1 MOV R16, 0x400 ;  /* 0x0000040000109802 */ /* 0x000fe20000000f00 */
[----:B------:R-:W-:Y:S02]  /*1890*/  @!P1 IMAD.IADD R27, R27, 0x1, R39 ;  /* 0x000000011b1b9824 */ /* 0x000fe400078e0227 */
[----:B------:R-:W-:-:S05]  /*18a0*/  @!P1 IMAD.MOV.U32 R26, RZ, RZ, 0x65 ;  /* 0x00000065ff1a9424 */ /* 0x000fca00078e00ff */
[----:B------:R1:W-:Y:S03]  /*18b0*/  @!P1 ST.E.64.STRONG.GPU desc[UR8][R24.64+0x100], R26 ;  /* 0x0001001a18009985 */ /* 0x0003e6000c10fb08 */
[----:B------:R-:W-:Y:S01]  /*18c0*/  @!P0 MOV R19, 0x400 ;  /* 0x0000040000138802 */ /* 0x000fe20000000f00 */
[----:B------:R-:W2:Y:S01]  /*18d0*/  @!P0 S2R R20, SR_CgaCtaId ;  /* 0x0000000000148919 */ /* 0x000ea20000008800 */
[----:B0-----:R-:W-:Y:S01]  /*18e0*/  @!P1 LEA R18, R17, R16, 0x18 ;  /* 0x0000001011129211 */ /* 0x001fe200078ec0ff */
[----:B------:R-:W-:Y:S02]  /*18f0*/  IMAD.MOV.U32 R16, RZ, RZ, R46 ;  /* 0x000000ffff107224 */ /* 0x000fe400078e002e */
[----:B------:R-:W-:Y:S02]  /*1900*/  @!P0 IMAD.MOV.U32 R16, RZ, RZ, R39 ;  /* 0x000000ffff108224 */ /* 0x000fe400078e0027 */
[----:B------:R1:W-:Y:S04]  /*1910*/  @!P1 STS [R18+0x8], R27 ;  /* 0x0000081b12009388 */ /* 0x0003e80000000800 */
[----:B------:R1:W-:Y:S01]  /*1920*/  @!P1 STS [R18+0x4], R39 ;  /* 0x0000042712009388 */ /* 0x0003e20000000800 */
[----:B--2---:R-:W-:-:S05]  /*1930*/  @!P0 LEA R20, R20, R19, 0x18 ;  /* 0x0000001314148211 */ /* 0x004fca00078ec0ff */
[----:B------:R1:W-:Y:S02]  /*1940*/  @!P0 STS [R20+0x4c], R39 ;  /* 0x00004c2714008388 */ /* 0x0003e40000000800 */
.L_x_150:
[----:B------:R-:W-:Y:S05]  /*1950*/  WARPSYNC.ALL ;  /* 0x0000000000007948 */ /* 0x000fea0003800000 */
[----:B------:R-:W0:Y:S08]  /*1960*/  S2UR UR6, SR_CgaCtaId ;  /* 0x00000000000679c3 */ /* 0x000e300000008800 */
[----:B------:R-:W-:Y:S01]  /*1970*/  BAR.SYNC.DEFER_BLOCKING 0x0 ;  /* 0x0000000000007b1d */ /* 0x000fe20000010000 */
[----:B------:R-:W-:-:S05]  /*1980*/  ISETP.NE.AND P0, PT, R49, RZ, PT ;  /* 0x000000ff3100720c */ /* 0x000fca0003f05270 */
[----:B------:R-:W-:Y:S02]  /*1990*/  UMOV UR5, 0x400 ;  /* 0x0000040000057882 */ /* 0x000fe40000000000 */
[----:B0-----:R-:W-:-:S09]  /*19a0*/  ULEA UR5, UR6, UR5, 0x18 ;  /* 0x0000000506057291 */ /* 0x001fd2000f8ec0ff */
[----:B------:R-:W0:Y:S02]  /*19b0*/  LDS R17, [UR5+0x4c] ;  /* 0x00004c05ff117984 */ /* 0x000e240008000800 */
[----:B0-----:R-:W-:-:S05]  /*19c0*/  SEL R17, R17, RZ, P0 ;  /* 0x000000ff11117207 */ /* 0x001fca0000000000 */
[----:B------:R-:W-:-:S07]  /*19d0*/  IMAD.IADD R16, R17, 0x1, R16 ;  /* 0x0000000111107824 */ /* 0x000fce00078e0210 */
.L_x_149:
[----:B------:R-:W-:Y:S05]  /*19e0*/  BSYNC.RECONVERGENT B0 ;  /* 0x0000000000007941 */ /* 0x000fea0003800200 */
.L_x_147:
[----:B------:R-:W-:Y:S01]  /*19f0*/  IMAD.IADD R17, R4, 0x1, R16 ;  /* 0x0000000104117824 */ /* 0x000fe200078e0210 */
[----:B------:R-:W-:Y:S03]  /*1a00*/  BAR.SYNC.DEFER_BLOCKING 0x0 ;  /* 0x0000000000007b1d */ /* 0x000fe60000010000 */
[----:B------:R-:W-:-:S03]  /*1a10*/  IMAD.IADD R4, R5, 0x1, R17 ;  /* 0x0000000105047824 */ /* 0x000fc600078e0211 */
[----:B------:R-:W2:Y:S01]  /*1a20*/  LDCU.64 UR6, c[0x0][0x388] ;  /* 0x00007100ff0677ac */ /* 0x000ea20008000a00 */
[----:B------:R-:W-:-:S04]  /*1a30*/  IMAD.IADD R5, R6, 0x1, R4 ;  /* 0x0000000106057824 */ /* 0x000fc800078e0204 */
[----:B------:R-:W-:-:S04]  /*1a40*/  IMAD.IADD R6, R7, 0x1, R5 ;  /* 0x0000000107067824 */ /* 0x000fc800078e0205 */
[----:B------:R-:W-:-:S04]  /*1a50*/  IMAD.IADD R7, R8, 0x1, R6 ;  /* 0x0000000108077824 */ /* 0x000fc800078e0206 */
[----:B------:R-:W-:-:S04]  /*1a60*/  IMAD.IADD R8, R9, 0x1, R7 ;  /* 0x0000000109087824 */ /* 0x000fc800078e0207 */
[----:B------:R-:W-:Y:S01]  /*1a70*/  IMAD.IADD R9, R10, 0x1, R8 ;  /* 0x000000010a097824 */ /* 0x000fe200078e0208 */
[----:B------:R-:W-:Y:S03]  /*1a80*/  STS.64 [R0], R16 ;  /* 0x0000001000007388 */ /* 0x000fe60000000a00 */
[----:B------:R-:W-:Y:S01]  /*1a90*/  IMAD.IADD R10, R11, 0x1, R9 ;  /* 0x000000010b0a7824 */ /* 0x000fe200078e0209 */
[----:B------:R2:W-:Y:S03]  /*1aa0*/  STS.64 [R0+0x8], R4 ;  /* 0x0000080400007388 */ /* 0x0005e60000000a00 */
[----:B------:R-:W-:Y:S01]  /*1ab0*/  IMAD.IADD R11, R12, 0x1, R10 ;  /* 0x000000010c0b7824 */ /* 0x000fe200078e020a */
[----:B------:R-:W-:Y:S03]  /*1ac0*/  STS.64 [R0+0x10], R6 ;  /* 0x0000100600007388 */ /* 0x000fe60000000a00 */
[----:B------:R-:W-:Y:S01]  /*1ad0*/  IMAD.IADD R12, R13, 0x1, R11 ;  /* 0x000000010d0c7824 */ /* 0x000fe200078e020b */
[----:B------:R-:W-:Y:S03]  /*1ae0*/  STS.64 [R0+0x18], R8 ;  /* 0x0000180800007388 */ /* 0x000fe60000000a00 */
[----:B------:R-:W-:Y:S01]  /*1af0*/  IMAD.IADD R13, R14, 0x1, R12 ;  /* 0x000000010e0d7824 */ /* 0x000fe200078e020c */
[----:B------:R-:W-:Y:S01]  /*1b00*/  STS.64 [R0+0x20], R10 ;  /* 0x0000200a00007388 */ /* 0x000fe20000000a00 */
[----:B--2---:R-:W-:-:S02]  /*1b10*/  IADD3 R4, P0, PT, R45, UR6, RZ ;  /* 0x000000062d047c10 */ /* 0x004fc4000ff1e0ff */
[----:B------:R-:W-:Y:S01]  /*1b20*/  IMAD.IADD R14, R15, 0x1, R13 ;  /* 0x000000010f0e7824 */ /* 0x000fe200078e020d */
[----:B------:R-:W-:Y:S01]  /*1b30*/  STS.64 [R0+0x28], R12 ;  /* 0x0000280c00007388 */ /* 0x000fe20000000a00 */
[----:B------:R-:W-:Y:S02]  /*1b40*/  IADD3.X R5, PT, PT, R3, UR7, RZ, P0, !PT ;  /* 0x0000000703057c10 */ /* 0x000fe400087fe4ff */
[----:B------:R-:W-:-:S04]  /*1b50*/  IMAD.IADD R15, R28, 0x1, R14 ;  /* 0x000000011c0f7824 */ /* 0x000fc800078e020e */
[----:B01----:R-:W-:Y:S01]  /*1b60*/  IMAD.IADD R18, R29, 0x1, R15 ;  /* 0x000000011d127824 */ /* 0x003fe200078e020f */
[----:B------:R-:W-:Y:S03]  /*1b70*/  STS.64 [R0+0x30], R14 ;  /* 0x0000300e00007388 */ /* 0x000fe60000000a00 */
[----:B------:R-:W-:-:S04]  /*1b80*/  IMAD.IADD R19, R30, 0x1, R18 ;  /* 0x000000011e137824 */ /* 0x000fc800078e0212 */
[----:B------:R-:W-:Y:S01]  /*1b90*/  IMAD.IADD R20, R31, 0x1, R19 ;  /* 0x000000011f147824 */ /* 0x000fe200078e0213 */
[----:B------:R-:W-:Y:S03]  /*1ba0*/  STS.64 [R0+0x38], R18 ;  /* 0x0000381200007388 */ /* 0x000fe60000000a00 */
[----:B------:R-:W-:-:S04]  /*1bb0*/  IMAD.IADD R21, R32, 0x1, R20 ;  /* 0x0000000120157824 */ /* 0x000fc800078e0214 */
[----:B------:R-:W-:Y:S01]  /*1bc0*/  IMAD.IADD R22, R33, 0x1, R21 ;  /* 0x0000000121167824 */ /* 0x000fe200078e0215 */
[----:B------:R-:W-:Y:S03]  /*1bd0*/  STS.64 [R0+0x40], R20 ;  /* 0x0000401400007388 */ /* 0x000fe60000000a00 */
[----:B------:R-:W-:-:S04]  /*1be0*/  IMAD.IADD R23, R34, 0x1, R22 ;  /* 0x0000000122177824 */ /* 0x000fc800078e0216 */
[----:B------:R-:W-:Y:S01]  /*1bf0*/  IMAD.IADD R24, R35, 0x1, R23 ;  /* 0x0000000123187824 */ /* 0x000fe200078e0217 */
[----:B------:R-:W-:Y:S03]  /*1c00*/  STS.64 [R0+0x48], R22 ;  /* 0x0000481600007388 */ /* 0x000fe60000000a00 */
[----:B------:R-:W-:-:S05]  /*1c10*/  IMAD.IADD R25, R36, 0x1, R24 ;  /* 0x0000000124197824 */ /* 0x000fca00078e0218 */
[----:B------:R-:W-:Y:S01]  /*1c20*/  STS.64 [R0+0x50], R24 ;  /* 0x0000501800007388 */ /* 0x000fe20000000a00 */
[----:B------:R-:W-:-:S03]  /*1c30*/  NOP ;  /* 0x0000000000007918 */ /* 0x000fc60000000000 */
[----:B------:R-:W0:Y:S04]  /*1c40*/  LDS R7, [R2] ;  /* 0x0000000002077984 */ /* 0x000e280000000800 */
[----:B------:R-:W1:Y:S04]  /*1c50*/  LDS R9, [R2+0x80] ;  /* 0x0000800002097984 */ /* 0x000e680000000800 */
[----:B------:R-:W2:Y:S04]  /*1c60*/  LDS R11, [R2+0x100] ;  /* 0x00010000020b7984 */ /* 0x000ea80000000800 */
[----:B------:R-:W3:Y:S04]  /*1c70*/  LDS R13, [R2+0x180] ;  /* 0x00018000020d7984 */ /* 0x000ee80000000800 */
[----:B------:R-:W4:Y:S04]  /*1c80*/  LDS R15, [R2+0x200] ;  /* 0x00020000020f7984 */ /* 0x000f280000000800 */
[----:B------:R-:W5:Y:S04]  /*1c90*/  LDS R17, [R2+0x280] ;  /* 0x0002800002117984 */ /* 0x000f680000000800 */
        /* <DEDUP_REMOVED lines=16> */
[----:B0-----:R-:W-:Y:S04]  /*1da0*/  STG.E desc[UR8][R4.64], R7 ;  /* 0x0000000704007986 */ /* 0x001fe8000c101908 */
[----:B-1----:R-:W-:Y:S04]  /*1db0*/  STG.E desc[UR8][R4.64+0x80], R9 ;  /* 0x0000800904007986 */ /* 0x002fe8000c101908 */
[----:B--2---:R-:W-:Y:S04]  /*1dc0*/  STG.E desc[UR8][R4.64+0x100], R11 ;  /* 0x0001000b04007986 */ /* 0x004fe8000c101908 */
[----:B---3--:R-:W-:Y:S04]  /*1dd0*/  STG.E desc[UR8][R4.64+0x180], R13 ;  /* 0x0001800d04007986 */ /* 0x008fe8000c101908 */
[----:B----4-:R-:W-:Y:S04]  /*1de0*/  STG.E desc[UR8][R4.64+0x200], R15 ;  /* 0x0002000f04007986 */ /* 0x010fe8000c101908 */
[----:B-----5:R-:W-:Y:S04]  /*1df0*/  STG.E desc[UR8][R4.64+0x280], R17 ;  /* 0x0002801104007986 */ /* 0x020fe8000c101908 */
[----:B------:R-:W-:Y:S04]  /*1e00*/  STG.E desc[UR8][R4.64+0x300], R19 ;  /* 0x0003001304007986 */ /* 0x000fe8000c101908 */
        /* <DEDUP_REMOVED lines=14> */
[----:B------:R-:W-:Y:S01]  /*1ef0*/  STG.E desc[UR8][R4.64+0xa80], R51 ;  /* 0x000a803304007986 */ /* 0x000fe2000c101908 */
[----:B------:R-:W-:Y:S05]  /*1f00*/  EXIT ;  /* 0x000000000000794d */ /* 0x000fea0003800000 */
.L_x_146:
[----:B------:R-:W-:-:S13]  /*1f10*/  ISETP.NE.AND P0, PT, R0, RZ, PT ;  /* 0x000000ff0000720c */ /* 0x000fda0003f05270 */
[----:B------:R-:W-:Y:S05]  /*1f20*/  @!P0 EXIT ;  /* 0x000000000000894d */ /* 0x000fea0003800000 */
[----:B------:R-:W0:Y:S02]  /*1f30*/  LDC.64 R2, c[0x0][0x380] ;  /* 0x0000e000ff027b82 */ /* 0x000e240000000a00 */
[----:B0-----:R-:W-:-:S05]  /*1f40*/  IMAD.WIDE.U32 R2, R5, 0x4, R2 ;  /* 0x0000000405027825 */ /* 0x001fca00078e0002 */
[----:B------:R0:W2:Y:S01]  /*1f50*/  LDG.E R4, desc[UR8][R2.64] ;  /* 0x0000000802047981 */ /* 0x0000a2000c1e1900 */
[----:B------:R-:W3:Y:S02]  /*1f60*/  S2R R13, SR_TID.X ;  /* 0x00000000000d7919 */ /* 0x000ee40000002100 */
[C---:B---3--:R-:W-:Y:S02]  /*1f70*/  LOP3.LUT R5, R13.reuse, 0x1f, RZ, 0xc0, !PT ;  /* 0x0000001f0d057812 */ /* 0x048fe400078ec0ff */
[----:B------:R-:W-:-:S05]  /*1f80*/  LOP3.LUT R6, R13, 0x3e0, RZ, 0xc0, !PT ;  /* 0x000003e00d067812 */ /* 0x000fca00078ec0ff */
[----:B------:R-:W-:-:S04]  /*1f90*/  IMAD R11, R6, 0x16, R5 ;  /* 0x00000016060b7824 */ /* 0x000fc800078e0205 */
[C---:B------:R-:W-:Y:S01]  /*1fa0*/  VIADD R5, R11.reuse, 0x20 ;  /* 0x000000200b057836 */ /* 0x040fe20000000000 */
[C---:B------:R-:W-:Y:S01]  /*1fb0*/  ISETP.GE.U32.AND P6, PT, R11.reuse, R0, PT ;  /* 0x000000000b00720c */ /* 0x040fe20003fc6070 */
[C---:B------:R-:W-:Y:S01]  /*1fc0*/  VIADD R9, R11.reuse, 0xa0 ;  /* 0x000000a00b097836 */ /* 0x040fe20000000000 */
[C---:B0-----:R-:W-:Y:S01]  /*1fd0*/  LEA R2, P1, R11.reuse, R2, 0x2 ;  /* 0x000000020b027211 */ /* 0x041fe200078210ff */
[----:B------:R-:W-:Y:S01]  /*1fe0*/  VIADD R7, R11, 0x80 ;  /* 0x000000800b077836 */ /* 0x000fe20000000000 */
[-C--:B------:R-:W-:Y:S01]  /*1ff0*/  ISETP.GE.U32.AND P5, PT, R5, R0.reuse, PT ;  /* 0x000000000500720c */ /* 0x080fe20003fa6070 */
[----:B------:R-:W-:Y:S01]  /*2000*/  VIADD R5, R11, 0xe0 ;  /* 0x000000e00b057836 */ /* 0x000fe20000000000 */
[-C--:B------:R-:W-:Y:S01]  /*2010*/  ISETP.GE.U32.AND P4, PT, R9, R0.reuse, PT ;  /* 0x000000000900720c */ /* 0x080fe20003f86070 */
[----:B------:R-:W-:Y:S01]  /*2020*/  IMAD.X R3, RZ, RZ, R3, P1 ;  /* 0x000000ffff037224 */ /* 0x000fe200008e0603 */
[-C--:B------:R-:W-:Y:S01]  /*2030*/  ISETP.GE.U32.AND P0, PT, R7, R0.reuse, PT ;  /* 0x000000000700720c */ /* 0x080fe20003f06070 */
[----:B------:R-:W-:Y:S01]  /*2040*/  VIADD R7, R11, 0x120 ;  /* 0x000001200b077836 */ /* 0x000fe20000000000 */
[----:B------:R-:W-:Y:S01]  /*2050*/  ISETP.GE.U32.AND P3, PT, R5, R0, PT ;  /* 0x000000000500720c */ /* 0x000fe20003f66070 */
[----:B------:R-:W-:-:S02]  /*2060*/  VIADD R5, R11, 0x200 ;  /* 0x000002000b057836 */ /* 0x000fc40000000000 */
[----:B------:R-:W-:Y:S01]  /*2070*/  VIADD R9, R11, 0x1c0 ;  /* 0x000001c00b097836 */ /* 0x000fe20000000000 */
[----:B------:R-:W-:-:S04]  /*2080*/  ISETP.GE.U32.AND P2, PT, R7, R0, PT ;  /* 0x000000000700720c */ /* 0x000fc80003f46070 */
[----:B------:R-:W-:Y:S01]  /*2090*/  ISETP.GE.U32.AND P1, PT, R9, R0, PT ;  /* 0x000000000900720c */ /* 0x000fe20003f26070 */
[C---:B------:R-:W-:Y:S02]  /*20a0*/  VIADD R7, R11.reuse, 0x260 ;  /* 0x000002600b077836 */ /* 0x040fe40000000000 */
[C---:B------:R-:W-:Y:S02]  /*20b0*/  VIADD R51, R11.reuse, 0x40 ;  /* 0x000000400b337836 */ /* 0x040fe40000000000 */
[C---:B------:R-:W-:Y:S02]  /*20c0*/  VIADD R50, R11.reuse, 0x60 ;  /* 0x000000600b327836 */ /* 0x040fe40000000000 */
[C---:B------:R-:W-:Y:S02]  /*20d0*/  VIADD R49, R11.reuse, 0xc0 ;  /* 0x000000c00b317836 */ /* 0x040fe40000000000 */
[C---:B------:R-:W-:Y:S02]  /*20e0*/  VIADD R48, R11.reuse, 0x100 ;  /* 0x000001000b307836 */ /* 0x040fe40000000000 */
[----:B------:R-:W-:-:S02]  /*20f0*/  VIADD R47, R11, 0x140 ;  /* 0x000001400b2f7836 */ /* 0x000fc40000000000 */
[C---:B------:R-:W-:Y:S02]  /*2100*/  VIADD R46, R11.reuse, 0x160 ;  /* 0x000001600b2e7836 */ /* 0x040fe40000000000 */
[C---:B------:R-:W-:Y:S02]  /*2110*/  VIADD R45, R11.reuse, 0x180 ;  /* 0x000001800b2d7836 */ /* 0x040fe40000000000 */
[C---:B------:R-:W-:Y:S02]  /*2120*/  VIADD R43, R11.reuse, 0x1a0 ;  /* 0x000001a00b2b7836 */ /* 0x040fe40000000000 */
[C---:B------:R-:W-:Y:S02]  /*2130*/  VIADD R42, R11.reuse, 0x1e0 ;  /* 0x000001e00b2a7836 */ /* 0x040fe40000000000 */
[C---:B------:R-:W-:Y:S02]  /*2140*/  VIADD R41, R11.reuse, 0x240 ;  /* 0x000002400b297836 */ /* 0x040fe40000000000 */
[----:B------:R-:W-:-:S02]  /*2150*/  VIADD R40, R11, 0x2a0 ;  /* 0x000002a00b287836 */ /* 0x000fc40000000000 */
[----:B--2---:R-:W-:Y:S02]  /*2160*/  IMAD.MOV.U32 R16, RZ, RZ, R4 ;  /* 0x000000ffff107224 */ /* 0x004fe400078e0004 */
[----:B------:R-:W2:Y:S01]  /*2170*/  @!P6 LDG.E R4, desc[UR8][R2.64] ;  /* 0x000000080204e981 */ /* 0x000ea2000c1e1900 */
[-C--:B------:R-:W-:Y:S01]  /*2180*/  ISETP.GE.U32.AND P6, PT, R5, R0.reuse, PT ;  /* 0x000000000500720c */ /* 0x080fe20003fc6070 */
[--C-:B------:R-:W-:Y:S02]  /*2190*/  IMAD.MOV.U32 R6, RZ, RZ, R16.reuse ;  /* 0x000000ffff067224 */ /* 0x100fe400078e0010 */
[----:B------:R-:W-:Y:S02]  /*21a0*/  VIADD R5, R11, 0x220 ;  /* 0x000002200b057836 */ /* 0x000fe40000000000 */
[----:B------:R-:W-:Y:S02]  /*21b0*/  IMAD.MOV.U32 R14, RZ, RZ, R16 ;  /* 0x000000ffff0e7224 */ /* 0x000fe400078e0010 */
[----:B------:R-:W3:Y:S01]  /*21c0*/  @!P5 LDG.E R6, desc[UR8][R2.64+0x80] ;  /* 0x000080080206d981 */ /* 0x000ee2000c1e1900 */
[----:B------:R-:W-:Y:S01]  /*21d0*/  ISETP.GE.U32.AND P5, PT, R5, R0, PT ;  /* 0x000000000500720c */ /* 0x000fe20003fa6070 */
[----:B------:R-:W-:-:S02]  /*21e0*/  VIADD R5, R11, 0x280 ;  /* 0x000002800b057836 */ /* 0x000fc40000000000 */
[----:B------:R-:W4:Y:S01]  /*21f0*/  @!P4 LDG.E R14, desc[UR8][R2.64+0x280] ;  /* 0x00028008020ec981 */ /* 0x000f22000c1e1900 */
[--C-:B------:R-:W-:Y:S02]  /*2200*/  IMAD.MOV.U32 R12, RZ, RZ, R16.reuse ;  /* 0x000000ffff0c7224 */ /* 0x100fe400078e0010 */
[-C--:B------:R-:W-:Y:S01]  /*2210*/  ISETP.GE.U32.AND P4, PT, R5, R0.reuse, PT ;  /* 0x000000000500720c */ /* 0x080fe20003f86070 */
[--C-:B------:R-:W-:Y:S02]  /*2220*/  IMAD.MOV.U32 R20, RZ, RZ, R16.reuse ;  /* 0x000000ffff147224 */ /* 0x100fe400078e0010 */
[--C-:B------:R-:W-:Y:S01]  /*2230*/  IMAD.MOV.U32 R24, RZ, RZ, R16.reuse ;  /* 0x000000ffff187224 */ /* 0x100fe200078e0010 */
[----:B------:R-:W4:Y:S01]  /*2240*/  @!P0 LDG.E R12, desc[UR8][R2.64+0x200] ;  /* 0x00020008020c8981 */ /* 0x000f22000c1e1900 */
[--C-:B------:R-:W-:Y:S02]  /*2250*/  IMAD.MOV.U32 R34, RZ, RZ, R16.reuse ;  /* 0x000000ffff227224 */ /* 0x100fe400078e0010 */
[----:B------:R-:W-:Y:S01]  /*2260*/  IMAD.MOV.U32 R5, RZ, RZ, R16 ;  /* 0x000000ffff057224 */ /* 0x000fe200078e0010 */
[----:B------:R-:W4:Y:S01]  /*2270*/  @!P3 LDG.E R20, desc[UR8][R2.64+0x380] ;  /* 0x000380080214b981 */ /* 0x000f22000c1e1900 */
[----:B------:R-:W-:-:S02]  /*2280*/  ISETP.GE.U32.AND P0, PT, R7, R0, PT ;  /* 0x000000000700720c */ /* 0x000fc40003f06070 */
[-C--:B------:R-:W-:Y:S01]  /*2290*/  ISETP.GE.U32.AND P3, PT, R51, R0.reuse, PT ;  /* 0x000000003300720c */ /* 0x080fe20003f66070 */
[----:B------:R-:W4:Y:S01]  /*22a0*/  @!P2 LDG.E R24, desc[UR8][R2.64+0x480] ;  /* 0x000480080218a981 */ /* 0x000f22000c1e1900 */
[----:B------:R-:W-:-:S03]  /*22b0*/  ISETP.GE.U32.AND P2, PT, R50, R0, PT ;  /* 0x000000003200720c */ /* 0x000fc60003f46070 */
[----:B------:R-:W4:Y:S01]  /*22c0*/  @!P1 LDG.E R34, desc[UR8][R2.64+0x700] ;  /* 0x0007000802229981 */ /* 0x000f22000c1e1900 */
[----:B------:R-:W-:-:S03]  /*22d0*/  ISETP.GE.U32.AND P1, PT, R49, R0, PT ;  /* 0x000000003100720c */ /* 0x000fc60003f26070 */
[----:B------:R-:W4:Y:S01]  /*22e0*/  @!P6 LDG.E R5, desc[UR8][R2.64+0x800] ;  /* 0x000800080205e981 */ /* 0x000f22000c1e1900 */
[----:B------:R-:W-:Y:S01]  /*22f0*/  ISETP.GE.U32.AND P6, PT, R48, R0, PT ;  /* 0x000000003000720c */ /* 0x000fe20003fc6070 */
[--C-:B------:R-:W-:Y:S02]  /*2300*/  IMAD.MOV.U32 R7, RZ, RZ, R16.reuse ;  /* 0x000000ffff077224 */ /* 0x100fe400078e0010 */
[--C-:B------:R-:W-:Y:S02]  /*2310*/  IMAD.MOV.U32 R9, RZ, RZ, R16.reuse ;  /* 0x000000ffff097224 */ /* 0x100fe400078e0010 */
[--C-:B------:R-:W-:Y:S02]  /*2320*/  IMAD.MOV.U32 R11, RZ, RZ, R16.reuse ;  /* 0x000000ffff0b7224 */ /* 0x100fe400078e0010 */
[--C-:B------:R-:W-:Y:S01]  /*2330*/  IMAD.MOV.U32 R8, RZ, RZ, R16.reuse ;  /* 0x000000ffff087224 */ /* 0x100fe200078e0010 */
[----:B------:R-:W4:Y:S01]  /*2340*/  @!P5 LDG.E R7, desc[UR8][R2.64+0x880] ;  /* 0x000880080207d981 */ /* 0x000f22000c1e1900 */
[----:B------:R-:W-:-:S02]  /*2350*/  IMAD.MOV.U32 R10, RZ, RZ, R16 ;  /* 0x000000ffff0a7224 */ /* 0x000fc400078e0010 */
[--C-:B------:R-:W-:Y:S01]  /*2360*/  IMAD.MOV.U32 R18, RZ, RZ, R16.reuse ;  /* 0x000000ffff127224 */ /* 0x100fe200078e0010 */
[----:B------:R-:W4:Y:S01]  /*2370*/  @!P0 LDG.E R9, desc[UR8][R2.64+0x980] ;  /* 0x0009800802098981 */ /* 0x000f22000c1e1900 */
[----:B------:R-:W-:Y:S01]  /*2380*/  IMAD.MOV.U32 R22, RZ, RZ, R16 ;  /* 0x000000ffff167224 */ /* 0x000fe200078e0010 */
[-C--:B------:R-:W-:Y:S02]  /*2390*/  ISETP.GE.U32.AND P5, PT, R47, R0.reuse, PT ;  /* 0x000000002f00720c */ /* 0x080fe40003fa6070 */
[----:B------:R-:W4:Y:S01]  /*23a0*/  @!P4 LDG.E R11, desc[UR8][R2.64+0xa00] ;  /* 0x000a0008020bc981 */ /* 0x000f22000c1e1900 */
[-C--:B------:R-:W-:Y:S02]  /*23b0*/  ISETP.GE.U32.AND P0, PT, R46, R0.reuse, PT ;  /* 0x000000002e00720c */ /* 0x080fe40003f06070 */
[-C--:B------:R-:W-:Y:S01]  /*23c0*/  ISETP.GE.U32.AND P4, PT, R45, R0.reuse, PT ;  /* 0x000000002d00720c */ /* 0x080fe20003f86070 */
[----:B------:R-:W4:Y:S01]  /*23d0*/  @!P3 LDG.E R8, desc[UR8][R2.64+0x100] ;  /* 0x000100080208b981 */ /* 0x000f22000c1e1900 */
[----:B------:R-:W-:-:S03]  /*23e0*/  ISETP.GE.U32.AND P3, PT, R43, R0, PT ;  /* 0x000000002b00720c */ /* 0x000fc60003f66070 */
        /* <DEDUP_REMOVED lines=12> */
[----:B------:R-:W-:Y:S01]  /*24b0*/  IMAD.MOV.U32 R17, RZ, RZ, R16 ;  /* 0x000000ffff117224 */ /* 0x000fe200078e0010 */
[----:B------:R-:W4:Y:S04]  /*24c0*/  @!P0 LDG.E R28, desc[UR8][R2.64+0x580] ;  /* 0x00058008021c8981 */ /* 0x000f28000c1e1900 */
[----:B------:R-:W4:Y:S04]  /*24d0*/  @!P4 LDG.E R30, desc[UR8][R2.64+0x600] ;  /* 0x00060008021ec981 */ /* 0x000f28000c1e1900 */
[----:B------:R-:W4:Y:S04]  /*24e0*/  @!P3 LDG.E R32, desc[UR8][R2.64+0x680] ;  /* 0x000680080220b981 */ /* 0x000f28000c1e1900 */
[----:B------:R-:W4:Y:S04]  /*24f0*/  @!P2 LDG.E R52, desc[UR8][R2.64+0x780] ;  /* 0x000780080234a981 */ /* 0x000f28000c1e1900 */
[----:B------:R-:W4:Y:S04]  /*2500*/  @!P1 LDG.E R17, desc[UR8][R2.64+0x900] ;  /* 0x0009000802119981 */ /* 0x000f28000c1e1900 */
[----:B------:R-:W4:Y:S01]  /*2510*/  @!P6 LDG.E R16, desc[UR8][R2.64+0xa80] ;  /* 0x000a80080210e981 */ /* 0x000f22000c1e1900 */
[----:B------:R-:W0:Y:S01]  /*2520*/  S2R R36, SR_LANEID ;  /* 0x0000000000247919 */ /* 0x000e220000000000 */
[----:B------:R-:W1:Y:S01]  /*2530*/  S2UR UR5, SR_CgaCtaId ;  /* 0x00000000000579c3 */ /* 0x000e620000008800 */
[----:B------:R-:W-:Y:S01]  /*2540*/  SHF.R.U32.HI R44, RZ, 0x5, R13 ;  /* 0x00000005ff2c7819 */ /* 0x000fe2000001160d */
[----:B------:R-:W-:Y:S01]  /*2550*/  UMOV UR4, 0x400 ;  /* 0x0000040000047882 */ /* 0x000fe20000000000 */
[----:B------:R-:W-:Y:S01]  /*2560*/  ISETP.NE.AND P0, PT, R38, RZ, PT ;  /* 0x000000ff2600720c */ /* 0x000fe20003f05270 */
[----:B-1----:R-:W-:-:S02]  /*2570*/  ULEA UR4, UR5, UR4, 0x18 ;  /* 0x0000000405047291 */ /* 0x002fc4000f8ec0ff */
[----:B0-----:R-:W-:-:S05]  /*2580*/  IMAD R37, R44, 0x2c0, R36 ;  /* 0x000002c02c257824 */ /* 0x001fca00078e0224 */
        /* <DEDUP_REMOVED lines=39> */
[----:B------:R-:W-:Y:S02]  /*2800*/  ISETP.NE.AND P1, PT, R36, 0x1f, PT ;  /* 0x0000001f2400780c */ /* 0x000fe40003f25270 */
[----:B---3--:R-:W-:Y:S02]  /*2810*/  IADD3 R16, PT, PT, R6, R5, R16 ;  /* 0x0000000506107210 */ /* 0x008fe40007ffe010 */
[----:B------:R-:W-:Y:S02]  /*2820*/  ISETP.NE.AND P2, PT, R44, 0xb, PT ;  /* 0x0000000b2c00780c */ /* 0x000fe40003f45270 */
        /* <DEDUP_REMOVED lines=20> */
[----:B------:R-:W-:Y:S01]  /*2970*/  ISETP.NE.AND P0, PT, R44, 0x2, PT ;  /* 0x000000022c00780c */ /* 0x000fe20003f05270 */
[----:B------:R-:W0:Y:S02]  /*2980*/  S2R R53, SR_TID.X ;  /* 0x0000000000357919 */ /* 0x000e240000002100 */
[----:B------:R-:W-:Y:S01]  /*2990*/  IMAD.IADD R35, R38, 0x1, -R35 ;  /* 0x0000000126237824 */ /* 0x000fe200078e0a23 */
[----:B------:R-:W-:Y:S01]  /*29a0*/  @!P1 STS [R52+0x10], R38 ;  /* 0x0000102634009388 */ /* 0x000fe20000000800 */
[----:B------:R-:W-:Y:S01]  /*29b0*/  BAR.SYNC.DEFER_BLOCKING 0x0 ;  /* 0x0000000000007b1d */ /* 0x000fe20000010000 */
[----:B------:R-:W-:-:S05]  /*29c0*/  ISETP.NE.AND P1, PT, R44, 0x9, PT ;  /* 0x000000092c00780c */ /* 0x000fca0003f25270 */
[----:B------:R-:W1:Y:S04]  /*29d0*/  LDS.128 R16, [UR4+0x10] ;  /* 0x00001004ff107984 */ /* 0x000e680008000c00 */
[----:B------:R-:W2:Y:S04]  /*29e0*/  LDS.128 R20, [UR4+0x20] ;  /* 0x00002004ff147984 */ /* 0x000ea80008000c00 */
[----:B------:R-:W3:Y:S01]  /*29f0*/  LDS.128 R24, [UR4+0x30] ;  /* 0x00003004ff187984 */ /* 0x000ee20008000c00 */
[----:B-1----:R-:W-:-:S04]  /*2a00*/  IMAD.IADD R17, R16, 0x1, R17 ;  /* 0x0000000110117824 */ /* 0x002fc800078e0211 */
[----:B------:R-:W-:Y:S01]  /*2a10*/  IMAD.IADD R18, R18, 0x1, R17 ;  /* 0x0000000112127824 */ /* 0x000fe200078e0211 */
[----:B------:R-:W-:Y:S02]  /*2a20*/  SEL R16, R17, R16, !P0 ;  /* 0x0000001011107207 */ /* 0x000fe40004000000 */
[----:B------:R-:W-:Y:S01]  /*2a30*/  ISETP.NE.AND P0, PT, R44, 0x3, PT ;  /* 0x000000032c00780c */ /* 0x000fe20003f05270 */
[----:B------:R-:W-:-:S03]  /*2a40*/  IMAD.IADD R19, R19, 0x1, R18 ;  /* 0x0000000113137824 */ /* 0x000fc600078e0212 */
[----:B------:R-:W-:Y:S01]  /*2a50*/  SEL R16, R18, R16, !P0 ;  /* 0x0000001012107207 */ /* 0x000fe20004000000 */
[----:B--2---:R-:W-:Y:S01]  /*2a60*/  IMAD.IADD R20, R19, 0x1, R20 ;  /* 0x0000000113147824 */ /* 0x004fe200078e0214 */
        /* <DEDUP_REMOVED lines=8> */
[----:B---3--:R-:W-:Y:S01]  /*2af0*/  IMAD.IADD R24, R23, 0x1, R24 ;  /* 0x0000000117187824 */ /* 0x008fe200078e0218 */
[----:B------:R-:W-:Y:S02]  /*2b00*/  SEL R16, R21, R16, !P0 ;  /* 0x0000001015107207 */ /* 0x000fe40004000000 */
[----:B------:R-:W-:Y:S01]  /*2b10*/  ISETP.NE.AND P0, PT, R44, 0x7, PT ;  /* 0x000000072c00780c */ /* 0x000fe20003f05270 */
[----:B------:R-:W-:-:S03]  /*2b20*/  IMAD.IADD R25, R25, 0x1, R24 ;  /* 0x0000000119197824 */ /* 0x000fc600078e0218 */
[----:B------:R-:W-:Y:S02]  /*2b30*/  SEL R16, R22, R16, !P0 ;  /* 0x0000001016107207 */ /* 0x000fe40004000000 */
[----:B------:R-:W-:-:S04]  /*2b40*/  ISETP.NE.AND P0, PT, R44, 0x8, PT ;  /* 0x000000082c00780c */ /* 0x000fc80003f05270 */
[----:B------:R-:W-:Y:S02]  /*2b50*/  SEL R16, R23, R16, !P0 ;  /* 0x0000001017107207 */ /* 0x000fe40004000000 */
[----:B------:R-:W-:Y:S02]  /*2b60*/  ISETP.NE.AND P0, PT, R44, 0xa, PT ;  /* 0x0000000a2c00780c */ /* 0x000fe40003f05270 */
[----:B------:R-:W-:Y:S02]  /*2b70*/  SEL R16, R24, R16, !P1 ;  /* 0x0000001018107207 */ /* 0x000fe40004800000 */
[----:B------:R-:W-:Y:S02]  /*2b80*/  ISETP.NE.AND P1, PT, R36, RZ, PT ;  /* 0x000000ff2400720c */ /* 0x000fe40003f25270 */
[----:B------:R-:W-:Y:S01]  /*2b90*/  SEL R16, R25, R16, !P0 ;  /* 0x0000001019107207 */ /* 0x000fe20004000000 */
[----:B------:R-:W-:Y:S01]  /*2ba0*/  @!P2 IMAD.IADD R16, R26, 0x1, R25 ;  /* 0x000000011a10a824 */ /* 0x000fe200078e0219 */
[----:B0-----:R-:W-:-:S02]  /*2bb0*/  ISETP.GE.U32.AND P0, PT, R53, 0x20, PT ;  /* 0x000000203500780c */ /* 0x001fc40003f06070 */
[----:B------:R-:W-:Y:S02]  /*2bc0*/  SEL R35, R35, RZ, P1 ;  /* 0x000000ff23237207 */ /* 0x000fe40000800000 */
[----:B------:R-:W-:-:S04]  /*2bd0*/  SEL R16, R16, RZ, P0 ;  /* 0x000000ff10107207 */ /* 0x000fc80000000000 */
[----:B-----5:R-:W-:Y:S01]  /*2be0*/  IADD3 R16, PT, PT, R16, R35, R39 ;  /* 0x0000002310107210 */ /* 0x020fe20007ffe027 */
[----:B------:R-:W-:Y:S06]  /*2bf0*/  BRA `(.L_x_164) ;  /* 0x0000000c00f87947 */ /* 0x000fec0003800000 */
.L_x_163:
[----:B0-2---:R-:W-:Y:S02]  /*2c00*/  IADD3 R16, PT, PT, R4, R3, R2 ;  /* 0x0000000304107210 */ /* 0x005fe40007ffe002 */
[----:B------:R-:W-:Y:S02]  /*2c10*/  ISETP.NE.AND P1, PT, R36, 0x1f, PT ;  /* 0x0000001f2400780c */ /* 0x000fe40003f25270 */
        /* <DEDUP_REMOVED lines=22> */
[C---:B------:R-:W-:Y:S01]  /*2d80*/  ISETP.NE.AND P0, PT, R44.reuse, 0x2, PT ;  /* 0x000000022c00780c */ /* 0x040fe20003f05270 */
[----:B------:R-:W0:Y:S03]  /*2d90*/  S2R R39, SR_TID.X ;  /* 0x0000000000277919 */ /* 0x000e260000002100 */
[----:B------:R1:W-:Y:S01]  /*2da0*/  @!P1 STS [R53+0x10], R52 ;  /* 0x0000103435009388 */ /* 0x0003e20000000800 */
[----:B------:R-:W-:Y:S01]  /*2db0*/  BAR.SYNC.DEFER_BLOCKING 0x0 ;  /* 0x0000000000007b1d */ /* 0x000fe20000010000 */
[----:B------:R-:W-:Y:S01]  /*2dc0*/  ISETP.NE.AND P1, PT, R44, 0x9, PT ;  /* 0x000000092c00780c */ /* 0x000fe20003f25270 */
[----:B-1----:R-:W-:-:S04]  /*2dd0*/  IMAD.IADD R52, R52, 0x1, -R35 ;  /* 0x0000000134347824 */ /* 0x002fc800078e0a23 */
[----:B------:R-:W1:Y:S04]  /*2de0*/  LDS.128 R16, [UR4+0x10] ;  /* 0x00001004ff107984 */ /* 0x000e680008000c00 */
[----:B------:R-:W2:Y:S04]  /*2df0*/  LDS.128 R20, [UR4+0x20] ;  /* 0x00002004ff147984 */ /* 0x000ea80008000c00 */
[----:B------:R-:W3:Y:S01]  /*2e00*/  LDS.128 R24, [UR4+0x30] ;  /* 0x00003004ff187984 */ /* 0x000ee20008000c00 */
[----:B-1----:R-:W-:-:S04]  /*2e10*/  IMAD.IADD R17, R16, 0x1, R17 ;  /* 0x0000000110117824 */ /* 0x002fc800078e0211 */
[----:B------:R-:W-:Y:S01]  /*2e20*/  IMAD.IADD R18, R18, 0x1, R17 ;  /* 0x0000000112127824 */ /* 0x000fe200078e0211 */
[----:B------:R-:W-:Y:S02]  /*2e30*/  SEL R16, R17, R16, !P0 ;  /* 0x0000001011107207 */ /* 0x000fe40004000000 */
[----:B------:R-:W-:Y:S01]  /*2e40*/  ISETP.NE.AND P0, PT, R44, 0x3, PT ;  /* 0x000000032c00780c */ /* 0x000fe20003f05270 */
[----:B------:R-:W-:Y:S01]  /*2e50*/  IMAD.IADD R19, R19, 0x1, R18 ;  /* 0x0000000113137824 */ /* 0x000fe200078e0212 */
[----:B------:R-:W-:Y:S02]  /*2e60*/  SEL R17, R52, RZ, P2 ;  /* 0x000000ff34117207 */ /* 0x000fe40001000000 */
        /* <DEDUP_REMOVED lines=23> */
[----:B0-----:R-:W-:-:S02]  /*2fe0*/  ISETP.GT.U32.AND P0, PT, R39, 0x1f, PT ;  /* 0x0000001f2700780c */ /* 0x001fc40003f04070 */
        /* <DEDUP_REMOVED lines=20> */
.L_x_210:
[----:B------:R-:W-:Y:S05]  /*3130*/  @!P0 BRA `(.L_x_167) ;  /* 0x0000000000748947 */ /* 0x000fea0003800000 */
[----:B------:R-:W-:-:S07]  /*3140*/  IMAD.MOV.U32 R20, RZ, RZ, 0x3b8 ;  /* 0x000003b8ff147424 */ /* 0x000fce00078e00ff */
.L_x_169:
        /* <DEDUP_REMOVED lines=27> */
.L_x_213:
[----:B------:R-:W-:Y:S05]  /*3300*/  @P0 BRA `(.L_x_169) ;  /* 0xfffffffc00900947 */ /* 0x000fea000383ffff */
.L_x_167:
[----:B------:R-:W-:Y:S01]  /*3310*/  UMOV UR5, 0xffffffff ;  /* 0xffffffff00057882 */ /* 0x000fe20000000000 */
[----:B------:R-:W-:Y:S02]  /*3320*/  ISETP.NE.AND P0, PT, R24, 0x65, PT ;  /* 0x000000651800780c */ /* 0x000fe40003f05270 */
[----:B------:R-:W-:Y:S11]  /*3330*/  BRA.DIV UR5, `(.L_x_170) ;  /* 0x0000001a05f47947 */ /* 0x000ff6000b800000 */
[----:B------:R-:W0:Y:S01]  /*3340*/  S2R R53, SR_GEMASK ;  /* 0x0000000000357919 */ /* 0x000e220000003c00 */
[----:B------:R-:W-:Y:S01]  /*3350*/  VOTE.ANY R19, PT, !P0 ;  /* 0x0000000000137806 */ /* 0x000fe200040e0100 */
[----:B------:R-:W-:-:S03]  /*3360*/  VIADD R17, R36, 0x2 ;  /* 0x0000000224117836 */ /* 0x000fc60000000000 */
[----:B0-----:R-:W-:-:S05]  /*3370*/  LOP3.LUT R19, R19, 0x80000000, R53, 0xec, !PT ;  /* 0x8000000013137812 */ /* 0x001fca00078eec35 */
[----:B------:R-:W-:-:S05]  /*3380*/  VIADD R16, R19, 0xffffffff ;  /* 0xffffffff13107836 */ /* 0x000fca0000000000 */
[----:B------:R-:W-:Y:S01]  /*3390*/  LOP3.LUT R16, R19, R16, RZ, 0xc, !PT ;  /* 0x0000001013107212 */ /* 0x000fe200078e0cff */
[----:B------:R-:W-:-:S03]  /*33a0*/  VIADD R19, R36, 0x10 ;  /* 0x0000001024137836 */ /* 0x000fc60000000000 */
[----:B------:R-:W0:Y:S02]  /*33b0*/  POPC R44, R16 ;  /* 0x00000010002c7309 */ /* 0x000e240000000000 */
[----:B0-----:R-:W0:Y:S01]  /*33c0*/  SHFL.DOWN PT, R20, R25, 0x1, R44 ;  /* 0x0820000019147989 */ /* 0x001e2200000e002c */
[-C--:B------:R-:W-:Y:S02]  /*33d0*/  ISETP.GE.AND P0, PT, R36, R44.reuse, PT ;  /* 0x0000002c2400720c */ /* 0x080fe40003f06270 */
[-C--:B------:R-:W-:Y:S02]  /*33e0*/  ISETP.GT.AND P2, PT, R19, R44.reuse, PT ;  /* 0x0000002c1300720c */ /* 0x080fe40003f44270 */
[----:B0-----:R-:W-:Y:S02]  /*33f0*/  SEL R20, R20, RZ, !P0 ;  /* 0x000000ff14147207 */ /* 0x001fe40004000000 */
[----:B------:R-:W-:Y:S01]  /*3400*/  ISETP.GT.AND P0, PT, R17, R44, PT ;  /* 0x0000002c1100720c */ /* 0x000fe20003f04270 */
[----:B------:R-:W-:-:S02]  /*3410*/  VIADD R17, R36, 0x4 ;  /* 0x0000000424117836 */ /* 0x000fc40000000000 */
[----:B------:R-:W-:-:S05]  /*3420*/  IMAD.IADD R35, R20, 0x1, R25 ;  /* 0x0000000114237824 */ /* 0x000fca00078e0219 */
[----:B------:R-:W0:Y:S02]  /*3430*/  SHFL.DOWN PT, R20, R35, 0x2, R44 ;  /* 0x0840000023147989 */ /* 0x000e2400000e002c */
[----:B0-----:R-:W-:Y:S02]  /*3440*/  SEL R20, R20, RZ, !P0 ;  /* 0x000000ff14147207 */ /* 0x001fe40004000000 */
[----:B------:R-:W-:Y:S01]  /*3450*/  ISETP.GT.AND P0, PT, R17, R44, PT ;  /* 0x0000002c1100720c */ /* 0x000fe20003f04270 */
[----:B------:R-:W-:Y:S02]  /*3460*/  VIADD R17, R36, 0x8 ;  /* 0x0000000824117836 */ /* 0x000fe40000000000 */
[----:B------:R-:W-:-:S05]  /*3470*/  IMAD.IADD R39, R35, 0x1, R20 ;  /* 0x0000000123277824 */ /* 0x000fca00078e0214 */
[----:B------:R-:W0:Y:S02]  /*3480*/  SHFL.DOWN PT, R20, R39, 0x4, R44 ;  /* 0x0880000027147989 */ /* 0x000e2400000e002c */
[----:B0-----:R-:W-:Y:S02]  /*3490*/  SEL R20, R20, RZ, !P0 ;  /* 0x000000ff14147207 */ /* 0x001fe40004000000 */
[----:B------:R-:W-:Y:S02]  /*34a0*/  ISETP.GT.AND P0, PT, R17, R44, PT ;  /* 0x0000002c1100720c */ /* 0x000fe40003f04270 */
[----:B------:R-:W0:Y:S01]  /*34b0*/  LDC.64 R16, c[0x0][0x390] ;  /* 0x0000e400ff107b82 */ /* 0x000e220000000a00 */
[----:B------:R-:W-:-:S05]  /*34c0*/  IMAD.IADD R25, R39, 0x1, R20 ;  /* 0x0000000127197824 */ /* 0x000fca00078e0214 */
[----:B------:R-:W1:Y:S01]  /*34d0*/  SHFL.DOWN PT, R20, R25, 0x8, R44 ;  /* 0x0900000019147989 */ /* 0x000e6200000e002c */
[----:B0-----:R-:W-:-:S05]  /*34e0*/  IADD3 R35, P3, PT, R16, 0x100, RZ ;  /* 0x0000010010237810 */ /* 0x001fca0007f7e0ff */
[----:B------:R-:W-:Y:S01]  /*34f0*/  IMAD.X R39, RZ, RZ, R17, P3 ;  /* 0x000000ffff277224 */ /* 0x000fe200018e0611 */
[----:B-1----:R-:W-:Y:S02]  /*3500*/  SEL R20, R20, RZ, !P0 ;  /* 0x000000ff14147207 */ /* 0x002fe40004000000 */
[----:B------:R-:W-:-:S03]  /*3510*/  ISETP.NE.AND P0, PT, R24, 0x65, PT ;  /* 0x000000651800780c */ /* 0x000fc60003f05270 */
[----:B------:R-:W-:-:S05]  /*3520*/  IMAD.IADD R26, R25, 0x1, R20 ;  /* 0x00000001191a7824 */ /* 0x000fca00078e0214 */
[----:B------:R-:W0:Y:S05]  /*3530*/  SHFL.DOWN PT, R20, R26, 0x10, R44 ;  /* 0x0a0000001a147989 */ /* 0x000e2a00000e002c */
[----:B------:R-:W-:Y:S02]  /*3540*/  VOTE.ALL P0, P0 ;  /* 0x0000000000ff7806 */ /* 0x000fe40000000000 */
[----:B0-----:R-:W-:-:S05]  /*3550*/  SEL R19, R20, RZ, !P2 ;  /* 0x000000ff14137207 */ /* 0x001fca0005000000 */
[----:B------:R-:W-:-:S07]  /*3560*/  IMAD.IADD R26, R26, 0x1, R19 ;  /* 0x000000011a1a7824 */ /* 0x000fce00078e0213 */
.L_x_222:
[----:B------:R-:W-:Y:S05]  /*3570*/  @!P0 BRA `(.L_x_171) ;  /* 0x0000000400348947 */ /* 0x000fea0003800000 */
[----:B------:R-:W-:-:S07]  /*3580*/  IMAD.MOV.U32 R44, RZ, RZ, 0x3b8 ;  /* 0x000003b8ff2c7424 */ /* 0x000fce00078e00ff */
.L_x_177:
        /* <DEDUP_REMOVED lines=10> */
.L_x_225:
[----:B------:R-:W-:Y:S05]  /*3630*/  @!P0 BRA `(.L_x_173) ;  /* 0x0000000000748947 */ /* 0x000fea0003800000 */
[----:B------:R-:W-:-:S07]  /*3640*/  IMAD.MOV.U32 R20, RZ, RZ, R44 ;  /* 0x000000ffff147224 */ /* 0x000fce00078e002c */
.L_x_175:
        /* <DEDUP_REMOVED lines=8> */
[----:B------:R-:W0:Y:S02]  /*36d0*/  F2I.FTZ.U32.TRUNC.NTZ R19, R19 ;  /* 0x0000001300137305 */ /* 0x000e24000021f000 */
[----:B0-----:R-:W-:Y:S02]  /*36e0*/  IMAD R25, R18, R19, RZ ;  /* 0x0000001312197224 */ /* 0x001fe400078e02ff */
[----:B------:R-:W-:-:S04]  /*36f0*/  IMAD.MOV.U32 R18, RZ, RZ, RZ ;  /* 0x000000ffff127224 */ /* 0x000fc800078e00ff */
        /* <DEDUP_REMOVED lines=16> */
.L_x_228:
[----:B------:R-:W-:Y:S05]  /*3800*/  @P0 BRA `(.L_x_175) ;  /* 0xfffffffc00900947 */ /* 0x000fea000383ffff */
.L_x_173:
[----:B------:R-:W-:Y:S01]  /*3810*/  UMOV UR5, 0xffffffff ;  /* 0xffffffff00057882 */ /* 0x000fe20000000000 */
[----:B------:R-:W-:Y:S02]  /*3820*/  ISETP.NE.AND P0, PT, R24, 0x65, PT ;  /* 0x000000651800780c */ /* 0x000fe40003f05270 */
[----:B------:R-:W-:Y:S11]  /*3830*/  BRA.DIV UR5, `(.L_x_176) ;  /* 0x0000001a05fc7947 */ /* 0x000ff6000b800000 */
[----:B------:R-:W-:Y:S01]  /*3840*/  VOTE.ANY R19, PT, !P0 ;  /* 0x0000000000137806 */ /* 0x000fe200040e0100 */
[----:B------:R-:W-:Y:S02]  /*3850*/  VIADD R17, R36, 0x2 ;  /* 0x0000000224117836 */ /* 0x000fe40000000000 */
[----:B------:R-:W-:Y:S01]  /*3860*/  VIADD R21, R21, 0xffffffe0 ;  /* 0xffffffe015157836 */ /* 0x000fe20000000000 */
[----:B------:R-:W-:-:S05]  /*3870*/  LOP3.LUT R19, R19, 0x80000000, R53, 0xec, !PT ;  /* 0x8000000013137812 */ /* 0x000fca00078eec35 */
[----:B------:R-:W-:-:S05]  /*3880*/  VIADD R16, R19, 0xffffffff ;  /* 0xffffffff13107836 */ /* 0x000fca0000000000 */
[----:B------:R-:W-:-:S06]  /*3890*/  LOP3.LUT R16, R19, R16, RZ, 0xc, !PT ;  /* 0x0000001013107212 */ /* 0x000fcc00078e0cff */
[----:B------:R-:W0:Y:S02]  /*38a0*/  POPC R16, R16 ;  /* 0x0000001000107309 */ /* 0x000e240000000000 */
[----:B0-----:R-:W0:Y:S01]  /*38b0*/  SHFL.DOWN PT, R20, R25, 0x1, R16 ;  /* 0x0820000019147989 */ /* 0x001e2200000e0010 */
[----:B------:R-:W-:-:S04]  /*38c0*/  ISETP.GE.AND P0, PT, R36, R16, PT ;  /* 0x000000102400720c */ /* 0x000fc80003f06270 */
[----:B0-----:R-:W-:Y:S02]  /*38d0*/  SEL R20, R20, RZ, !P0 ;  /* 0x000000ff14147207 */ /* 0x001fe40004000000 */
[----:B------:R-:W-:Y:S01]  /*38e0*/  ISETP.GT.AND P0, PT, R17, R16, PT ;  /* 0x000000101100720c */ /* 0x000fe20003f04270 */
[----:B------:R-:W-:Y:S02]  /*38f0*/  VIADD R17, R36, 0x4 ;  /* 0x0000000424117836 */ /* 0x000fe40000000000 */
        /* <DEDUP_REMOVED lines=10> */
[----:B------:R-:W-:-:S03]  /*39a0*/  IMAD.IADD R25, R25, 0x1, R20 ;  /* 0x0000000119197824 */ /* 0x000fc600078e0214 */
[----:B------:R-:W-:Y:S02]  /*39b0*/  ISETP.GT.AND P2, PT, R17, R16, PT ;  /* 0x000000101100720c */ /* 0x000fe40003f44270 */
        /* <DEDUP_REMOVED lines=8> */
.L_x_237:
[----:B------:R-:W-:Y:S05]  /*3a40*/  @P0 BRA `(.L_x_177) ;  /* 0xfffffff800d00947 */ /* 0x000fea000383ffff */
.L_x_171:
        /* <DEDUP_REMOVED lines=15> */
.L_x_165:
[----:B------:R-:W-:Y:S05]  /*3b40*/  WARPSYNC.ALL ;  /* 0x0000000000007948 */ /* 0x000fea0003800000 */
[----:B------:R-:W0:Y:S08]  /*3b50*/  S2UR UR5, SR_CgaCtaId ;  /* 0x00000000000579c3 */ /* 0x000e300000008800 */
[----:B------:R-:W-:Y:S06]  /*3b60*/  BAR.SYNC.DEFER_BLOCKING 0x0 ;  /* 0x0000000000007b1d */ /* 0x000fec0000010000 */
[----:B------:R-:W-:Y:S01]  /*3b70*/  UMOV UR4, 0x400 ;  /* 0x0000040000047882 */ /* 0x000fe20000000000 */
[----:B-1----:R-:W1:Y:S01]  /*3b80*/  S2R R17, SR_TID.X ;  /* 0x0000000000117919 */ /* 0x002e620000002100 */
[----:B0-----:R-:W-:-:S09]  /*3b90*/  ULEA UR4, UR5, UR4, 0x18 ;  /* 0x0000000405047291 */ /* 0x001fd2000f8ec0ff */
[----:B------:R-:W0:Y:S01]  /*3ba0*/  LDS R16, [UR4+0x4c] ;  /* 0x00004c04ff107984 */ /* 0x000e220008000800 */
[----:B-1----:R-:W-:-:S04]  /*3bb0*/  ISETP.NE.AND P0, PT, R17, RZ, PT ;  /* 0x000000ff1100720c */ /* 0x002fc80003f05270 */
[----:B0-----:R-:W-:-:S05]  /*3bc0*/  SEL R16, R16, RZ, P0 ;  /* 0x000000ff10107207 */ /* 0x001fca0000000000 */
[----:B------:R-:W-:-:S07]  /*3bd0*/  IMAD.IADD R16, R16, 0x1, R19 ;  /* 0x0000000110107824 */ /* 0x000fce00078e0213 */
.L_x_164:
[----:B------:R-:W-:Y:S01]  /*3be0*/  IMAD.IADD R17, R2, 0x1, R16 ;  /* 0x0000000102117824 */ /* 0x000fe200078e0210 */
[----:B------:R-:W0:Y:S01]  /*3bf0*/  S2R R20, SR_LANEID ;  /* 0x0000000000147919 */ /* 0x000e220000000000 */
[----:B------:R-:W1:Y:S01]  /*3c00*/  S2UR UR5, SR_CTAID.X ;  /* 0x00000000000579c3 */ /* 0x000e620000002500 */
[----:B------:R-:W2:Y:S01]  /*3c10*/  LDCU.64 UR6, c[0x0][0x388] ;  /* 0x00007100ff0677ac */ /* 0x000ea20008000a00 */
[----:B------:R-:W-:Y:S01]  /*3c20*/  IMAD.IADD R2, R3, 0x1, R17 ;  /* 0x0000000103027824 */ /* 0x000fe200078e0211 */
[----:B------:R-:W3:Y:S03]  /*3c30*/  S2R R21, SR_TID.X ;  /* 0x0000000000157919 */ /* 0x000ee60000002100 */
[----:B------:R-:W-:Y:S01]  /*3c40*/  IMAD.IADD R3, R4, 0x1, R2 ;  /* 0x0000000104037824 */ /* 0x000fe200078e0202 */
[----:B------:R-:W4:Y:S03]  /*3c50*/  S2R R26, SR_TID.X ;  /* 0x00000000001a7919 */ /* 0x000f260000002100 */
[----:B------:R-:W-:-:S04]  /*3c60*/  IMAD.IADD R4, R5, 0x1, R3 ;  /* 0x0000000105047824 */ /* 0x000fc800078e0203 */
[----:B------:R-:W-:-:S04]  /*3c70*/  IMAD.IADD R5, R6, 0x1, R4 ;  /* 0x0000000106057824 */ /* 0x000fc800078e0204 */
[----:B------:R-:W-:-:S04]  /*3c80*/  IMAD.IADD R6, R7, 0x1, R5 ;  /* 0x0000000107067824 */ /* 0x000fc800078e0205 */
[----:B------:R-:W-:-:S04]  /*3c90*/  IMAD.IADD R7, R8, 0x1, R6 ;  /* 0x0000000108077824 */ /* 0x000fc800078e0206 */
[----:B------:R-:W-:-:S04]  /*3ca0*/  IMAD.IADD R8, R9, 0x1, R7 ;  /* 0x0000000109087824 */ /* 0x000fc800078e0207 */
[----:B------:R-:W-:Y:S02]  /*3cb0*/  IMAD.IADD R9, R10, 0x1, R8 ;  /* 0x000000010a097824 */ /* 0x000fe400078e0208 */
[----:B0-----:R-:W-:Y:S01]  /*3cc0*/  IMAD R24, R20, 0x54, R37 ;  /* 0x0000005414187824 */ /* 0x001fe200078e0225 */
[----:B------:R-:W-:Y:S01]  /*3cd0*/  BAR.SYNC.DEFER_BLOCKING 0x0 ;  /* 0x0000000000007b1d */ /* 0x000fe20000010000 */
[----:B------:R-:W-:Y:S01]  /*3ce0*/  IMAD.IADD R10, R11, 0x1, R9 ;  /* 0x000000010b0a7824 */ /* 0x000fe200078e0209 */
[----:B---3--:R-:W-:-:S03]  /*3cf0*/  ISETP.NE.AND P0, PT, R21, RZ, PT ;  /* 0x000000ff1500720c */ /* 0x008fc60003f05270 */
        /* <DEDUP_REMOVED lines=13> */
[----:B------:R-:W-:Y:S03]  /*3dd0*/  STS.64 [R24+0x20], R8 ;  /* 0x0000200818007388 */ /* 0x000fe60000000a00 */
[----:B------:R-:W-:Y:S01]  /*3de0*/  IMAD.IADD R22, R33, 0x1, R21 ;  /* 0x0000000121167824 */ /* 0x000fe200078e0215 */
[----:B0-----:R-:W1:Y:S01]  /*3df0*/  LDC R2, c[0x0][0x398] ;  /* 0x0000e600ff027b82 */ /* 0x001e620000000800 */
[----:B------:R-:W-:Y:S02]  /*3e00*/  STS.64 [R24+0x28], R10 ;  /* 0x0000280a18007388 */ /* 0x000fe40000000a00 */
[----:B------:R-:W-:-:S02]  /*3e10*/  IMAD.IADD R23, R34, 0x1, R22 ;  /* 0x0000000122177824 */ /* 0x000fc400078e0216 */
[----:B------:R4:W-:Y:S04]  /*3e20*/  STS.64 [R24+0x30], R12 ;  /* 0x0000300c18007388 */ /* 0x0009e80000000a00 */
[----:B------:R-:W-:Y:S04]  /*3e30*/  STS.64 [R24+0x38], R14 ;  /* 0x0000380e18007388 */ /* 0x000fe80000000a00 */
[----:B------:R-:W-:Y:S04]  /*3e40*/  STS.64 [R24+0x40], R18 ;  /* 0x0000401218007388 */ /* 0x000fe80000000a00 */
[----:B------:R-:W-:Y:S01]  /*3e50*/  STS.64 [R24+0x48], R20 ;  /* 0x0000481418007388 */ /* 0x000fe20000000a00 */
[----:B----4-:R-:W-:-:S02]  /*3e60*/  LOP3.LUT R12, R26, 0x1f, RZ, 0xc0, !PT ;  /* 0x0000001f1a0c7812 */ /* 0x010fc400078ec0ff */
[----:B------:R-:W-:Y:S01]  /*3e70*/  LOP3.LUT R26, R26, 0x3e0, RZ, 0xc0, !PT ;  /* 0x000003e01a1a7812 */ /* 0x000fe200078ec0ff */
[----:B------:R-:W-:Y:S01]  /*3e80*/  STS.64 [R24+0x50], R22 ;  /* 0x0000501618007388 */ /* 0x000fe20000000a00 */
[----:B------:R-:W-:-:S03]  /*3e90*/  NOP ;  /* 0x0000000000007918 */ /* 0x000fc60000000000 */
[----:B------:R-:W-:Y:S01]  /*3ea0*/  LDS R16, [R37] ;  /* 0x0000000025107984 */ /* 0x000fe20000000800 */
[----:B-1----:R-:W-:Y:S02]  /*3eb0*/  VIADD R2, R2, UR5 ;  /* 0x0000000502027c36 */ /* 0x002fe40008000000 */
[----:B------:R-:W-:Y:S01]  /*3ec0*/  IMAD R26, R26, 0x16, R12 ;  /* 0x000000161a1a7824 */ /* 0x000fe200078e020c */
[----:B------:R-:W-:Y:S04]  /*3ed0*/  LDS R8, [R37+0x80] ;  /* 0x0000800025087984 */ /* 0x000fe80000000800 */
        /* <DEDUP_REMOVED lines=19> */
[----:B------:R0:W-:Y:S04]  /*4010*/  LDS R23, [R37+0xa80] ;  /* 0x000a800025177984 */ /* 0x0001e80000000800 */
[----:B------:R1:W-:Y:S01]  /*4020*/  @!P0 STS [UR4+0x8400], R0 ;  /* 0x00840000ff008988 */ /* 0x0003e20008000804 */
[----:B------:R-:W-:Y:S01]  /*4030*/  BAR.SYNC.DEFER_BLOCKING 0x0 ;  /* 0x0000000000007b1d */ /* 0x000fe20000010000 */
[----:B0-----:R-:W-:-:S02]  /*4040*/  VIADD R37, R26, 0x20 ;  /* 0x000000201a257836 */ /* 0x001fc40000000000 */
[----:B-1----:R-:W-:-:S03]  /*4050*/  IMAD R0, R2, 0x2100, RZ ;  /* 0x0000210002007824 */ /* 0x002fc600078e02ff */
[----:B------:R-:W0:Y:S02]  /*4060*/  S2R R3, SR_TID.X ;  /* 0x0000000000037919 */ /* 0x000e240000002100 */
[----:B------:R-:W-:-:S04]  /*4070*/  IADD3 R0, P0, PT, R0, R26, RZ ;  /* 0x0000001a00007210 */ /* 0x000fc80007f1e0ff */
[----:B--2---:R-:W-:Y:S01]  /*4080*/  LEA R2, P1, R0, UR6, 0x2 ;  /* 0x0000000600027c11 */ /* 0x004fe2000f8210ff */
[----:B------:R-:W1:Y:S01]  /*4090*/  LDS R4, [UR4+0x8400] ;  /* 0x00840004ff047984 */ /* 0x000e620008000800 */
[C---:B0-----:R-:W-:Y:S02]  /*40a0*/  LOP3.LUT R12, R3.reuse, 0x3e0, RZ, 0xc0, !PT ;  /* 0x000003e0030c7812 */ /* 0x041fe400078ec0ff */
[----:B------:R-:W-:-:S05]  /*40b0*/  LOP3.LUT R3, R3, 0x1f, RZ, 0xc0, !PT ;  /* 0x0000001f03037812 */ /* 0x000fca00078ec0ff */
[----:B------:R-:W-:Y:S02]  /*40c0*/  IMAD R12, R12, 0x16, R3 ;  /* 0x000000160c0c7824 */ /* 0x000fe400078e0203 */
[----:B------:R-:W-:-:S05]  /*40d0*/  IMAD.X R3, RZ, RZ, RZ, P0 ;  /* 0x000000ffff037224 */ /* 0x000fca00000e06ff */
[----:B------:R-:W-:Y:S02]  /*40e0*/  LEA.HI.X R3, R0, UR7, R3, 0x2, P1 ;  /* 0x0000000700037c11 */ /* 0x000fe400088f1403 */
[-C--:B-1----:R-:W-:Y:S02]  /*40f0*/  ISETP.GE.AND P6, PT, R26, R4.reuse, PT ;  /* 0x000000041a00720c */ /* 0x082fe40003fc6270 */
[-C--:B------:R-:W-:Y:S01]  /*4100*/  ISETP.GE.AND P5, PT, R37, R4.reuse, PT ;  /* 0x000000042500720c */ /* 0x080fe20003fa6270 */
[C---:B------:R-:W-:Y:S01]  /*4110*/  VIADD R37, R12.reuse, 0x80 ;  /* 0x000000800c257836 */ /* 0x040fe20000000000 */
[-C--:B------:R-:W-:Y:S01]  /*4120*/  ISETP.GE.AND P0, PT, R51, R4.reuse, PT ;  /* 0x000000043300720c */ /* 0x080fe20003f06270 */
[----:B------:R-:W-:Y:S01]  /*4130*/  VIADD R51, R12, 0xa0 ;  /* 0x000000a00c337836 */ /* 0x000fe20000000000 */
[-C--:B------:R-:W-:Y:S02]  /*4140*/  ISETP.GE.AND P4, PT, R50, R4.reuse, PT ;  /* 0x000000043200720c */ /* 0x080fe40003f86270 */
[-C--:B------:R-:W-:Y:S01]  /*4150*/  ISETP.GE.AND P3, PT, R37, R4.reuse, PT ;  /* 0x000000042500720c */ /* 0x080fe20003f66270 */
[----:B------:R-:W-:Y:S01]  /*4160*/  VIADD R37, R12, 0xe0 ;  /* 0x000000e00c257836 */ /* 0x000fe20000000000 */
[----:B------:R-:W-:-:S02]  /*4170*/  ISETP.GE.AND P2, PT, R51, R4, PT ;  /* 0x000000043300720c */ /* 0x000fc40003f46270 */
[-C--:B------:R-:W-:Y:S01]  /*4180*/  ISETP.GE.AND P1, PT, R49, R4.reuse, PT ;  /* 0x000000043100720c */ /* 0x080fe20003f26270 */
[----:B------:R-:W-:Y:S01]  /*4190*/  @!P6 STG.E desc[UR8][R2.64], R16 ;  /* 0x000000100200e986 */ /* 0x000fe2000c101908 */
[-C--:B------:R-:W-:Y:S01]  /*41a0*/  ISETP.GE.AND P6, PT, R37, R4.reuse, PT ;  /* 0x000000042500720c */ /* 0x080fe20003fc6270 */
[----:B------:R-:W-:Y:S02]  /*41b0*/  VIADD R37, R12, 0x120 ;  /* 0x000001200c257836 */ /* 0x000fe40000000000 */
[----:B------:R-:W-:Y:S01]  /*41c0*/  @!P5 STG.E desc[UR8][R2.64+0x80], R8 ;  /* 0x000080080200d986 */ /* 0x000fe2000c101908 */
[----:B------:R-:W-:-:S03]  /*41d0*/  ISETP.GE.AND P5, PT, R48, R4, PT ;  /* 0x000000043000720c */ /* 0x000fc60003fa6270 */
[----:B------:R-:W-:Y:S01]  /*41e0*/  @!P0 STG.E desc[UR8][R2.64+0x100], R10 ;  /* 0x0001000a02008986 */ /* 0x000fe2000c101908 */
[-C--:B------:R-:W-:Y:S01]  /*41f0*/  ISETP.GE.AND P0, PT, R37, R4.reuse, PT ;  /* 0x000000042500720c */ /* 0x080fe20003f06270 */
[----:B------:R-:W-:Y:S02]  /*4200*/  VIADD R37, R12, 0x1c0 ;  /* 0x000001c00c257836 */ /* 0x000fe40000000000 */
[----:B------:R-:W-:Y:S01]  /*4210*/  @!P4 STG.E desc[UR8][R2.64+0x180], R6 ;  /* 0x000180060200c986 */ /* 0x000fe2000c101908 */
[----:B------:R-:W-:-:S03]  /*4220*/  ISETP.GE.AND P4, PT, R47, R4, PT ;  /* 0x000000042f00720c */ /* 0x000fc60003f86270 */
[----:B------:R-:W-:Y:S01]  /*4230*/  @!P3 STG.E desc[UR8][R2.64+0x200], R53 ;  /* 0x000200350200b986 */ /* 0x000fe2000c101908 */
[----:B------:R-:W-:-:S03]  /*4240*/  ISETP.GE.AND P3, PT, R46, R4, PT ;  /* 0x000000042e00720c */ /* 0x000fc60003f66270 */
[----:B------:R-:W-:Y:S01]  /*4250*/  @!P2 STG.E desc[UR8][R2.64+0x280], R39 ;  /* 0x000280270200a986 */ /* 0x000fe2000c101908 */
[----:B------:R-:W-:-:S03]  /*4260*/  ISETP.GE.AND P2, PT, R45, R4, PT ;  /* 0x000000042d00720c */ /* 0x000fc60003f46270 */
[----:B------:R0:W-:Y:S01]  /*4270*/  @!P1 STG.E desc[UR8][R2.64+0x300], R33 ;  /* 0x0003002102009986 */ /* 0x0001e2000c101908 */
[-C--:B------:R-:W-:Y:S01]  /*4280*/  ISETP.GE.AND P1, PT, R43, R4.reuse, PT ;  /* 0x000000042b00720c */ /* 0x080fe20003f26270 */
[C---:B------:R-:W-:Y:S02]  /*4290*/  VIADD R43, R12.reuse, 0x220 ;  /* 0x000002200c2b7836 */ /* 0x040fe40000000000 */
[----:B------:R-:W-:Y:S01]  /*42a0*/  @!P6 STG.E desc[UR8][R2.64+0x380], R35 ;  /* 0x000380230200e986 */ /* 0x000fe2000c101908 */
[-C--:B------:R-:W-:Y:S01]  /*42b0*/  ISETP.GE.AND P6, PT, R37, R4.reuse, PT ;  /* 0x000000042500720c */ /* 0x080fe20003fc6270 */
[----:B------:R-:W-:Y:S02]  /*42c0*/  VIADD R37, R12, 0x200 ;  /* 0x000002000c257836 */ /* 0x000fe40000000000 */
[----:B------:R1:W-:Y:S01]  /*42d0*/  @!P5 STG.E desc[UR8][R2.64+0x400], R31 ;  /* 0x0004001f0200d986 */ /* 0x0003e2000c101908 */
[----:B------:R-:W-:Y:S01]  /*42e0*/  ISETP.GE.AND P5, PT, R42, R4, PT ;  /* 0x000000042a00720c */ /* 0x000fe20003fa6270 */
[----:B0-----:R-:W-:-:S02]  /*42f0*/  VIADD R33, R12, 0x260 ;  /* 0x000002600c217836 */ /* 0x001fc40000000000 */
[----:B------:R0:W-:Y:S01]  /*4300*/  @!P0 STG.E desc[UR8][R2.64+0x480], R25 ;  /* 0x0004801902008986 */ /* 0x0001e2000c101908 */
[----:B------:R-:W-:-:S03]  /*4310*/  ISETP.GE.AND P0, PT, R37, R4, PT ;  /* 0x000000042500720c */ /* 0x000fc60003f06270 */
[----:B------:R0:W-:Y:S01]  /*4320*/  @!P4 STG.E desc[UR8][R2.64+0x500], R27 ;  /* 0x0005001b0200c986 */ /* 0x0001e2000c101908 */
[-C--:B------:R-:W-:Y:S01]  /*4330*/  ISETP.GE.AND P4, PT, R43, R4.reuse, PT ;  /* 0x000000042b00720c */ /* 0x080fe20003f86270 */
[----:B-1----:R-:W-:Y:S02]  /*4340*/  VIADD R31, R12, 0x280 ;  /* 0x000002800c1f7836 */ /* 0x002fe40000000000 */
[----:B------:R0:W-:Y:S01]  /*4350*/  @!P3 STG.E desc[UR8][R2.64+0x580], R29 ;  /* 0x0005801d0200b986 */ /* 0x0001e2000c101908 */
[----:B------:R-:W-:-:S03]  /*4360*/  ISETP.GE.AND P3, PT, R41, R4, PT ;  /* 0x000000042900720c */ /* 0x000fc60003f66270 */
[----:B------:R0:W-:Y:S01]  /*4370*/  @!P2 STG.E desc[UR8][R2.64+0x600], R19 ;  /* 0x000600130200a986 */ /* 0x0001e2000c101908 */
[----:B------:R-:W-:-:S03]  /*4380*/  ISETP.GE.AND P2, PT, R33, R4, PT ;  /* 0x000000042100720c */ /* 0x000fc60003f46270 */
[----:B------:R0:W-:Y:S01]  /*4390*/  @!P1 STG.E desc[UR8][R2.64+0x680], R21 ;  /* 0x0006801502009986 */ /* 0x0001e2000c101908 */
[----:B------:R-:W-:-:S03]  /*43a0*/  ISETP.GE.AND P1, PT, R31, R4, PT ;  /* 0x000000041f00720c */ /* 0x000fc60003f26270 */
[----:B------:R0:W-:Y:S01]  /*43b0*/  @!P6 STG.E desc[UR8][R2.64+0x700], R17 ;  /* 0x000700110200e986 */ /* 0x0001e2000c101908 */
[----:B------:R-:W-:-:S03]  /*43c0*/  ISETP.GE.AND P6, PT, R40, R4, PT ;  /* 0x000000042800720c */ /* 0x000fc60003fc6270 */
[----:B------:R0:W-:Y:S04]  /*43d0*/  @!P5 STG.E desc[UR8][R2.64+0x780], R15 ;  /* 0x0007800f0200d986 */ /* 0x0001e8000c101908 */
[----:B------:R0:W-:Y:S04]  /*43e0*/  @!P0 STG.E desc[UR8][R2.64+0x800], R13 ;  /* 0x0008000d02008986 */ /* 0x0001e8000c101908 */
[----:B------:R0:W-:Y:S04]  /*43f0*/  @!P4 STG.E desc[UR8][R2.64+0x880], R11 ;  /* 0x0008800b0200c986 */ /* 0x0001e8000c101908 */
[----:B------:R0:W-:Y:S04]  /*4400*/  @!P3 STG.E desc[UR8][R2.64+0x900], R9 ;  /* 0x000900090200b986 */ /* 0x0001e8000c101908 */
[----:B------:R0:W-:Y:S04]  /*4410*/  @!P2 STG.E desc[UR8][R2.64+0x980], R7 ;  /* 0x000980070200a986 */ /* 0x0001e8000c101908 */
[----:B------:R0:W-:Y:S01]  /*4420*/  @!P1 STG.E desc[UR8][R2.64+0xa00], R5 ;  /* 0x000a000502009986 */ /* 0x0001e2000c101908 */
[----:B------:R-:W-:Y:S05]  /*4430*/  @P6 EXIT ;  /* 0x000000000000694d */ /* 0x000fea0003800000 */
[----:B------:R-:W-:Y:S01]  /*4440*/  STG.E desc[UR8][R2.64+0xa80], R23 ;  /* 0x000a801702007986 */ /* 0x000fe2000c101908 */
[----:B------:R-:W-:Y:S05]  /*4450*/  EXIT ;  /* 0x000000000000794d */ /* 0x000fea0003800000 */
.L_x_151:
[----:B------:R-:W-:Y:S01]  /*4460*/  BSSY B1, `(.L_x_178) ;  /* 0x0000006000017945 */ /* 0x000fe20003800000 */
[----:B------:R-:W-:Y:S01]  /*4470*/  PLOP3.LUT P0, PT, P0, PT, PT, 0x8, 0x80 ;  /* 0x000000000080781c */ /* 0x000fe2000070e170 */
[----:B------:R-:W-:-:S12]  /*4480*/  IMAD.MOV.U32 R19, RZ, RZ, -0x1 ;  /* 0xffffffffff137424 */ /* 0x000fd800078e00ff */
[----:B------:R-:W-:Y:S05]  /*4490*/  WARPSYNC.COLLECTIVE R19, `(.L_x_179) ;  /* 0x0000000013087348 */ /* 0x000fea0003c00000 */
[----:B------:R-:W-:Y:S01]  /*44a0*/  VOTE.ANY P0, P0 ;  /* 0x0000000000ff7806 */ /* 0x000fe20000000100 */
[----:B------:R-:W-:-:S12]  /*44b0*/  ENDCOLLECTIVE ;  /* 0x000000000000791b */ /* 0x000fd80003800000 */
.L_x_179:
[----:B------:R-:W-:Y:S05]  /*44c0*/  BSYNC B1 ;  /* 0x0000000000017941 */ /* 0x000fea0003800000 */
.L_x_178:
[----:B------:R-:W-:Y:S05]  /*44d0*/  BRA `(.L_x_180) ;  /* 0xffffffc800a87947 */ /* 0x000fea000383ffff */
.L_x_153:
[----:B------:R-:W-:Y:S01]  /*44e0*/  BSSY B1, `(.L_x_181) ;  /* 0x0000006000017945 */ /* 0x000fe20003800000 */
[----:B------:R-:W-:Y:S01]  /*44f0*/  PLOP3.LUT P0, PT, P0, PT, PT, 0x8, 0x80 ;  /* 0x000000000080781c */ /* 0x000fe2000070e170 */
[----:B------:R-:W-:-:S12]  /*4500*/  IMAD.MOV.U32 R19, RZ, RZ, -0x1 ;  /* 0xffffffffff137424 */ /* 0x000fd800078e00ff */
[----:B------:R-:W-:Y:S05]  /*4510*/  WARPSYNC.COLLECTIVE R19, `(.L_x_182) ;  /* 0x0000000013087348 */ /* 0x000fea0003c00000 */
[----:B------:R-:W-:Y:S01]  /*4520*/  VOTE.ANY P0, P0 ;  /* 0x0000000000ff7806 */ /* 0x000fe20000000100 */
[----:B------:R-:W-:-:S12]  /*4530*/  ENDCOLLECTIVE ;  /* 0x000000000000791b */ /* 0x000fd80003800000 */
.L_x_182:
[----:B------:R-:W-:Y:S05]  /*4540*/  BSYNC B1 ;  /* 0x0000000000017941 */ /* 0x000fea0003800000 */
.L_x_181:
[----:B------:R-:W-:Y:S05]  /*4550*/  BRA `(.L_x_183) ;  /* 0xffffffc800fc7947 */ /* 0x000fea000383ffff */
.L_x_155:
[----:B------:R-:W0:Y:S01]  /*4560*/  S2R R48, SR_GEMASK ;  /* 0x0000000000307919 */ /* 0x000e220000003c00 */
[----:B------:R-:W-:Y:S01]  /*4570*/  BSSY B1, `(.L_x_184) ;  /* 0x0000006000017945 */ /* 0x000fe20003800000 */
[----:B------:R-:W-:Y:S01]  /*4580*/  PLOP3.LUT P0, PT, P0, PT, PT, 0x8, 0x80 ;  /* 0x000000000080781c */ /* 0x000fe2000070e170 */
[----:B------:R-:W-:-:S12]  /*4590*/  IMAD.MOV.U32 R19, RZ, RZ, -0x1 ;  /* 0xffffffffff137424 */ /* 0x000fd800078e00ff */
[----:B0-----:R-:W-:Y:S05]  /*45a0*/  WARPSYNC.COLLECTIVE R19, `(.L_x_185) ;  /* 0x0000000013087348 */ /* 0x001fea0003c00000 */
[----:B------:R-:W-:Y:S01]  /*45b0*/  VOTE.ANY R19, PT, P0 ;  /* 0x0000000000137806 */ /* 0x000fe200000e0100 */
[----:B0-----:R-:W-:Y:S06]  /*45c0*/  ENDCOLLECTIVE ;  /* 0x000000000000791b */ /* 0x001fec0003800000 */
.L_x_185:
[----:B------:R-:W-:Y:S05]  /*45d0*/  BSYNC B1 ;  /* 0x0000000000017941 */ /* 0x000fea0003800000 */
.L_x_184:
[----:B------:R-:W-:Y:S01]  /*45e0*/  LOP3.LUT R19, R19, 0x80000000, R48, 0xec, !PT ;  /* 0x8000000013137812 */ /* 0x000fe200078eec30 */
[----:B------:R-:W-:Y:S01]  /*45f0*/  IMAD.MOV.U32 R18, RZ, RZ, R41 ;  /* 0x000000ffff127224 */ /* 0x000fe200078e0029 */
[----:B------:R-:W0:Y:S01]  /*4600*/  LDC.64 R42, c[0x0][0x390] ;  /* 0x0000e400ff2a7b82 */ /* 0x000e220000000a00 */
[----:B------:R-:W-:Y:S02]  /*4610*/  IMAD.MOV.U32 R17, RZ, RZ, 0x1 ;  /* 0x00000001ff117424 */ /* 0x000fe400078e00ff */
[----:B------:R-:W-:Y:S02]  /*4620*/  VIADD R16, R19, 0xffffffff ;  /* 0xffffffff13107836 */ /* 0x000fe40000000000 */
[C---:B------:R-:W-:Y:S02]  /*4630*/  VIADD R23, R47.reuse, 0x4 ;  /* 0x000000042f177836 */ /* 0x040fe40000000000 */
[----:B------:R-:W-:Y:S01]  /*4640*/  VIADD R26, R47, 0x8 ;  /* 0x000000082f1a7836 */ /* 0x000fe20000000000 */
[----:B------:R-:W-:Y:S01]  /*4650*/  LOP3.LUT R22, R19, R16, RZ, 0xc, !PT ;  /* 0x0000001013167212 */ /* 0x000fe200078e0cff */
[----:B------:R-:W-:-:S03]  /*4660*/  IMAD.MOV.U32 R19, RZ, RZ, -0x1 ;  /* 0xffffffffff137424 */ /* 0x000fc600078e00ff */
[----:B------:R1:W2:Y:S02]  /*4670*/  POPC R16, R22 ;  /* 0x0000001600107309 */ /* 0x0002a40000000000 */
[----:B-1----:R-:W-:Y:S01]  /*4680*/  VIADD R22, R47, 0x2 ;  /* 0x000000022f167836 */ /* 0x002fe20000000000 */
[----:B0-2---:R-:W-:-:S13]  /*4690*/  IADD3 R42, P3, PT, R42, 0x100, RZ ;  /* 0x000001002a2a7810 */ /* 0x005fda0007f7e0ff */
[----:B------:R-:W-:Y:S05]  /*46a0*/  WARPSYNC.COLLECTIVE R19, `(.L_x_186) ;  /* 0x0000000013087348 */ /* 0x000fea0003c00000 */
[----:B------:R0:W1:Y:S02]  /*46b0*/  SHFL.DOWN P2, R20, R18, R17, R16 ;  /* 0x0800001112147389 */ /* 0x0000640000040010 */
[----:B01----:R-:W-:Y:S05]  /*46c0*/  ENDCOLLECTIVE ;  /* 0x000000000000791b */ /* 0x003fea0003800000 */
.L_x_186:
[-C--:B------:R-:W-:Y:S01]  /*46d0*/  ISETP.GE.AND P0, PT, R47, R16.reuse, PT ;  /* 0x000000102f00720c */ /* 0x080fe20003f06270 */
[----:B------:R-:W-:Y:S02]  /*46e0*/  IMAD.X R43, RZ, RZ, R43, P3 ;  /* 0x000000ffff2b7224 */ /* 0x000fe400018e062b */
[----:B------:R-:W-:Y:S01]  /*46f0*/  IMAD.MOV.U32 R17, RZ, RZ, 0x2 ;  /* 0x00000002ff117424 */ /* 0x000fe200078e00ff */
[----:B------:R-:W-:Y:S02]  /*4700*/  SEL R20, R20, RZ, !P0 ;  /* 0x000000ff14147207 */ /* 0x000fe40004000000 */
[----:B------:R-:W-:-:S03]  /*4710*/  ISETP.GT.AND P0, PT, R22, R16, PT ;  /* 0x000000101600720c */ /* 0x000fc60003f04270 */
[----:B------:R-:W-:-:S04]  /*4720*/  IMAD.IADD R37, R20, 0x1, R41 ;  /* 0x0000000114257824 */ /* 0x000fc800078e0229 */
[----:B------:R-:W-:-:S07]  /*4730*/  IMAD.MOV.U32 R18, RZ, RZ, R37 ;  /* 0x000000ffff127224 */ /* 0x000fce00078e0025 */
[----:B------:R-:W-:Y:S05]  /*4740*/  WARPSYNC.COLLECTIVE R19, `(.L_x_187) ;  /* 0x0000000013087348 */ /* 0x000fea0003c00000 */
[----:B------:R0:W1:Y:S02]  /*4750*/  SHFL.DOWN P2, R20, R18, R17, R16 ;  /* 0x0800001112147389 */ /* 0x0000640000040010 */
[----:B01----:R-:W-:Y:S05]  /*4760*/  ENDCOLLECTIVE ;  /* 0x000000000000791b */ /* 0x003fea0003800000 */
.L_x_187:
[----:B------:R-:W-:Y:S01]  /*4770*/  IMAD.MOV.U32 R17, RZ, RZ, 0x4 ;  /* 0x00000004ff117424 */ /* 0x000fe200078e00ff */
[----:B------:R-:W-:Y:S02]  /*4780*/  SEL R20, R20, RZ, !P0 ;  /* 0x000000ff14147207 */ /* 0x000fe40004000000 */
[----:B------:R-:W-:-:S03]  /*4790*/  ISETP.GT.AND P0, PT, R23, R16, PT ;  /* 0x000000101700720c */ /* 0x000fc60003f04270 */
[----:B------:R-:W-:Y:S02]  /*47a0*/  IMAD.IADD R39, R37, 0x1, R20 ;  /* 0x0000000125277824 */ /* 0x000fe400078e0214 */
[----:B------:R-:W-:Y:S02]  /*47b0*/  VIADD R37, R47, 0x10 ;  /* 0x000000102f257836 */ /* 0x000fe40000000000 */
[----:B------:R-:W-:-:S07]  /*47c0*/  IMAD.MOV.U32 R18, RZ, RZ, R39 ;  /* 0x000000ffff127224 */ /* 0x000fce00078e0027 */
[----:B------:R-:W-:Y:S05]  /*47d0*/  WARPSYNC.COLLECTIVE R19, `(.L_x_188) ;  /* 0x0000000013087348 */ /* 0x000fea0003c00000 */
[----:B------:R0:W1:Y:S02]  /*47e0*/  SHFL.DOWN P2, R20, R18, R17, R16 ;  /* 0x0800001112147389 */ /* 0x0000640000040010 */
[----:B01----:R-:W-:Y:S05]  /*47f0*/  ENDCOLLECTIVE ;  /* 0x000000000000791b */ /* 0x003fea0003800000 */
.L_x_188:
        /* <DEDUP_REMOVED lines=8> */
.L_x_189:
[----:B------:R-:W-:Y:S01]  /*4880*/  IMAD.MOV.U32 R17, RZ, RZ, 0x10 ;  /* 0x00000010ff117424 */ /* 0x000fe200078e00ff */
[----:B------:R-:W-:Y:S02]  /*4890*/  SEL R20, R20, RZ, !P0 ;  /* 0x000000ff14147207 */ /* 0x000fe40004000000 */
[----:B------:R-:W-:-:S03]  /*48a0*/  ISETP.NE.AND P0, PT, R40, 0x65, PT ;  /* 0x000000652800780c */ /* 0x000fc60003f05270 */
[----:B------:R-:W-:-:S04]  /*48b0*/  IMAD.IADD R41, R51, 0x1, R20 ;  /* 0x0000000133297824 */ /* 0x000fc800078e0214 */
[----:B------:R-:W-:-:S07]  /*48c0*/  IMAD.MOV.U32 R18, RZ, RZ, R41 ;  /* 0x000000ffff127224 */ /* 0x000fce00078e0029 */
[----:B------:R-:W-:Y:S05]  /*48d0*/  WARPSYNC.COLLECTIVE R19, `(.L_x_190) ;  /* 0x0000000013087348 */ /* 0x000fea0003c00000 */
[----:B------:R0:W1:Y:S02]  /*48e0*/  SHFL.DOWN P2, R20, R18, R17, R16 ;  /* 0x0800001112147389 */ /* 0x0000640000040010 */
[----:B01----:R-:W-:Y:S05]  /*48f0*/  ENDCOLLECTIVE ;  /* 0x000000000000791b */ /* 0x003fea0003800000 */
.L_x_190:
[----:B------:R-:W-:Y:S05]  /*4900*/  WARPSYNC.COLLECTIVE R19, `(.L_x_191) ;  /* 0x0000000013087348 */ /* 0x000fea0003c00000 */
[----:B------:R-:W-:Y:S01]  /*4910*/  VOTE.ALL P0, P0 ;  /* 0x0000000000ff7806 */ /* 0x000fe20000000000 */
[----:B------:R-:W-:-:S12]  /*4920*/  ENDCOLLECTIVE ;  /* 0x000000000000791b */ /* 0x000fd80003800000 */
.L_x_191:
[----:B------:R-:W-:-:S04]  /*4930*/  ISETP.GT.AND P2, PT, R37, R16, PT ;  /* 0x000000102500720c */ /* 0x000fc80003f44270 */
[----:B------:R-:W-:-:S05]  /*4940*/  SEL R20, R20, RZ, !P2 ;  /* 0x000000ff14147207 */ /* 0x000fca0005000000 */
[----:B------:R-:W-:Y:S01]  /*4950*/  IMAD.IADD R39, R41, 0x1, R20 ;  /* 0x0000000129277824 */ /* 0x000fe200078e0214 */
[----:B------:R-:W-:Y:S06]  /*4960*/  BRA `(.L_x_192) ;  /* 0xffffffc800947947 */ /* 0x000fec000383ffff */
.L_x_157:
[----:B------:R-:W-:Y:S01]  /*4970*/  BSSY B1, `(.L_x_193) ;  /* 0x0000006000017945 */ /* 0x000fe20003800000 */
[----:B------:R-:W-:Y:S01]  /*4980*/  PLOP3.LUT P0, PT, P0, PT, PT, 0x8, 0x80 ;  /* 0x000000000080781c */ /* 0x000fe2000070e170 */
[----:B------:R-:W-:-:S12]  /*4990*/  IMAD.MOV.U32 R19, RZ, RZ, -0x1 ;  /* 0xffffffffff137424 */ /* 0x000fd800078e00ff */
[----:B------:R-:W-:Y:S05]  /*49a0*/  WARPSYNC.COLLECTIVE R19, `(.L_x_194) ;  /* 0x0000000013087348 */ /* 0x000fea0003c00000 */
[----:B------:R-:W-:Y:S01]  /*49b0*/  VOTE.ANY P0, P0 ;  /* 0x0000000000ff7806 */ /* 0x000fe20000000100 */
[----:B------:R-:W-:-:S12]  /*49c0*/  ENDCOLLECTIVE ;  /* 0x000000000000791b */ /* 0x000fd80003800000 */
.L_x_194:
[----:B------:R-:W-:Y:S05]  /*49d0*/  BSYNC B1 ;  /* 0x0000000000017941 */ /* 0x000fea0003800000 */
.L_x_193:
[----:B------:R-:W-:Y:S05]  /*49e0*/  BRA `(.L_x_195) ;  /* 0xffffffc800a47947 */ /* 0x000fea000383ffff */
.L_x_159:
[----:B------:R-:W-:Y:S01]  /*49f0*/  BSSY B1, `(.L_x_196) ;  /* 0x0000006000017945 */ /* 0x000fe20003800000 */
[----:B------:R-:W-:Y:S01]  /*4a00*/  PLOP3.LUT P0, PT, P0, PT, PT, 0x8, 0x80 ;  /* 0x000000000080781c */ /* 0x000fe2000070e170 */
[----:B------:R-:W-:-:S12]  /*4a10*/  IMAD.MOV.U32 R19, RZ, RZ, -0x1 ;  /* 0xffffffffff137424 */ /* 0x000fd800078e00ff */
[----:B------:R-:W-:Y:S05]  /*4a20*/  WARPSYNC.COLLECTIVE R19, `(.L_x_197) ;  /* 0x0000000013087348 */ /* 0x000fea0003c00000 */
[----:B------:R-:W-:Y:S01]  /*4a30*/  VOTE.ANY P0, P0 ;  /* 0x0000000000ff7806 */ /* 0x000fe20000000100 */
[----:B------:R-:W-:-:S12]  /*4a40*/  ENDCOLLECTIVE ;  /* 0x000000000000791b */ /* 0x000fd80003800000 */
.L_x_197:
[----:B------:R-:W-:Y:S05]  /*4a50*/  BSYNC B1 ;  /* 0x0000000000017941 */ /* 0x000fea0003800000 */
.L_x_196:
[----:B------:R-:W-:Y:S05]  /*4a60*/  BRA `(.L_x_198) ;  /* 0xffffffc800f87947 */ /* 0x000fea000383ffff */
.L_x_161:
[----:B------:R-:W-:Y:S01]  /*4a70*/  BSSY B1, `(.L_x_199) ;  /* 0x0000006000017945 */ /* 0x000fe20003800000 */
[----:B------:R-:W-:Y:S01]  /*4a80*/  PLOP3.LUT P0, PT, P0, PT, PT, 0x8, 0x80 ;  /* 0x000000000080781c */ /* 0x000fe2000070e170 */
[----:B------:R-:W-:-:S12]  /*4a90*/  IMAD.MOV.U32 R19, RZ, RZ, -0x1 ;  /* 0xffffffffff137424 */ /* 0x000fd800078e00ff */
[----:B------:R-:W-:Y:S05]  /*4aa0*/  WARPSYNC.COLLECTIVE R19, `(.L_x_200) ;  /* 0x0000000013087348 */ /* 0x000fea0003c00000 */
[----:B------:R-:W-:Y:S01]  /*4ab0*/  VOTE.ANY R19, PT, P0 ;  /* 0x0000000000137806 */ /* 0x000fe200000e0100 */
[----:B------:R-:W-:Y:S06]  /*4ac0*/  ENDCOLLECTIVE ;  /* 0x000000000000791b */ /* 0x000fec0003800000 */
.L_x_200:
[----:B------:R-:W-:Y:S05]  /*4ad0*/  BSYNC B1 ;  /* 0x0000000000017941 */ /* 0x000fea0003800000 */
.L_x_199:
[----:B------:R-:W-:Y:S01]  /*4ae0*/  LOP3.LUT R19, R19, 0x80000000, R48, 0xec, !PT ;  /* 0x8000000013137812 */ /* 0x000fe200078eec30 */
[----:B------:R-:W-:Y:S02]  /*4af0*/  IMAD.MOV.U32 R18, RZ, RZ, R41 ;  /* 0x000000ffff127224 */ /* 0x000fe400078e0029 */
[----:B------:R-:W-:Y:S02]  /*4b00*/  IMAD.MOV.U32 R17, RZ, RZ, 0x1 ;  /* 0x00000001ff117424 */ /* 0x000fe400078e00ff */
[----:B------:R-:W-:Y:S02]  /*4b10*/  VIADD R16, R19, 0xffffffff ;  /* 0xffffffff13107836 */ /* 0x000fe40000000000 */
[----:B------:R-:W-:-:S03]  /*4b20*/  VIADD R21, R21, 0xffffffe0 ;  /* 0xffffffe015157836 */ /* 0x000fc60000000000 */
[----:B------:R-:W-:Y:S01]  /*4b30*/  LOP3.LUT R50, R19, R16, RZ, 0xc, !PT ;  /* 0x0000001013327212 */ /* 0x000fe200078e0cff */
[----:B------:R-:W-:-:S03]  /*4b40*/  IMAD.MOV.U32 R19, RZ, RZ, -0x1 ;  /* 0xffffffffff137424 */ /* 0x000fc600078e00ff */
[----:B------:R0:W1:Y:S04]  /*4b50*/  POPC R16, R50 ;  /* 0x0000003200107309 */ /* 0x0000680000000000 */
[----:B01----:R-:W-:Y:S05]  /*4b60*/  WARPSYNC.COLLECTIVE R19, `(.L_x_201) ;  /* 0x0000000013087348 */ /* 0x003fea0003c00000 */
[----:B-1----:R1:W2:Y:S02]  /*4b70*/  SHFL.DOWN P2, R20, R18, R17, R16 ;  /* 0x0800001112147389 */ /* 0x0022a40000040010 */
[----:B012---:R-:W-:Y:S05]  /*4b80*/  ENDCOLLECTIVE ;  /* 0x000000000000791b */ /* 0x007fea0003800000 */
.L_x_201:
[----:B------:R-:W-:Y:S01]  /*4b90*/  ISETP.GE.AND P0, PT, R47, R16, PT ;  /* 0x000000102f00720c */ /* 0x000fe20003f06270 */
[----:B------:R-:W-:-:S03]  /*4ba0*/  IMAD.MOV.U32 R17, RZ, RZ, 0x2 ;  /* 0x00000002ff117424 */ /* 0x000fc600078e00ff */
[----:B------:R-:W-:Y:S02]  /*4bb0*/  SEL R20, R20, RZ, !P0 ;  /* 0x000000ff14147207 */ /* 0x000fe40004000000 */
[----:B------:R-:W-:-:S03]  /*4bc0*/  ISETP.GT.AND P0, PT, R22, R16, PT ;  /* 0x000000101600720c */ /* 0x000fc60003f04270 */
[----:B------:R-:W-:-:S04]  /*4bd0*/  IMAD.IADD R51, R20, 0x1, R41 ;  /* 0x0000000114337824 */ /* 0x000fc800078e0229 */
[----:B------:R-:W-:-:S07]  /*4be0*/  IMAD.MOV.U32 R18, RZ, RZ, R51 ;  /* 0x000000ffff127224 */ /* 0x000fce00078e0033 */
[----:B------:R-:W-:Y:S05]  /*4bf0*/  WARPSYNC.COLLECTIVE R19, `(.L_x_202) ;  /* 0x0000000013087348 */ /* 0x000fea0003c00000 */
[----:B------:R0:W1:Y:S02]  /*4c00*/  SHFL.DOWN P2, R20, R18, R17, R16 ;  /* 0x0800001112147389 */ /* 0x0000640000040010 */
[----:B01----:R-:W-:Y:S05]  /*4c10*/  ENDCOLLECTIVE ;  /* 0x000000000000791b */ /* 0x003fea0003800000 */
.L_x_202:
        /* <DEDUP_REMOVED lines=8> */
.L_x_203:
        /* <DEDUP_REMOVED lines=8> */
.L_x_204:
        /* <DEDUP_REMOVED lines=8> */
.L_x_205:
[----:B------:R-:W-:Y:S05]  /*4da0*/  WARPSYNC.COLLECTIVE R19, `(.L_x_206) ;  /* 0x0000000013087348 */ /* 0x000fea0003c00000 */
[----:B------:R-:W-:Y:S01]  /*4db0*/  VOTE.ALL P0, P0 ;  /* 0x0000000000ff7806 */ /* 0x000fe20000000000 */
[----:B------:R-:W-:-:S12]  /*4dc0*/  ENDCOLLECTIVE ;  /* 0x000000000000791b */ /* 0x000fd80003800000 */
.L_x_206:
[----:B------:R-:W-:-:S04]  /*4dd0*/  ISETP.GT.AND P2, PT, R37, R16, PT ;  /* 0x000000102500720c */ /* 0x000fc80003f44270 */
[----:B------:R-:W-:-:S04]  /*4de0*/  SEL R20, R20, RZ, !P2 ;  /* 0x000000ff14147207 */ /* 0x000fc80005000000 */
[----:B------:R-:W-:Y:S01]  /*4df0*/  IADD3 R39, PT, PT, R50, R20, R39 ;  /* 0x0000001432277210 */ /* 0x000fe20007ffe027 */
[----:B------:R-:W-:Y:S06]  /*4e00*/  BRA `(.L_x_207) ;  /* 0xffffffc800907947 */ /* 0x000fec000383ffff */
.L_x_166:
[----:B------:R-:W-:Y:S01]  /*4e10*/  BSSY B0, `(.L_x_208) ;  /* 0x0000006000007945 */ /* 0x000fe20003800000 */
[----:B------:R-:W-:Y:S01]  /*4e20*/  PLOP3.LUT P0, PT, P0, PT, PT, 0x8, 0x80 ;  /* 0x000000000080781c */ /* 0x000fe2000070e170 */
[----:B------:R-:W-:-:S12]  /*4e30*/  IMAD.MOV.U32 R19, RZ, RZ, -0x1 ;  /* 0xffffffffff137424 */ /* 0x000fd800078e00ff */
[----:B------:R-:W-:Y:S05]  /*4e40*/  WARPSYNC.COLLECTIVE R19, `(.L_x_209) ;  /* 0x0000000013087348 */ /* 0x000fea0003c00000 */
[----:B------:R-:W-:Y:S01]  /*4e50*/  VOTE.ANY P0, P0 ;  /* 0x0000000000ff7806 */ /* 0x000fe20000000100 */
[----:B------:R-:W-:-:S12]  /*4e60*/  ENDCOLLECTIVE ;  /* 0x000000000000791b */ /* 0x000fd80003800000 */
.L_x_209:
[----:B------:R-:W-:Y:S05]  /*4e70*/  BSYNC B0 ;  /* 0x0000000000007941 */ /* 0x000fea0003800000 */
.L_x_208:
[----:B------:R-:W-:Y:S05]  /*4e80*/  BRA `(.L_x_210) ;  /* 0xffffffe000a87947 */ /* 0x000fea000383ffff */
.L_x_168:
[----:B------:R-:W-:Y:S01]  /*4e90*/  BSSY B0, `(.L_x_211) ;  /* 0x0000006000007945 */ /* 0x000fe20003800000 */
[----:B------:R-:W-:Y:S01]  /*4ea0*/  PLOP3.LUT P0, PT, P0, PT, PT, 0x8, 0x80 ;  /* 0x000000000080781c */ /* 0x000fe2000070e170 */
[----:B------:R-:W-:-:S12]  /*4eb0*/  IMAD.MOV.U32 R19, RZ, RZ, -0x1 ;  /* 0xffffffffff137424 */ /* 0x000fd800078e00ff */
[----:B------:R-:W-:Y:S05]  /*4ec0*/  WARPSYNC.COLLECTIVE R19, `(.L_x_212) ;  /* 0x0000000013087348 */ /* 0x000fea0003c00000 */
[----:B------:R-:W-:Y:S01]  /*4ed0*/  VOTE.ANY P0, P0 ;  /* 0x0000000000ff7806 */ /* 0x000fe20000000100 */
[----:B------:R-:W-:-:S12]  /*4ee0*/  ENDCOLLECTIVE ;  /* 0x000000000000791b */ /* 0x000fd80003800000 */
.L_x_212:
[----:B------:R-:W-:Y:S05]  /*4ef0*/  BSYNC B0 ;  /* 0x0000000000007941 */ /* 0x000fea0003800000 */
.L_x_211:
[----:B------:R-:W-:Y:S05]  /*4f00*/  BRA `(.L_x_213) ;  /* 0xffffffe000fc7947 */ /* 0x000fea000383ffff */
.L_x_170:
[----:B------:R-:W0:Y:S01]  /*4f10*/  S2R R53, SR_GEMASK ;  /* 0x0000000000357919 */ /* 0x000e220000003c00 */
[----:B------:R-:W-:Y:S01]  /*4f20*/  BSSY B0, `(.L_x_214) ;  /* 0x0000006000007945 */ /* 0x000fe20003800000 */
[----:B------:R-:W-:Y:S01]  /*4f30*/  PLOP3.LUT P0, PT, P0, PT, PT, 0x8, 0x80 ;  /* 0x000000000080781c */ /* 0x000fe2000070e170 */
[----:B------:R-:W-:-:S12]  /*4f40*/  IMAD.MOV.U32 R19, RZ, RZ, -0x1 ;  /* 0xffffffffff137424 */ /* 0x000fd800078e00ff */
[----:B0-----:R-:W-:Y:S05]  /*4f50*/  WARPSYNC.COLLECTIVE R19, `(.L_x_215) ;  /* 0x0000000013087348 */ /* 0x001fea0003c00000 */
[----:B------:R-:W-:Y:S01]  /*4f60*/  VOTE.ANY R19, PT, P0 ;  /* 0x0000000000137806 */ /* 0x000fe200000e0100 */
[----:B0-----:R-:W-:Y:S06]  /*4f70*/  ENDCOLLECTIVE ;  /* 0x000000000000791b */ /* 0x001fec0003800000 */
.L_x_215:
[----:B------:R-:W-:Y:S05]  /*4f80*/  BSYNC B0 ;  /* 0x0000000000007941 */ /* 0x000fea0003800000 */
.L_x_214:
[----:B------:R-:W-:Y:S01]  /*4f90*/  LOP3.LUT R19, R19, 0x80000000, R53, 0xec, !PT ;  /* 0x8000000013137812 */ /* 0x000fe200078eec35 */
[----:B------:R-:W-:Y:S02]  /*4fa0*/  IMAD.MOV.U32 R18, RZ, RZ, R25 ;  /* 0x000000ffff127224 */ /* 0x000fe400078e0019 */
[----:B------:R-:W-:Y:S02]  /*4fb0*/  IMAD.MOV.U32 R17, RZ, RZ, 0x1 ;  /* 0x00000001ff117424 */ /* 0x000fe400078e00ff */
[----:B------:R-:W-:-:S05]  /*4fc0*/  VIADD R16, R19, 0xffffffff ;  /* 0xffffffff13107836 */ /* 0x000fca0000000000 */
[----:B------:R-:W-:Y:S01]  /*4fd0*/  LOP3.LUT R44, R19, R16, RZ, 0xc, !PT ;  /* 0x00000010132c7212 */ /* 0x000fe200078e0cff */
[----:B------:R-:W-:-:S05]  /*4fe0*/  IMAD.MOV.U32 R19, RZ, RZ, -0x1 ;  /* 0xffffffffff137424 */ /* 0x000fca00078e00ff */
[----:B------:R-:W0:Y:S02]  /*4ff0*/  POPC R44, R44 ;  /* 0x0000002c002c7309 */ /* 0x000e240000000000 */
[----:B0-----:R-:W-:Y:S01]  /*5000*/  IMAD.MOV.U32 R16, RZ, RZ, R44 ;  /* 0x000000ffff107224 */ /* 0x001fe200078e002c */
[----:B------:R-:W-:-:S13]  /*5010*/  ISETP.GE.AND P0, PT, R36, R44, PT ;  /* 0x0000002c2400720c */ /* 0x000fda0003f06270 */
[----:B------:R-:W-:Y:S05]  /*5020*/  WARPSYNC.COLLECTIVE R19, `(.L_x_216) ;  /* 0x0000000013087348 */ /* 0x000fea0003c00000 */
[----:B------:R0:W1:Y:S02]  /*5030*/  SHFL.DOWN P2, R20, R18, R17, R16 ;  /* 0x0800001112147389 */ /* 0x0000640000040010 */
[----:B01----:R-:W-:Y:S05]  /*5040*/  ENDCOLLECTIVE ;  /* 0x000000000000791b */ /* 0x003fea0003800000 */
.L_x_216:
[----:B------:R-:W-:Y:S01]  /*5050*/  IMAD.MOV.U32 R17, RZ, RZ, 0x2 ;  /* 0x00000002ff117424 */ /* 0x000fe200078e00ff */
[----:B------:R-:W-:-:S05]  /*5060*/  SEL R20, R20, RZ, !P0 ;  /* 0x000000ff14147207 */ /* 0x000fca0004000000 */
[----:B------:R-:W-:Y:S02]  /*5070*/  IMAD.IADD R35, R20, 0x1, R25 ;  /* 0x0000000114237824 */ /* 0x000fe400078e0219 */
[----:B------:R-:W-:Y:S02]  /*5080*/  VIADD R25, R36, 0x2 ;  /* 0x0000000224197836 */ /* 0x000fe40000000000 */
[----:B------:R-:W-:-:S03]  /*5090*/  IMAD.MOV.U32 R18, RZ, RZ, R35 ;  /* 0x000000ffff127224 */ /* 0x000fc600078e0023 */
[----:B------:R-:W-:Y:S01]  /*50a0*/  ISETP.GT.AND P0, PT, R25, R44, PT ;  /* 0x0000002c1900720c */ /* 0x000fe20003f04270 */
[----:B------:R-:W-:-:S12]  /*50b0*/  VIADD R25, R36, 0x4 ;  /* 0x0000000424197836 */ /* 0x000fd80000000000 */
[----:B------:R-:W-:Y:S05]  /*50c0*/  WARPSYNC.COLLECTIVE R19, `(.L_x_217) ;  /* 0x0000000013087348 */ /* 0x000fea0003c00000 */
[----:B------:R0:W1:Y:S02]  /*50d0*/  SHFL.DOWN P2, R20, R18, R17, R16 ;  /* 0x0800001112147389 */ /* 0x0000640000040010 */
[----:B01----:R-:W-:Y:S05]  /*50e0*/  ENDCOLLECTIVE ;  /* 0x000000000000791b */ /* 0x003fea0003800000 */
.L_x_217:
        /* <DEDUP_REMOVED lines=9> */
.L_x_218:
        /* <DEDUP_REMOVED lines=8> */
.L_x_219:
[----:B------:R-:W-:Y:S01]  /*5200*/  IMAD.MOV.U32 R17, RZ, RZ, 0x10 ;  /* 0x00000010ff117424 */ /* 0x000fe200078e00ff */
[----:B------:R-:W-:Y:S02]  /*5210*/  SEL R20, R20, RZ, !P0 ;  /* 0x000000ff14147207 */ /* 0x000fe40004000000 */
[----:B------:R-:W-:-:S03]  /*5220*/  ISETP.NE.AND P0, PT, R24, 0x65, PT ;  /* 0x000000651800780c */ /* 0x000fc60003f05270 */
[----:B------:R-:W-:Y:S02]  /*5230*/  IMAD.IADD R26, R25, 0x1, R20 ;  /* 0x00000001191a7824 */ /* 0x000fe400078e0214 */
[----:B------:R-:W-:Y:S02]  /*5240*/  VIADD R25, R36, 0x10 ;  /* 0x0000001024197836 */ /* 0x000fe40000000000 */
[----:B------:R-:W-:-:S03]  /*5250*/  IMAD.MOV.U32 R18, RZ, RZ, R26 ;  /* 0x000000ffff127224 */ /* 0x000fc600078e001a */
[----:B------:R-:W-:-:S13]  /*5260*/  ISETP.GT.AND P3, PT, R25, R44, PT ;  /* 0x0000002c1900720c */ /* 0x000fda0003f64270 */
[----:B------:R-:W-:Y:S05]  /*5270*/  WARPSYNC.COLLECTIVE R19, `(.L_x_220) ;  /* 0x0000000013087348 */ /* 0x000fea0003c00000 */
[----:B------:R0:W1:Y:S02]  /*5280*/  SHFL.DOWN P2, R20, R18, R17, R16 ;  /* 0x0800001112147389 */ /* 0x0000640000040010 */
[----:B01----:R-:W-:Y:S05]  /*5290*/  ENDCOLLECTIVE ;  /* 0x000000000000791b */ /* 0x003fea0003800000 */
.L_x_220:
[----:B------:R-:W-:Y:S05]  /*52a0*/  WARPSYNC.COLLECTIVE R19, `(.L_x_221) ;  /* 0x0000000013087348 */ /* 0x000fea0003c00000 */
[----:B------:R-:W-:Y:S01]  /*52b0*/  VOTE.ALL P0, P0 ;  /* 0x0000000000ff7806 */ /* 0x000fe20000000000 */
[----:B------:R-:W-:-:S12]  /*52c0*/  ENDCOLLECTIVE ;  /* 0x000000000000791b */ /* 0x000fd80003800000 */
.L_x_221:
[----:B------:R-:W0:Y:S01]  /*52d0*/  LDC.64 R16, c[0x0][0x390] ;  /* 0x0000e400ff107b82 */ /* 0x000e220000000a00 */
[----:B------:R-:W-:-:S05]  /*52e0*/  SEL R25, R20, RZ, !P3 ;  /* 0x000000ff14197207 */ /* 0x000fca0005800000 */
[----:B------:R-:W-:Y:S01]  /*52f0*/  IMAD.IADD R26, R26, 0x1, R25 ;  /* 0x000000011a1a7824 */ /* 0x000fe200078e0219 */
[----:B0-----:R-:W-:-:S05]  /*5300*/  IADD3 R35, P2, PT, R16, 0x100, RZ ;  /* 0x0000010010237810 */ /* 0x001fca0007f5e0ff */
[----:B------:R-:W-:Y:S01]  /*5310*/  IMAD.X R39, RZ, RZ, R17, P2 ;  /* 0x000000ffff277224 */ /* 0x000fe200010e0611 */
[----:B------:R-:W-:Y:S07]  /*5320*/  BRA `(.L_x_222) ;  /* 0xffffffe000907947 */ /* 0x000fee000383ffff */
.L_x_172:
[----:B------:R-:W-:Y:S01]  /*5330*/  BSSY B0, `(.L_x_223) ;  /* 0x0000006000007945 */ /* 0x000fe20003800000 */
[----:B------:R-:W-:Y:S01]  /*5340*/  PLOP3.LUT P0, PT, P0, PT, PT, 0x8, 0x80 ;  /* 0x000000000080781c */ /* 0x000fe2000070e170 */
[----:B------:R-:W-:-:S12]  /*5350*/  IMAD.MOV.U32 R19, RZ, RZ, -0x1 ;  /* 0xffffffffff137424 */ /* 0x000fd800078e00ff */
[----:B------:R-:W-:Y:S05]  /*5360*/  WARPSYNC.COLLECTIVE R19, `(.L_x_224) ;  /* 0x0000000013087348 */ /* 0x000fea0003c00000 */
[----:B------:R-:W-:Y:S01]  /*5370*/  VOTE.ANY P0, P0 ;  /* 0x0000000000ff7806 */ /* 0x000fe20000000100 */
[----:B------:R-:W-:-:S12]  /*5380*/  ENDCOLLECTIVE ;  /* 0x000000000000791b */ /* 0x000fd80003800000 */
.L_x_224:
[----:B------:R-:W-:Y:S05]  /*5390*/  BSYNC B0 ;  /* 0x0000000000007941 */ /* 0x000fea0003800000 */
.L_x_223:
[----:B------:R-:W-:Y:S05]  /*53a0*/  BRA `(.L_x_225) ;  /* 0xffffffe000a07947 */ /* 0x000fea000383ffff */
.L_x_174:
[----:B------:R-:W-:Y:S01]  /*53b0*/  BSSY B0, `(.L_x_226) ;  /* 0x0000006000007945 */ /* 0x000fe20003800000 */
[----:B------:R-:W-:Y:S01]  /*53c0*/  PLOP3.LUT P0, PT, P0, PT, PT, 0x8, 0x80 ;  /* 0x000000000080781c */ /* 0x000fe2000070e170 */
[----:B------:R-:W-:-:S12]  /*53d0*/  IMAD.MOV.U32 R19, RZ, RZ, -0x1 ;  /* 0xffffffffff137424 */ /* 0x000fd800078e00ff */
[----:B------:R-:W-:Y:S05]  /*53e0*/  WARPSYNC.COLLECTIVE R19, `(.L_x_227) ;  /* 0x0000000013087348 */ /* 0x000fea0003c00000 */
[----:B------:R-:W-:Y:S01]  /*53f0*/  VOTE.ANY P0, P0 ;  /* 0x0000000000ff7806 */ /* 0x000fe20000000100 */
[----:B------:R-:W-:-:S12]  /*5400*/  ENDCOLLECTIVE ;  /* 0x000000000000791b */ /* 0x000fd80003800000 */
.L_x_227:
[----:B------:R-:W-:Y:S05]  /*5410*/  BSYNC B0 ;  /* 0x0000000000007941 */ /* 0x000fea0003800000 */
.L_x_226:
[----:B------:R-:W-:Y:S05]  /*5420*/  BRA `(.L_x_228) ;  /* 0xffffffe000f47947 */ /* 0x000fea000383ffff */
.L_x_176:
[----:B------:R-:W-:Y:S01]  /*5430*/  BSSY B0, `(.L_x_229) ;  /* 0x0000006000007945 */ /* 0x000fe20003800000 */
[----:B------:R-:W-:Y:S01]  /*5440*/  PLOP3.LUT P0, PT, P0, PT, PT, 0x8, 0x80 ;  /* 0x000000000080781c */ /* 0x000fe2000070e170 */
[----:B------:R-:W-:-:S12]  /*5450*/  IMAD.MOV.U32 R19, RZ, RZ, -0x1 ;  /* 0xffffffffff137424 */ /* 0x000fd800078e00ff */
[----:B------:R-:W-:Y:S05]  /*5460*/  WARPSYNC.COLLECTIVE R19, `(.L_x_230) ;  /* 0x0000000013087348 */ /* 0x000fea0003c00000 */
[----:B------:R-:W-:Y:S01]  /*5470*/  VOTE.ANY R19, PT, P0 ;  /* 0x0000000000137806 */ /* 0x000fe200000e0100 */
[----:B------:R-:W-:Y:S06]  /*5480*/  ENDCOLLECTIVE ;  /* 0x000000000000791b */ /* 0x000fec0003800000 */
.L_x_230:
[----:B------:R-:W-:Y:S05]  /*5490*/  BSYNC B0 ;  /* 0x0000000000007941 */ /* 0x000fea0003800000 */
.L_x_229:
[----:B------:R-:W-:Y:S01]  /*54a0*/  LOP3.LUT R19, R19, 0x80000000, R53, 0xec, !PT ;  /* 0x8000000013137812 */ /* 0x000fe200078eec35 */
[----:B------:R-:W-:Y:S02]  /*54b0*/  IMAD.MOV.U32 R18, RZ, RZ, R25 ;  /* 0x000000ffff127224 */ /* 0x000fe400078e0019 */
[----:B------:R-:W-:Y:S02]  /*54c0*/  IMAD.MOV.U32 R17, RZ, RZ, 0x1 ;  /* 0x00000001ff117424 */ /* 0x000fe400078e00ff */
[----:B------:R-:W-:Y:S02]  /*54d0*/  VIADD R16, R19, 0xffffffff ;  /* 0xffffffff13107836 */ /* 0x000fe40000000000 */
[----:B------:R-:W-:-:S03]  /*54e0*/  VIADD R21, R21, 0xffffffe0 ;  /* 0xffffffe015157836 */ /* 0x000fc60000000000 */
[----:B------:R-:W-:Y:S01]  /*54f0*/  LOP3.LUT R16, R19, R16, RZ, 0xc, !PT ;  /* 0x0000001013107212 */ /* 0x000fe200078e0cff */
[----:B------:R-:W-:-:S05]  /*5500*/  IMAD.MOV.U32 R19, RZ, RZ, -0x1 ;  /* 0xffffffffff137424 */ /* 0x000fca00078e00ff */
[----:B------:R-:W0:Y:S02]  /*5510*/  POPC R16, R16 ;  /* 0x0000001000107309 */ /* 0x000e240000000000 */
[----:B0-----:R-:W-:Y:S05]  /*5520*/  WARPSYNC.COLLECTIVE R19, `(.L_x_231) ;  /* 0x0000000013087348 */ /* 0x001fea0003c00000 */
[----:B0-----:R0:W1:Y:S02]  /*5530*/  SHFL.DOWN P2, R20, R18, R17, R16 ;  /* 0x0800001112147389 */ /* 0x0010640000040010 */
[----:B01----:R-:W-:Y:S05]  /*5540*/  ENDCOLLECTIVE ;  /* 0x000000000000791b */ /* 0x003fea0003800000 */
.L_x_231:
[----:B------:R-:W-:Y:S01]  /*5550*/  ISETP.GE.AND P0, PT, R36, R16, PT ;  /* 0x000000102400720c */ /* 0x000fe20003f06270 */
[----:B------:R-:W-:-:S03]  /*5560*/  IMAD.MOV.U32 R17, RZ, RZ, 0x2 ;  /* 0x00000002ff117424 */ /* 0x000fc600078e00ff */
[----:B------:R-:W-:-:S05]  /*5570*/  SEL R20, R20, RZ, !P0 ;  /* 0x000000ff14147207 */ /* 0x000fca0004000000 */
[----:B------:R-:W-:Y:S02]  /*5580*/  IMAD.IADD R25, R20, 0x1, R25 ;  /* 0x0000000114197824 */ /* 0x000fe400078e0219 */
[----:B------:R-:W-:Y:S02]  /*5590*/  VIADD R20, R36, 0x2 ;  /* 0x0000000224147836 */ /* 0x000fe40000000000 */
[----:B------:R-:W-:-:S03]  /*55a0*/  IMAD.MOV.U32 R18, RZ, RZ, R25 ;  /* 0x000000ffff127224 */ /* 0x000fc600078e0019 */
[----:B------:R-:W-:-:S13]  /*55b0*/  ISETP.GT.AND P0, PT, R20, R16, PT ;  /* 0x000000101400720c */ /* 0x000fda0003f04270 */
[----:B------:R-:W-:Y:S05]  /*55c0*/  WARPSYNC.COLLECTIVE R19, `(.L_x_232) ;  /* 0x0000000013087348 */ /* 0x000fea0003c00000 */
[----:B------:R0:W1:Y:S02]  /*55d0*/  SHFL.DOWN P2, R20, R18, R17, R16 ;  /* 0x0800001112147389 */ /* 0x0000640000040010 */
[----:B01----:R-:W-:Y:S05]  /*55e0*/  ENDCOLLECTIVE ;  /* 0x000000000000791b */ /* 0x003fea0003800000 */
.L_x_232:
[----:B------:R-:W-:Y:S01]  /*55f0*/  IMAD.MOV.U32 R17, RZ, RZ, 0x4 ;  /* 0x00000004ff117424 */ /* 0x000fe200078e00ff */
        /* <DEDUP_REMOVED lines=8> */
.L_x_233:
        /* <DEDUP_REMOVED lines=9> */
.L_x_234:
[----:B------:R-:W-:Y:S01]  /*5710*/  IMAD.MOV.U32 R17, RZ, RZ, 0x10 ;  /* 0x00000010ff117424 */ /* 0x000fe200078e00ff */
[----:B------:R-:W-:-:S05]  /*5720*/  SEL R20, R20, RZ, !P0 ;  /* 0x000000ff14147207 */ /* 0x000fca0004000000 */
[----:B------:R-:W-:-:S04]  /*5730*/  IMAD.IADD R25, R25, 0x1, R20 ;  /* 0x0000000119197824 */ /* 0x000fc800078e0214 */
[----:B------:R-:W-:-:S07]  /*5740*/  IMAD.MOV.U32 R18, RZ, RZ, R25 ;  /* 0x000000ffff127224 */ /* 0x000fce00078e0019 */
[----:B------:R-:W-:Y:S05]  /*5750*/  WARPSYNC.COLLECTIVE R19, `(.L_x_235) ;  /* 0x0000000013087348 */ /* 0x000fea0003c00000 */
[----:B------:R0:W1:Y:S02]  /*5760*/  SHFL.DOWN P2, R20, R18, R17, R16 ;  /* 0x0800001112147389 */ /* 0x0000640000040010 */
[----:B01----:R-:W-:Y:S05]  /*5770*/  ENDCOLLECTIVE ;  /* 0x000000000000791b */ /* 0x003fea0003800000 */
.L_x_235:
[----:B------:R-:W-:-:S05]  /*5780*/  VIADD R17, R36, 0x10 ;  /* 0x0000001024117836 */ /* 0x000fca0000000000 */
[----:B------:R-:W-:-:S04]  /*5790*/  ISETP.GT.AND P0, PT, R17, R16, PT ;  /* 0x000000101100720c */ /* 0x000fc80003f04270 */
[----:B------:R-:W-:Y:S02]  /*57a0*/  SEL R20, R20, RZ, !P0 ;  /* 0x000000ff14147207 */ /* 0x000fe40004000000 */
[----:B------:R-:W-:Y:S02]  /*57b0*/  ISETP.NE.AND P0, PT, R24, 0x65, PT ;  /* 0x000000651800780c */ /* 0x000fe40003f05270 */
[----:B------:R-:W-:-:S11]  /*57c0*/  IADD3 R26, PT, PT, R25, R20, R26 ;  /* 0x00000014191a7210 */ /* 0x000fd60007ffe01a */
[----:B------:R-:W-:Y:S05]  /*57d0*/  WARPSYNC.COLLECTIVE R19, `(.L_x_236) ;  /* 0x0000000013087348 */ /* 0x000fea0003c00000 */
[----:B------:R-:W-:Y:S01]  /*57e0*/  VOTE.ALL P0, P0 ;  /* 0x0000000000ff7806 */ /* 0x000fe20000000000 */
[----:B------:R-:W-:-:S12]  /*57f0*/  ENDCOLLECTIVE ;  /* 0x000000000000791b */ /* 0x000fd80003800000 */
.L_x_236:
[----:B------:R-:W-:Y:S05]  /*5800*/  BRA `(.L_x_237) ;  /* 0xffffffe0008c7947 */ /* 0x000fea000383ffff */
.L_x_238:
        /* <DEDUP_REMOVED lines=15> */
.L_x_314:


//--------------------- .text._ZN3cub18CUB_300001_SM_10006detail4scan20DeviceScanInitKernelINS0_13ScanTileStateIiLb1EEEEEvT_i --------------------------
	.section	.text._ZN3cub18CUB_300001_SM_10006detail4scan20DeviceScanInitKernelINS0_13ScanTileStateIiLb1EEEEEvT_i,"ax",@progbits
	.align	128
        .global         _ZN3cub18CUB_300001_SM_10006detail4scan20DeviceScanInitKernelINS0_13ScanTileStateIiLb1EEEEEvT_i
        .type           _ZN3cub18CUB_300001_SM_10006detail4scan20DeviceScanInitKernelINS0_13ScanTileStateIiLb1EEEEEvT_i,@function
        .size           _ZN3cub18CUB_300001_SM_10006detail4scan20DeviceScanInitKernelINS0_13ScanTileStateIiLb1EEEEEvT_i,(.L_x_315 - _ZN3cub18CUB_300001_SM_10006detail4scan20DeviceScanInitKernelINS0_13ScanTileStateIiLb1EEEEEvT_i)
        .other          _ZN3cub18CUB_300001_SM_10006detail4scan20DeviceScanInitKernelINS0_13ScanTileStateIiLb1EEEEEvT_i,@"STO_CUDA_ENTRY STV_DEFAULT"
_ZN3cub18CUB_300001_SM_10006detail4scan20DeviceScanInitKernelINS0_13ScanTileStateIiLb1EEEEEvT_i:
.text._ZN3cub18CUB_300001_SM_10006detail4scan20DeviceScanInitKernelINS0_13ScanTileStateIiLb1EEEEEvT_i:
[----:B------:R-:W-:Y:S01]  /*0000*/  LDC R1, c[0x0][0x37c] ;  /* 0x0000df00ff017b82 */ /* 0x000fe20000000800 */
[----:B------:R-:W0:Y:S07]  /*0010*/  S2R R0, SR_TID.X ;  /* 0x0000000000007919 */ /* 0x000e2e0000002100 */
[----:B------:R-:W1:Y:S01]  /*0020*/  S2UR UR6, SR_CTAID.X ;  /* 0x00000000000679c3 */ /* 0x000e620000002500 */
[----:B------:R-:W2:Y:S07]  /*0030*/  LDCU UR4, c[0x0][0x388] ;  /* 0x00007100ff0477ac */ /* 0x000eae0008000800 */
[----:B------:R-:W1:Y:S01]  /*0040*/  LDC R5, c[0x0][0x360] ;  /* 0x0000d800ff057b82 */ /* 0x000e620000000800 */
[----:B0-----:R-:W-:Y:S01]  /*0050*/  ISETP.GT.U32.AND P0, PT, R0, 0x1f, PT ;  /* 0x0000001f0000780c */ /* 0x001fe20003f04070 */
[----:B-1----:R-:W-:-:S03]  /*0060*/  IMAD R5, R5, UR6, R0 ;  /* 0x0000000605057c24 */ /* 0x002fc6000f8e0200 */
[----:B------:R-:W-:Y:S02]  /*0070*/  ISETP.NE.OR P0, PT, RZ, UR6, P0 ;  /* 0x00000006ff007c0c */ /* 0x000fe40008705670 */
[----:B--2---:R-:W-:Y:S01]  /*0080*/  ISETP.GE.AND P1, PT, R5, UR4, PT ;  /* 0x0000000405007c0c */ /* 0x004fe2000bf26270 */
[----:B------:R-:W0:-:S12]  /*0090*/  LDCU.64 UR4, c[0x0][0x358] ;  /* 0x00006b00ff0477ac */ /* 0x000e180008000a00 */
[----:B------:R-:W1:Y:S01]  /*00a0*/  @!P1 LDC.64 R2, c[0x0][0x380] ;  /* 0x0000e000ff029b82 */ /* 0x000e620000000a00 */
[----:B------:R-:W-:Y:S01]  /*00b0*/  @!P1 MOV R4, 0x63 ;  /* 0x0000006300049802 */ /* 0x000fe20000000f00 */
[----:B-1----:R-:W-:-:S04]  /*00c0*/  @!P1 IMAD.WIDE R2, R5, 0x8, R2 ;  /* 0x0000000805029825 */ /* 0x002fc800078e0202 */
[----:B------:R-:W-:-:S05]  /*00d0*/  HFMA2 R5, -RZ, RZ, 0, 0 ;  /* 0x00000000ff057431 */ /* 0x000fca00000001ff */
[----:B0-----:R0:W-:Y:S01]  /*00e0*/  @!P1 STG.E.64 desc[UR4][R2.64+0x100], R4 ;  /* 0x0001000402009986 */ /* 0x0011e2000c101b04 */
[----:B------:R-:W-:Y:S05]  /*00f0*/  @P0 EXIT ;  /* 0x000000000000094d */ /* 0x000fea0003800000 */
[----:B0-----:R-:W0:Y:S02]  /*0100*/  LDC.64 R2, c[0x0][0x380] ;  /* 0x0000e000ff027b82 */ /* 0x001e240000000a00 */
[----:B0-----:R-:W-:-:S05]  /*0110*/  IMAD.WIDE.U32 R2, R0, 0x8, R2 ;  /* 0x0000000800027825 */ /* 0x001fca00078e0002 */
[----:B------:R-:W-:Y:S01]  /*0120*/  STG.E.64 desc[UR4][R2.64], RZ ;  /* 0x000000ff02007986 */ /* 0x000fe2000c101b04 */
[----:B------:R-:W-:Y:S05]  /*0130*/  EXIT ;  /* 0x000000000000794d */ /* 0x000fea0003800000 */
.L_x_239:
        /* <DEDUP_REMOVED lines=12> */
.L_x_315:


//--------------------- .text._ZN3cub18CUB_300001_SM_10006detail11EmptyKernelIvEEvv --------------------------
	.section	.text._ZN3cub18CUB_300001_SM_10006detail11EmptyKernelIvEEvv,"ax",@progbits
	.align	128
        .global         _ZN3cub18CUB_300001_SM_10006detail11EmptyKernelIvEEvv
        .type           _ZN3cub18CUB_300001_SM_10006detail11EmptyKernelIvEEvv,@function
        .size           _ZN3cub18CUB_300001_SM_10006detail11EmptyKernelIvEEvv,(.L_x_316 - _ZN3cub18CUB_300001_SM_10006detail11EmptyKernelIvEEvv)
        .other          _ZN3cub18CUB_300001_SM_10006detail11EmptyKernelIvEEvv,@"STO_CUDA_ENTRY STV_DEFAULT"
_ZN3cub18CUB_300001_SM_10006detail11EmptyKernelIvEEvv:
.text._ZN3cub18CUB_300001_SM_10006detail11EmptyKernelIvEEvv:
[----:B------:R-:W-:Y:S01]  /*0000*/  LDC R1, c[0x0][0x37c] ;  /* 0x0000df00ff017b82 */ /* 0x000fe20000000800 */
[----:B------:R-:W-:Y:S05]  /*0010*/  EXIT ;  /* 0x000000000000794d */ /* 0x000fea0003800000 */
.L_x_240:
        /* <DEDUP_REMOVED lines=14> */
.L_x_316:


//--------------------- .text._Z9DFSKerneliiiiiiPiS_S_S_S_S_S_S_S_ --------------------------
	.section	.text._Z9DFSKerneliiiiiiPiS_S_S_S_S_S_S_S_,"ax",@progbits
	.align	128
        .global         _Z9DFSKerneliiiiiiPiS_S_S_S_S_S_S_S_
        .type           _Z9DFSKerneliiiiiiPiS_S_S_S_S_S_S_S_,@function
        .size           _Z9DFSKerneliiiiiiPiS_S_S_S_S_S_S_S_,(.L_x_317 - _Z9DFSKerneliiiiiiPiS_S_S_S_S_S_S_S_)
        .other          _Z9DFSKerneliiiiiiPiS_S_S_S_S_S_S_S_,@"STO_CUDA_ENTRY STV_DEFAULT"
_Z9DFSKerneliiiiiiPiS_S_S_S_S_S_S_S_:
.text._Z9DFSKerneliiiiiiPiS_S_S_S_S_S_S_S_:
[----:B------:R-:W0:Y:S01]  /*0000*/  LDC R1, c[0x0][0x37c] ;  /* 0x0000df00ff017b82 */ /* 0x000e220000000800 */
[----:B------:R-:W1:Y:S01]  /*0010*/  S2R R24, SR_TID.X ;  /* 0x0000000000187919 */ /* 0x000e620000002100 */
[----:B------:R-:W2:Y:S06]  /*0020*/  LDCU UR5, c[0x0][0x2fc] ;  /* 0x00005f80ff0577ac */ /* 0x000eac0008000800 */
[----:B------:R-:W1:Y:S01]  /*0030*/  S2UR UR6, SR_CTAID.X ;  /* 0x00000000000679c3 */ /* 0x000e620000002500 */
[----:B------:R-:W-:Y:S01]  /*0040*/  MOV R23, 0x1a0 ;  /* 0x000001a000177802 */ /* 0x000fe20000000f00 */
[----:B0-----:R-:W-:Y:S01]  /*0050*/  VIADD R1, R1, 0xfffffff0 ;  /* 0xfffffff001017836 */ /* 0x001fe20000000000 */
[----:B------:R-:W0:Y:S01]  /*0060*/  LDCU UR38, c[0x0][0x38c] ;  /* 0x00007180ff2677ac */ /* 0x000e220008000800 */
[----:B------:R-:W3:Y:S04]  /*0070*/  LDCU UR4, c[0x0][0x2f8] ;  /* 0x00005f00ff0477ac */ /* 0x000ee80008000800 */
[----:B------:R-:W1:Y:S01]  /*0080*/  LDC R25, c[0x0][0x360] ;  /* 0x0000d800ff197b82 */ /* 0x000e620000000800 */
[----:B------:R-:W4:Y:S07]  /*0090*/  LDCU.64 UR36, c[0x0][0x358] ;  /* 0x00006b00ff2477ac */ /* 0x000f2e0008000a00 */
[----:B------:R1:W4:Y:S01]  /*00a0*/  LDC.64 R6, c[0x4][R23] ;  /* 0x0100000017067b82 */ /* 0x0003220000000a00 */
[----:B0-----:R-:W-:Y:S01]  /*00b0*/  UIMAD.WIDE UR38, UR38, 0x4, URZ ;  /* 0x00000004262678a5 */ /* 0x001fe2000f8e02ff */
[----:B---3--:R-:W-:-:S05]  /*00c0*/  IADD3 R27, P0, PT, R1, UR4, RZ ;  /* 0x00000004011b7c10 */ /* 0x008fca000ff1e0ff */
[----:B------:R-:W-:Y:S02]  /*00d0*/  IMAD.U32 R5, RZ, RZ, UR39 ;  /* 0x00000027ff057e24 */ /* 0x000fe4000f8e00ff */
[----:B------:R-:W-:Y:S02]  /*00e0*/  IMAD.U32 R2, RZ, RZ, UR38 ;  /* 0x00000026ff027e24 */ /* 0x000fe4000f8e00ff */
[----:B------:R-:W-:Y:S02]  /*00f0*/  IMAD.U32 R4, RZ, RZ, UR38 ;  /* 0x00000026ff047e24 */ /* 0x000fe4000f8e00ff */
[----:B-1----:R-:W-:Y:S01]  /*0100*/  IMAD R0, R25, UR6, R24 ;  /* 0x0000000619007c24 */ /* 0x002fe2000f8e0218 */
[----:B------:R-:W0:Y:S01]  /*0110*/  LDCU UR6, c[0x0][0x370] ;  /* 0x00006e00ff0677ac */ /* 0x000e220008000800 */
[----:B--2---:R-:W-:-:S03]  /*0120*/  IMAD.X R26, RZ, RZ, UR5, P0 ;  /* 0x00000005ff1a7e24 */ /* 0x004fc600080e06ff */
[----:B------:R-:W-:-:S04]  /*0130*/  SHF.R.S32.HI R3, RZ, 0x1f, R0 ;  /* 0x0000001fff037819 */ /* 0x000fc80000011400 */
[----:B------:R-:W-:Y:S01]  /*0140*/  LEA.HI R22, R3, R0, RZ, 0x5 ;  /* 0x0000000003167211 */ /* 0x000fe200078f28ff */
[----:B------:R-:W-:-:S03]  /*0150*/  IMAD.U32 R3, RZ, RZ, UR39 ;  /* 0x00000027ff037e24 */ /* 0x000fc6000f8e00ff */
[----:B------:R-:W-:Y:S01]  /*0160*/  LOP3.LUT R9, R22, 0xffffffe0, RZ, 0xc0, !PT ;  /* 0xffffffe016097812 */ /* 0x000fe200078ec0ff */
[----:B------:R-:W-:Y:S01]  /*0170*/  IMAD.MOV.U32 R5, RZ, RZ, R3 ;  /* 0x000000ffff057224 */ /* 0x000fe200078e0003 */
[----:B------:R-:W-:-:S03]  /*0180*/  SHF.R.S32.HI R22, RZ, 0x5, R22 ;  /* 0x00000005ff167819 */ /* 0x000fc60000011416 */
[----:B------:R-:W-:Y:S02]  /*0190*/  IMAD.IADD R2, R0, 0x1, -R9 ;  /* 0x0000000100027824 */ /* 0x000fe400078e0a09 */
[----:B0---4-:R-:W-:-:S07]  /*01a0*/  IMAD R25, R25, UR6, RZ ;  /* 0x0000000619197c24 */ /* 0x011fce000f8e02ff */
[----:B------:R-:W-:-:S07]  /*01b0*/  LEPC R20, `(.L_x_241) ;  /* 0x000000001014794e */ /* 0x000fce0000000000 */
[----:B------:R-:W-:Y:S05]  /*01c0*/  CALL.ABS.NOINC R6 ;  /* 0x0000000006007343 */ /* 0x000fea0003c00000 */
.L_x_241:
[----:B------:R0:W1:Y:S01]  /*01d0*/  LDC.64 R6, c[0x4][R23] ;  /* 0x0100000017067b82 */ /* 0x0000620000000a00 */
[----:B------:R-:W-:Y:S01]  /*01e0*/  IMAD.U32 R8, RZ, RZ, UR38 ;  /* 0x00000026ff087e24 */ /* 0x000fe2000f8e00ff */
[----:B------:R-:W-:Y:S01]  /*01f0*/  MOV R9, UR39 ;  /* 0x0000002700097c02 */ /* 0x000fe20008000f00 */
[----:B------:R-:W-:Y:S02]  /*0200*/  IMAD.U32 R11, RZ, RZ, UR39 ;  /* 0x00000027ff0b7e24 */ /* 0x000fe4000f8e00ff */
[----:B------:R-:W-:Y:S02]  /*0210*/  IMAD.MOV.U32 R16, RZ, RZ, R4 ;  /* 0x000000ffff107224 */ /* 0x000fe400078e0004 */
[----:B------:R-:W-:Y:S02]  /*0220*/  IMAD.MOV.U32 R17, RZ, RZ, R5 ;  /* 0x000000ffff117224 */ /* 0x000fe400078e0005 */
[----:B------:R-:W-:Y:S02]  /*0230*/  IMAD.U32 R10, RZ, RZ, UR38 ;  /* 0x00000026ff0a7e24 */ /* 0x000fe4000f8e00ff */
[----:B------:R-:W-:-:S02]  /*0240*/  IMAD.MOV.U32 R4, RZ, RZ, R8 ;  /* 0x000000ffff047224 */ /* 0x000fc400078e0008 */
[----:B0-----:R-:W-:-:S07]  /*0250*/  IMAD.MOV.U32 R5, RZ, RZ, R11 ;  /* 0x000000ffff057224 */ /* 0x001fce00078e000b */
[----:B------:R-:W-:-:S07]  /*0260*/  LEPC R20, `(.L_x_242) ;  /* 0x000000001014794e */ /* 0x000fce0000000000 */
[----:B-1----:R-:W-:Y:S05]  /*0270*/  CALL.ABS.NOINC R6 ;  /* 0x0000000006007343 */ /* 0x002fea0003c00000 */
.L_x_242:
        /* <DEDUP_REMOVED lines=11> */
.L_x_243:
[----:B------:R-:W0:Y:S01]  /*0330*/  S2R R3, SR_CgaCtaId ;  /* 0x0000000000037919 */ /* 0x000e220000008800 */
[----:B------:R-:W-:Y:S01]  /*0340*/  MOV R0, 0x400 ;  /* 0x0000040000007802 */ /* 0x000fe20000000f00 */
[----:B------:R-:W1:Y:S01]  /*0350*/  LDCU UR4, c[0x0][0x380] ;  /* 0x00007000ff0477ac */ /* 0x000e620008000800 */
[----:B------:R-:W-:Y:S01]  /*0360*/  SHF.R.U32.HI R24, RZ, 0x3, R24 ;  /* 0x00000003ff187819 */ /* 0x000fe20000011618 */
[----:B------:R-:W-:Y:S01]  /*0370*/  BSSY.RECONVERGENT B8, `(.L_x_244) ;  /* 0x0000162000087945 */ /* 0x000fe20003800200 */
[----:B------:R-:W-:Y:S02]  /*0380*/  IMAD.MOV.U32 R30, RZ, RZ, R4 ;  /* 0x000000ffff1e7224 */ /* 0x000fe400078e0004 */
[----:B------:R-:W-:Y:S01]  /*0390*/  LOP3.LUT R24, R24, 0x7c, RZ, 0xc0, !PT ;  /* 0x0000007c18187812 */ /* 0x000fe200078ec0ff */
[----:B------:R-:W-:Y:S01]  /*03a0*/  IMAD.MOV.U32 R31, RZ, RZ, R5 ;  /* 0x000000ffff1f7224 */ /* 0x000fe200078e0005 */
[----:B-1----:R-:W-:Y:S02]  /*03b0*/  ISETP.GE.AND P0, PT, R22, UR4, PT ;  /* 0x0000000416007c0c */ /* 0x002fe4000bf06270 */
[----:B0-----:R-:W-:-:S05]  /*03c0*/  LEA R3, R3, R0, 0x18 ;  /* 0x0000000003037211 */ /* 0x001fca00078ec0ff */
[----:B------:R-:W-:-:S05]  /*03d0*/  IMAD.IADD R24, R24, 0x1, R3 ;  /* 0x0000000118187824 */ /* 0x000fca00078e0203 */
[----:B------:R0:W-:Y:S01]  /*03e0*/  STS [R24], RZ ;  /* 0x000000ff18007388 */ /* 0x0001e20000000800 */
[----:B------:R-:W-:Y:S05]  /*03f0*/  @P0 BRA `(.L_x_245) ;  /* 0x0000001400640947 */ /* 0x000fea0003800000 */
[----:B------:R-:W1:Y:S08]  /*0400*/  LDC.64 R4, c[0x0][0x388] ;  /* 0x0000e200ff047b82 */ /* 0x000e700000000a00 */
[----:B------:R-:W2:Y:S01]  /*0410*/  LDC.64 R32, c[0x0][0x3d0] ;  /* 0x0000f400ff207b82 */ /* 0x000ea20000000a00 */
[----:B-1----:R-:W-:Y:S01]  /*0420*/  IMAD R0, R22, R4, RZ ;  /* 0x0000000416007224 */ /* 0x002fe200078e02ff */
[----:B------:R-:W-:-:S03]  /*0430*/  IADD3 R28, PT, PT, R5, -0x2, RZ ;  /* 0xfffffffe051c7810 */ /* 0x000fc60007ffe0ff */
[----:B------:R-:W-:-:S04]  /*0440*/  IMAD R0, R0, R5, RZ ;  /* 0x0000000500007224 */ /* 0x000fc800078e02ff */
[----:B------:R-:W-:-:S04]  /*0450*/  IMAD R3, R0, 0x1b00, RZ ;  /* 0x00001b0000037824 */ /* 0x000fc800078e02ff */
[----:B--2---:R-:W-:-:S07]  /*0460*/  IMAD.WIDE R32, R3, 0x4, R32 ;  /* 0x0000000403207825 */ /* 0x004fce00078e0220 */
.L_x_281:
[----:B------:R1:W-:Y:S01]  /*0470*/  ST.E desc[UR36][R30.64], R22 ;  /* 0x000000161e007985 */ /* 0x0003e2000c101924 */
[----:B------:R-:W-:Y:S01]  /*0480*/  BSSY.RECONVERGENT B7, `(.L_x_246) ;  /* 0x000014c000077945 */ /* 0x000fe20003800200 */
[----:B--2-4-:R-:W-:-:S07]  /*0490*/  IMAD.MOV.U32 R29, RZ, RZ, RZ ;  /* 0x000000ffff1d7224 */ /* 0x014fce00078e00ff */
.L_x_280:
[----:B------:R-:W-:Y:S01]  /*04a0*/  ISETP.NE.AND P0, PT, R2, RZ, PT ;  /* 0x000000ff0200720c */ /* 0x000fe20003f05270 */
[----:B------:R-:W-:Y:S01]  /*04b0*/  BSSY.RECONVERGENT B6, `(.L_x_247) ;  /* 0x000000d000067945 */ /* 0x000fe20003800200 */
[----:B------:R-:W-:-:S11]  /*04c0*/  VIADD R23, R29, 0x1 ;  /* 0x000000011d177836 */ /* 0x000fd60000000000 */
[----:B--2---:R-:W-:Y:S05]  /*04d0*/  @P0 BRA `(.L_x_248) ;  /* 0x0000000000280947 */ /* 0x004fea0003800000 */
[----:B------:R-:W-:Y:S01]  /*04e0*/  MOV R8, 0x198 ;  /* 0x0000019800087802 */ /* 0x000fe20000000f00 */
[----:B------:R2:W-:Y:S01]  /*04f0*/  STL.64 [R1+0x8], R22 ;  /* 0x0000081601007387 */ /* 0x0005e20000100a00 */
[----:B------:R-:W3:Y:S01]  /*0500*/  LDCU.64 UR4, c[0x4][0x188] ;  /* 0x01003100ff0477ac */ /* 0x000ee20008000a00 */
[----:B------:R-:W-:-:S03]  /*0510*/  IADD3 R6, P0, PT, R27, 0x8, RZ ;  /* 0x000000081b067810 */ /* 0x000fc60007f1e0ff */
[----:B------:R-:W4:Y:S02]  /*0520*/  LDC.64 R8, c[0x4][R8] ;  /* 0x0100000008087b82 */ /* 0x000f240000000a00 */
[----:B------:R-:W-:Y:S02]  /*0530*/  IMAD.X R7, RZ, RZ, R26, P0 ;  /* 0x000000ffff077224 */ /* 0x000fe400000e061a */
[----:B---3--:R-:W-:Y:S02]  /*0540*/  IMAD.U32 R4, RZ, RZ, UR4 ;  /* 0x00000004ff047e24 */ /* 0x008fe4000f8e00ff */
[----:B--2---:R-:W-:-:S07]  /*0550*/  IMAD.U32 R5, RZ, RZ, UR5 ;  /* 0x00000005ff057e24 */ /* 0x004fce000f8e00ff */
[----:B------:R-:W-:-:S07]  /*0560*/  LEPC R20, `(.L_x_248) ;  /* 0x000000001014794e */ /* 0x000fce0000000000 */
[----:B01--4-:R-:W-:Y:S05]  /*0570*/  CALL.ABS.NOINC R8 ;  /* 0x0000000008007343 */ /* 0x013fea0003c00000 */
.L_x_248:
[----:B------:R-:W-:Y:S05]  /*0580*/  BSYNC.RECONVERGENT B6 ;  /* 0x0000000000067941 */ /* 0x000fea0003800200 */
.L_x_247:
[----:B------:R-:W2:Y:S01]  /*0590*/  LDC.64 R6, c[0x0][0x3a0] ;  /* 0x0000e800ff067b82 */ /* 0x000ea20000000a00 */
[----:B------:R-:W-:-:S05]  /*05a0*/  IMAD.WIDE R20, R29, 0x4, R16 ;  /* 0x000000041d147825 */ /* 0x000fca00078e0210 */
[----:B------:R3:W-:Y:S01]  /*05b0*/  ST.E desc[UR36][R20.64+0x4], RZ ;  /* 0x000004ff14007985 */ /* 0x0007e2000c101924 */
[----:B--2---:R-:W-:-:S05]  /*05c0*/  IMAD.WIDE R6, R29, 0x4, R6 ;  /* 0x000000041d067825 */ /* 0x004fca00078e0206 */
[----:B------:R-:W2:Y:S04]  /*05d0*/  LDG.E R0, desc[UR36][R6.64] ;  /* 0x0000002406007981 */ /* 0x000ea8000c1e1900 */
[----:B------:R-:W2:Y:S01]  /*05e0*/  LDG.E R3, desc[UR36][R6.64+0x4] ;  /* 0x0000042406037981 */ /* 0x000ea2000c1e1900 */
[----:B------:R-:W-:Y:S01]  /*05f0*/  BSSY.RECONVERGENT B2, `(.L_x_249) ;  /* 0x000007e000027945 */ /* 0x000fe20003800200 */
[----:B--2---:R-:W-:-:S05]  /*0600*/  IMAD.IADD R4, R3, 0x1, -R0 ;  /* 0x0000000103047824 */ /* 0x004fca00078e0a00 */
[----:B------:R-:W-:-:S13]  /*0610*/  ISETP.GE.AND P0, PT, R4, 0x1, PT ;  /* 0x000000010400780c */ /* 0x000fda0003f06270 */
[----:B---3--:R-:W-:Y:S05]  /*0620*/  @!P0 BRA `(.L_x_250) ;  /* 0x0000000400e88947 */ /* 0x008fea0003800000 */
[----:B------:R-:W-:Y:S01]  /*0630*/  IMAD.IADD R5, R0, 0x1, -R3 ;  /* 0x0000000100057824 */ /* 0x000fe200078e0a03 */
[----:B------:R-:W-:Y:S01]  /*0640*/  BSSY.RECONVERGENT B1, `(.L_x_251) ;  /* 0x0000069000017945 */ /* 0x000fe20003800200 */
[----:B------:R-:W-:-:S03]  /*0650*/  IMAD.MOV.U32 R15, RZ, RZ, RZ ;  /* 0x000000ffff0f7224 */ /* 0x000fc600078e00ff */
[----:B------:R-:W-:Y:S02]  /*0660*/  ISETP.GT.U32.AND P0, PT, R5, -0x4, PT ;  /* 0xfffffffc0500780c */ /* 0x000fe40003f04070 */
[----:B------:R-:W-:-:S11]  /*0670*/  LOP3.LUT R5, R4, 0x3, RZ, 0xc0, !PT ;  /* 0x0000000304057812 */ /* 0x000fd600078ec0ff */
[----:B------:R-:W-:Y:S05]  /*0680*/  @P0 BRA `(.L_x_252) ;  /* 0x0000000400900947 */ /* 0x000fea0003800000 */
[----:B------:R-:W-:Y:S01]  /*0690*/  LOP3.LUT R10, R4, 0x7ffffffc, RZ, 0xc0, !PT ;  /* 0x7ffffffc040a7812 */ /* 0x000fe200078ec0ff */
[----:B------:R-:W-:Y:S01]  /*06a0*/  BSSY.RELIABLE B0, `(.L_x_253) ;  /* 0x0000052000007945 */ /* 0x000fe20003800100 */
[----:B------:R-:W-:Y:S02]  /*06b0*/  VIADD R12, R1, 0x8 ;  /* 0x00000008010c7836 */ /* 0x000fe40000000000 */
[----:B------:R-:W-:Y:S01]  /*06c0*/  IADD3 R14, PT, PT, -R10, RZ, RZ ;  /* 0x000000ff0a0e7210 */ /* 0x000fe20007ffe1ff */
[----:B------:R-:W-:-:S03]  /*06d0*/  IMAD.MOV.U32 R13, RZ, RZ, R0 ;  /* 0x000000ffff0d7224 */ /* 0x000fc600078e0000 */
[----:B------:R-:W-:-:S13]  /*06e0*/  ISETP.GE.AND P0, PT, R14, RZ, PT ;  /* 0x000000ff0e00720c */ /* 0x000fda0003f06270 */
[----:B------:R-:W-:Y:S05]  /*06f0*/  @P0 BRA `(.L_x_254) ;  /* 0x0000000400300947 */ /* 0x000fea0003800000 */
[----:B------:R-:W-:Y:S01]  /*0700*/  IMAD.MOV R6, RZ, RZ, -R14 ;  /* 0x000000ffff067224 */ /* 0x000fe200078e0a0e */
[----:B------:R-:W-:Y:S01]  /*0710*/  BSSY.RECONVERGENT B3, `(.L_x_255) ;  /* 0x000002d000037945 */ /* 0x000fe20003800200 */
[----:B------:R-:W-:-:S03]  /*0720*/  PLOP3.LUT P0, PT, PT, PT, PT, 0x80, 0x8 ;  /* 0x000000000008781c */ /* 0x000fc60003f0f070 */
[----:B------:R-:W-:-:S13]  /*0730*/  ISETP.GT.AND P1, PT, R6, 0xc, PT ;  /* 0x0000000c0600780c */ /* 0x000fda0003f24270 */
[----:B------:R-:W-:Y:S05]  /*0740*/  @!P1 BRA `(.L_x_256) ;  /* 0x0000000000a49947 */ /* 0x000fea0003800000 */
[----:B------:R-:W-:Y:S01]  /*0750*/  BSSY.RECONVERGENT B4, `(.L_x_257) ;  /* 0x0000027000047945 */ /* 0x000fe20003800200 */
[----:B------:R-:W-:-:S13]  /*0760*/  PLOP3.LUT P0, PT, PT, PT, PT, 0x8, 0x80 ;  /* 0x000000000080781c */ /* 0x000fda0003f0e170 */
.L_x_258:
[----:B------:R-:W2:Y:S02]  /*0770*/  LDC.64 R34, c[0x0][0x398] ;  /* 0x0000e600ff227b82 */ /* 0x000ea40000000a00 */
[----:B--2---:R-:W-:-:S05]  /*0780*/  IMAD.WIDE R8, R13, 0x4, R34 ;  /* 0x000000040d087825 */ /* 0x004fca00078e0222 */
[----:B------:R-:W2:Y:S04]  /*0790*/  LDG.E R6, desc[UR36][R8.64] ;  /* 0x0000002408067981 */ /* 0x000ea8000c1e1900 */
[----:B------:R-:W2:Y:S01]  /*07a0*/  LDG.E R7, desc[UR36][R8.64+0x4] ;  /* 0x0000042408077981 */ /* 0x000ea2000c1e1900 */
[----:B------:R-:W-:-:S03]  /*07b0*/  VIADD R37, R13, 0x4 ;  /* 0x000000040d257836 */ /* 0x000fc60000000000 */
[----:B--2---:R2:W-:Y:S04]  /*07c0*/  STL.64 [R12+-0x8], R6 ;  /* 0xfffff8060c007387 */ /* 0x0045e80000100a00 */
[----:B--2---:R-:W2:Y:S04]  /*07d0*/  LDG.E R6, desc[UR36][R8.64+0x8] ;  /* 0x0000082408067981 */ /* 0x004ea8000c1e1900 */
[----:B------:R-:W2:Y:S01]  /*07e0*/  LDG.E R7, desc[UR36][R8.64+0xc] ;  /* 0x00000c2408077981 */ /* 0x000ea2000c1e1900 */
[----:B------:R-:W-:-:S05]  /*07f0*/  IMAD.WIDE R36, R37, 0x4, R34 ;  /* 0x0000000425247825 */ /* 0x000fca00078e0222 */
[----:B------:R-:W3:Y:S04]  /*0800*/  LDG.E R8, desc[UR36][R36.64] ;  /* 0x0000002424087981 */ /* 0x000ee8000c1e1900 */
[----:B------:R-:W3:Y:S04]  /*0810*/  LDG.E R9, desc[UR36][R36.64+0x4] ;  /* 0x0000042424097981 */ /* 0x000ee8000c1e1900 */
[----:B--2---:R2:W-:Y:S04]  /*0820*/  STL.64 [R12], R6 ;  /* 0x000000060c007387 */ /* 0x0045e80000100a00 */
[----:B--2---:R-:W2:Y:S04]  /*0830*/  LDG.E R6, desc[UR36][R36.64+0x8] ;  /* 0x0000082424067981 */ /* 0x004ea8000c1e1900 */
[----:B------:R4:W2:Y:S01]  /*0840*/  LDG.E R7, desc[UR36][R36.64+0xc] ;  /* 0x00000c2424077981 */ /* 0x0008a2000c1e1900 */
[----:B------:R-:W-:-:S03]  /*0850*/  VIADD R11, R13, 0x8 ;  /* 0x000000080d0b7836 */ /* 0x000fc60000000000 */
[----:B---3--:R3:W-:Y:S01]  /*0860*/  STL.64 [R12+0x8], R8 ;  /* 0x000008080c007387 */ /* 0x0087e20000100a00 */
[----:B----4-:R-:W-:-:S05]  /*0870*/  IMAD.WIDE R36, R11, 0x4, R34 ;  /* 0x000000040b247825 */ /* 0x010fca00078e0222 */
[----:B---3--:R-:W3:Y:S04]  /*0880*/  LDG.E R8, desc[UR36][R36.64] ;  /* 0x0000002424087981 */ /* 0x008ee8000c1e1900 */
[----:B------:R-:W3:Y:S04]  /*0890*/  LDG.E R9, desc[UR36][R36.64+0x4] ;  /* 0x0000042424097981 */ /* 0x000ee8000c1e1900 */
[----:B--2---:R2:W-:Y:S04]  /*08a0*/  STL.64 [R12+0x10], R6 ;  /* 0x000010060c007387 */ /* 0x0045e80000100a00 */
[----:B--2---:R-:W2:Y:S04]  /*08b0*/  LDG.E R6, desc[UR36][R36.64+0x8] ;  /* 0x0000082424067981 */ /* 0x004ea8000c1e1900 */
[----:B------:R-:W2:Y:S01]  /*08c0*/  LDG.E R7, desc[UR36][R36.64+0xc] ;  /* 0x00000c2424077981 */ /* 0x000ea2000c1e1900 */
[----:B------:R-:W-:-:S04]  /*08d0*/  VIADD R11, R13, 0xc ;  /* 0x0000000c0d0b7836 */ /* 0x000fc80000000000 */
[----:B------:R-:W-:Y:S01]  /*08e0*/  IMAD.WIDE R34, R11, 0x4, R34 ;  /* 0x000000040b227825 */ /* 0x000fe200078e0222 */
[----:B---3--:R3:W-:Y:S04]  /*08f0*/  STL.64 [R12+0x18], R8 ;  /* 0x000018080c007387 */ /* 0x0087e80000100a00 */
[----:B---3--:R-:W3:Y:S04]  /*0900*/  LDG.E R8, desc[UR36][R34.64+0x8] ;  /* 0x0000082422087981 */ /* 0x008ee8000c1e1900 */
[----:B------:R-:W3:Y:S04]  /*0910*/  LDG.E R9, desc[UR36][R34.64+0xc] ;  /* 0x00000c2422097981 */ /* 0x000ee8000c1e1900 */
[----:B--2---:R2:W-:Y:S04]  /*0920*/  STL.64 [R12+0x20], R6 ;  /* 0x000020060c007387 */ /* 0x0045e80000100a00 */
[----:B--2---:R-:W2:Y:S04]  /*0930*/  LDG.E R6, desc[UR36][R34.64] ;  /* 0x0000002422067981 */ /* 0x004ea8000c1e1900 */
[----:B------:R-:W2:Y:S01]  /*0940*/  LDG.E R7, desc[UR36][R34.64+0x4] ;  /* 0x0000042422077981 */ /* 0x000ea2000c1e1900 */
[----:B------:R-:W-:-:S05]  /*0950*/  VIADD R14, R14, 0x10 ;  /* 0x000000100e0e7836 */ /* 0x000fca0000000000 */
[----:B------:R-:W-:Y:S01]  /*0960*/  ISETP.GE.AND P1, PT, R14, -0xc, PT ;  /* 0xfffffff40e00780c */ /* 0x000fe20003f26270 */
[----:B---3--:R-:W-:Y:S01]  /*0970*/  STL.64 [R12+0x30], R8 ;  /* 0x000030080c007387 */ /* 0x008fe20000100a00 */
[----:B------:R-:W-:-:S03]  /*0980*/  IADD3 R13, PT, PT, R13, 0x10, RZ ;  /* 0x000000100d0d7810 */ /* 0x000fc60007ffe0ff */
[----:B--2---:R2:W-:Y:S02]  /*0990*/  STL.64 [R12+0x28], R6 ;  /* 0x000028060c007387 */ /* 0x0045e40000100a00 */
[----:B--2---:R-:W-:-:S06]  /*09a0*/  VIADD R12, R12, 0x40 ;  /* 0x000000400c0c7836 */ /* 0x004fcc0000000000 */
[----:B------:R-:W-:Y:S05]  /*09b0*/  @!P1 BRA `(.L_x_258) ;  /* 0xfffffffc006c9947 */ /* 0x000fea000383ffff */
[----:B------:R-:W-:Y:S05]  /*09c0*/  BSYNC.RECONVERGENT B4 ;  /* 0x0000000000047941 */ /* 0x000fea0003800200 */
.L_x_257:
[----:B------:R-:W-:-:S07]  /*09d0*/  IMAD.MOV.U32 R15, RZ, RZ, R10 ;  /* 0x000000ffff0f7224 */ /* 0x000fce00078e000a */
.L_x_256:
[----:B------:R-:W-:Y:S05]  /*09e0*/  BSYNC.RECONVERGENT B3 ;  /* 0x0000000000037941 */ /* 0x000fea0003800200 */
.L_x_255:
[----:B------:R-:W-:Y:S01]  /*09f0*/  IMAD.MOV R6, RZ, RZ, -R14 ;  /* 0x000000ffff067224 */ /* 0x000fe200078e0a0e */
[----:B------:R-:W-:Y:S04]  /*0a00*/  BSSY.RECONVERGENT B3, `(.L_x_259) ;  /* 0x0000018000037945 */ /* 0x000fe80003800200 */
[----:B------:R-:W-:-:S13]  /*0a10*/  ISETP.GT.AND P1, PT, R6, 0x4, PT ;  /* 0x000000040600780c */ /* 0x000fda0003f24270 */
[----:B------:R-:W-:Y:S05]  /*0a20*/  @!P1 BRA `(.L_x_260) ;  /* 0x0000000000549947 */ /* 0x000fea0003800000 */
[----:B------:R-:W2:Y:S02]  /*0a30*/  LDC.64 R34, c[0x0][0x398] ;  /* 0x0000e600ff227b82 */ /* 0x000ea40000000a00 */
[----:B--2---:R-:W-:-:S05]  /*0a40*/  IMAD.WIDE R8, R13, 0x4, R34 ;  /* 0x000000040d087825 */ /* 0x004fca00078e0222 */
[----:B------:R-:W2:Y:S04]  /*0a50*/  LDG.E R6, desc[UR36][R8.64] ;  /* 0x0000002408067981 */ /* 0x000ea8000c1e1900 */
[----:B------:R-:W2:Y:S01]  /*0a60*/  LDG.E R7, desc[UR36][R8.64+0x4] ;  /* 0x0000042408077981 */ /* 0x000ea2000c1e1900 */
[----:B------:R-:W-:-:S04]  /*0a70*/  VIADD R11, R13, 0x4 ;  /* 0x000000040d0b7836 */ /* 0x000fc80000000000 */
[----:B------:R-:W-:-:S05]  /*0a80*/  IMAD.WIDE R34, R11, 0x4, R34 ;  /* 0x000000040b227825 */ /* 0x000fca00078e0222 */
[----:B------:R-:W3:Y:S04]  /*0a90*/  LDG.E R10, desc[UR36][R34.64+0x8] ;  /* 0x00000824220a7981 */ /* 0x000ee8000c1e1900 */
[----:B------:R-:W3:Y:S04]  /*0aa0*/  LDG.E R11, desc[UR36][R34.64+0xc] ;  /* 0x00000c24220b7981 */ /* 0x000ee8000c1e1900 */
[----:B--2---:R2:W-:Y:S04]  /*0ab0*/  STL.64 [R12+-0x8], R6 ;  /* 0xfffff8060c007387 */ /* 0x0045e80000100a00 */
[----:B--2---:R-:W2:Y:S04]  /*0ac0*/  LDG.E R6, desc[UR36][R8.64+0x8] ;  /* 0x0000082408067981 */ /* 0x004ea8000c1e1900 */
[----:B------:R-:W2:Y:S04]  /*0ad0*/  LDG.E R7, desc[UR36][R8.64+0xc] ;  /* 0x00000c2408077981 */ /* 0x000ea8000c1e1900 */
[----:B------:R-:W4:Y:S04]  /*0ae0*/  LDG.E R8, desc[UR36][R34.64] ;  /* 0x0000002422087981 */ /* 0x000f28000c1e1900 */
[----:B------:R-:W4:Y:S01]  /*0af0*/  LDG.E R9, desc[UR36][R34.64+0x4] ;  /* 0x0000042422097981 */ /* 0x000f22000c1e1900 */
[----:B------:R-:W-:Y:S01]  /*0b00*/  PLOP3.LUT P0, PT, PT, PT, PT, 0x8, 0x80 ;  /* 0x000000000080781c */ /* 0x000fe20003f0e170 */
[----:B------:R-:W-:Y:S01]  /*0b10*/  VIADD R14, R14, 0x8 ;  /* 0x000000080e0e7836 */ /* 0x000fe20000000000 */
[----:B------:R-:W-:Y:S01]  /*0b20*/  LOP3.LUT R15, R4, 0x7ffffffc, RZ, 0xc0, !PT ;  /* 0x7ffffffc040f7812 */ /* 0x000fe200078ec0ff */
[----:B---3--:R-:W-:Y:S01]  /*0b30*/  STL.64 [R12+0x10], R10 ;  /* 0x0000100a0c007387 */ /* 0x008fe20000100a00 */
[----:B------:R-:W-:-:S03]  /*0b40*/  VIADD R13, R13, 0x8 ;  /* 0x000000080d0d7836 */ /* 0x000fc60000000000 */
[----:B--2---:R-:W-:Y:S04]  /*0b50*/  STL.64 [R12], R6 ;  /* 0x000000060c007387 */ /* 0x004fe80000100a00 */
[----:B----4-:R2:W-:Y:S02]  /*0b60*/  STL.64 [R12+0x8], R8 ;  /* 0x000008080c007387 */ /* 0x0105e40000100a00 */
[----:B--2---:R-:W-:-:S07]  /*0b70*/  VIADD R12, R12, 0x20 ;  /* 0x000000200c0c7836 */ /* 0x004fce0000000000 */
.L_x_260:
[----:B------:R-:W-:Y:S05]  /*0b80*/  BSYNC.RECONVERGENT B3 ;  /* 0x0000000000037941 */ /* 0x000fea0003800200 */
.L_x_259:
[----:B------:R-:W-:-:S13]  /*0b90*/  ISETP.NE.OR P0, PT, R14, RZ, P0 ;  /* 0x000000ff0e00720c */ /* 0x000fda0000705670 */
[----:B------:R-:W-:Y:S05]  /*0ba0*/  @!P0 BREAK.RELIABLE B0 ;  /* 0x0000000000008942 */ /* 0x000fea0003800100 */
[----:B------:R-:W-:Y:S05]  /*0bb0*/  @!P0 BRA `(.L_x_252) ;  /* 0x0000000000448947 */ /* 0x000fea0003800000 */
.L_x_254:
[----:B------:R-:W-:Y:S05]  /*0bc0*/  BSYNC.RELIABLE B0 ;  /* 0x0000000000007941 */ /* 0x000fea0003800100 */
.L_x_253:
[----:B------:R-:W-:Y:S01]  /*0bd0*/  BSSY.RECONVERGENT B0, `(.L_x_252) ;  /* 0x000000f000007945 */ /* 0x000fe20003800200 */
[----:B------:R-:W-:-:S07]  /*0be0*/  LOP3.LUT R15, R4, 0x7ffffffc, RZ, 0xc0, !PT ;  /* 0x7ffffffc040f7812 */ /* 0x000fce00078ec0ff */
.L_x_261:
[----:B------:R-:W2:Y:S02]  /*0bf0*/  LDC.64 R10, c[0x0][0x398] ;  /* 0x0000e600ff0a7b82 */ /* 0x000ea40000000a00 */
[----:B--2---:R-:W-:-:S05]  /*0c00*/  IMAD.WIDE R10, R13, 0x4, R10 ;  /* 0x000000040d0a7825 */ /* 0x004fca00078e020a */
[----:B------:R-:W2:Y:S04]  /*0c10*/  LDG.E R6, desc[UR36][R10.64] ;  /* 0x000000240a067981 */ /* 0x000ea8000c1e1900 */
[----:B------:R-:W2:Y:S04]  /*0c20*/  LDG.E R7, desc[UR36][R10.64+0x4] ;  /* 0x000004240a077981 */ /* 0x000ea8000c1e1900 */
[----:B------:R-:W3:Y:S04]  /*0c30*/  LDG.E R8, desc[UR36][R10.64+0x8] ;  /* 0x000008240a087981 */ /* 0x000ee8000c1e1900 */
[----:B------:R-:W3:Y:S01]  /*0c40*/  LDG.E R9, desc[UR36][R10.64+0xc] ;  /* 0x00000c240a097981 */ /* 0x000ee2000c1e1900 */
[----:B------:R-:W-:Y:S01]  /*0c50*/  IADD3 R14, PT, PT, R14, 0x4, RZ ;  /* 0x000000040e0e7810 */ /* 0x000fe20007ffe0ff */
[----:B------:R-:W-:-:S03]  /*0c60*/  VIADD R13, R13, 0x4 ;  /* 0x000000040d0d7836 */ /* 0x000fc60000000000 */
[----:B------:R-:W-:Y:S01]  /*0c70*/  ISETP.NE.AND P0, PT, R14, RZ, PT ;  /* 0x000000ff0e00720c */ /* 0x000fe20003f05270 */
[----:B--2---:R-:W-:Y:S04]  /*0c80*/  STL.64 [R12+-0x8], R6 ;  /* 0xfffff8060c007387 */ /* 0x004fe80000100a00 */
[----:B---3--:R2:W-:Y:S02]  /*0c90*/  STL.64 [R12], R8 ;  /* 0x000000080c007387 */ /* 0x0085e40000100a00 */
[----:B--2---:R-:W-:-:S06]  /*0ca0*/  VIADD R12, R12, 0x10 ;  /* 0x000000100c0c7836 */ /* 0x004fcc0000000000 */
[----:B------:R-:W-:Y:S05]  /*0cb0*/  @P0 BRA `(.L_x_261) ;  /* 0xfffffffc00cc0947 */ /* 0x000fea000383ffff */
[----:B------:R-:W-:Y:S05]  /*0cc0*/  BSYNC.RECONVERGENT B0 ;  /* 0x0000000000007941 */ /* 0x000fea0003800200 */
.L_x_252:
[----:B------:R-:W-:Y:S05]  /*0cd0*/  BSYNC.RECONVERGENT B1 ;  /* 0x0000000000017941 */ /* 0x000fea0003800200 */
.L_x_251:
[----:B------:R-:W-:-:S13]  /*0ce0*/  ISETP.NE.AND P0, PT, R5, RZ, PT ;  /* 0x000000ff0500720c */ /* 0x000fda0003f05270 */
[----:B------:R-:W-:Y:S05]  /*0cf0*/  @!P0 BRA `(.L_x_250) ;  /* 0x0000000000348947 */ /* 0x000fea0003800000 */
[----:B------:R-:W2:Y:S01]  /*0d00*/  LDC.64 R6, c[0x0][0x398] ;  /* 0x0000e600ff067b82 */ /* 0x000ea20000000a00 */
[----:B------:R-:W-:-:S04]  /*0d10*/  IMAD.IADD R9, R0, 0x1, R15 ;  /* 0x0000000100097824 */ /* 0x000fc800078e020f */
[----:B--2---:R-:W-:-:S05]  /*0d20*/  IMAD.WIDE R6, R9, 0x4, R6 ;  /* 0x0000000409067825 */ /* 0x004fca00078e0206 */
[----:B------:R-:W2:Y:S01]  /*0d30*/  LDG.E R8, desc[UR36][R6.64] ;  /* 0x0000002406087981 */ /* 0x000ea2000c1e1900 */
[----:B------:R-:W-:Y:S01]  /*0d40*/  IMAD R15, R15, 0x4, R1 ;  /* 0x000000040f0f7824 */ /* 0x000fe200078e0201 */
[----:B------:R-:W-:-:S04]  /*0d50*/  ISETP.NE.AND P0, PT, R5, 0x1, PT ;  /* 0x000000010500780c */ /* 0x000fc80003f05270 */
[----:B--2---:R2:W-:Y:S09]  /*0d60*/  STL [R15], R8 ;  /* 0x000000080f007387 */ /* 0x0045f20000100800 */
[----:B------:R-:W-:Y:S05]  /*0d70*/  @!P0 BRA `(.L_x_250) ;  /* 0x0000000000148947 */ /* 0x000fea0003800000 */
[----:B------:R-:W-:Y:S01]  /*0d80*/  ISETP.NE.AND P0, PT, R5, 0x2, PT ;  /* 0x000000020500780c */ /* 0x000fe20003f05270 */
[----:B--2---:R-:W2:-:S12]  /*0d90*/  LDG.E R8, desc[UR36][R6.64+0x4] ;  /* 0x0000042406087981 */ /* 0x004e98000c1e1900 */
[----:B------:R-:W3:Y:S04]  /*0da0*/  @P0 LDG.E R10, desc[UR36][R6.64+0x8] ;  /* 0x00000824060a0981 */ /* 0x000ee8000c1e1900 */
[----:B--2---:R4:W-:Y:S04]  /*0db0*/  STL [R15+0x4], R8 ;  /* 0x000004080f007387 */ /* 0x0049e80000100800 */
[----:B---3--:R4:W-:Y:S02]  /*0dc0*/  @P0 STL [R15+0x8], R10 ;  /* 0x0000080a0f000387 */ /* 0x0089e40000100800 */
.L_x_250:
[----:B------:R-:W-:Y:S05]  /*0dd0*/  BSYNC.RECONVERGENT B2 ;  /* 0x0000000000027941 */ /* 0x000fea0003800200 */
.L_x_249:
[----:B------:R-:W4:Y:S01]  /*0de0*/  LDL R13, [R1] ;  /* 0x00000000010d7983 */ /* 0x000f220000100800 */
[----:B------:R-:W2:Y:S01]  /*0df0*/  LDC.64 R6, c[0x0][0x3b0] ;  /* 0x0000ec00ff067b82 */ /* 0x000ea20000000a00 */
[----:B----4-:R-:W-:-:S06]  /*0e00*/  IMAD.WIDE R10, R13, 0x4, R30 ;  /* 0x000000040d0a7825 */ /* 0x010fcc00078e021e */
[----:B------:R-:W2:Y:S01]  /*0e10*/  LD.E R11, desc[UR36][R10.64] ;  /* 0x000000240a0b7980 */ /* 0x000ea2000c101900 */
[----:B------:R-:W-:Y:S01]  /*0e20*/  ISETP.GE.AND P0, PT, R4, 0x2, PT ;  /* 0x000000020400780c */ /* 0x000fe20003f06270 */
[----:B------:R-:W-:Y:S01]  /*0e30*/  BSSY.RECONVERGENT B0, `(.L_x_262) ;  /* 0x0000066000007945 */ /* 0x000fe20003800200 */
[----:B--2---:R-:W-:-:S05]  /*0e40*/  IMAD.WIDE R8, R11, 0x4, R6 ;  /* 0x000000040b087825 */ /* 0x004fca00078e0206 */
[----:B------:R2:W5:Y:S06]  /*0e50*/  LDG.E R15, desc[UR36][R8.64] ;  /* 0x00000024080f7981 */ /* 0x00056c000c1e1900 */
[----:B------:R-:W-:Y:S05]  /*0e60*/  @!P0 BRA `(.L_x_263) ;  /* 0x0000000400888947 */ /* 0x000fea0003800000 */
[----:B------:R-:W-:Y:S01]  /*0e70*/  IADD3 R4, PT, PT, R3, -0x2, -R0 ;  /* 0xfffffffe03047810 */ /* 0x000fe20007ffe800 */
[----:B------:R-:W-:Y:S01]  /*0e80*/  BSSY.RECONVERGENT B1, `(.L_x_264) ;  /* 0x0000037000017945 */ /* 0x000fe20003800200 */
[----:B------:R-:W-:Y:S02]  /*0e90*/  LOP3.LUT R0, RZ, R0, RZ, 0x33, !PT ;  /* 0x00000000ff007212 */ /* 0x000fe400078e33ff */
[----:B------:R-:W-:-:S03]  /*0ea0*/  ISETP.GE.U32.AND P0, PT, R4, 0x3, PT ;  /* 0x000000030400780c */ /* 0x000fc60003f06070 */
[----:B------:R-:W-:Y:S02]  /*0eb0*/  IMAD.IADD R3, R3, 0x1, R0 ;  /* 0x0000000103037824 */ /* 0x000fe400078e0200 */
[----:B------:R-:W-:-:S03]  /*0ec0*/  IMAD.MOV.U32 R0, RZ, RZ, 0x1 ;  /* 0x00000001ff007424 */ /* 0x000fc600078e00ff */
[----:B------:R-:W-:-:S05]  /*0ed0*/  LOP3.LUT R10, R3, 0x3, RZ, 0xc0, !PT ;  /* 0x00000003030a7812 */ /* 0x000fca00078ec0ff */
[----:B------:R-:W-:Y:S05]  /*0ee0*/  @!P0 BRA `(.L_x_265) ;  /* 0x0000000000c08947 */ /* 0x000fea0003800000 */
[----:B------:R-:W-:Y:S01]  /*0ef0*/  BSSY.RECONVERGENT B2, `(.L_x_266) ;  /* 0x000002e000027945 */ /* 0x000fe20003800200 */
[----:B------:R-:W-:Y:S01]  /*0f00*/  LOP3.LUT R11, R3, 0xfffffffc, RZ, 0xc0, !PT ;  /* 0xfffffffc030b7812 */ /* 0x000fe200078ec0ff */
[----:B------:R-:W-:-:S07]  /*0f10*/  IMAD.MOV.U32 R14, RZ, RZ, 0x1 ;  /* 0x00000001ff0e7424 */ /* 0x000fce00078e00ff */
.L_x_267:
[----:B---3--:R-:W-:-:S05]  /*0f20*/  LEA R0, R14, R1, 0x2 ;  /* 0x000000010e007211 */ /* 0x008fca00078e10ff */
[----:B------:R-:W3:Y:S02]  /*0f30*/  LDL R34, [R0] ;  /* 0x0000000000227983 */ /* 0x000ee40000100800 */
[----:B---3--:R-:W-:-:S06]  /*0f40*/  IMAD.WIDE R4, R34, 0x4, R30 ;  /* 0x0000000422047825 */ /* 0x008fcc00078e021e */
[----:B------:R-:W3:Y:S02]  /*0f50*/  LD.E R5, desc[UR36][R4.64] ;  /* 0x0000002404057980 */ /* 0x000ee4000c101900 */
[----:B---3--:R-:W-:-:S05]  /*0f60*/  IMAD.WIDE R4, R5, 0x4, R6 ;  /* 0x0000000405047825 */ /* 0x008fca00078e0206 */
[----:B------:R-:W3:Y:S04]  /*0f70*/  LDG.E R12, desc[UR36][R4.64] ;  /* 0x00000024040c7981 */ /* 0x000ee8000c1e1900 */
[----:B------:R-:W2:Y:S01]  /*0f80*/  LDL.64 R4, [R0+0x4] ;  /* 0x0000040000047983 */ /* 0x000ea20000100a00 */
[----:B---3-5:R-:W-:-:S04]  /*0f90*/  ISETP.GE.AND P1, PT, R12, R15, PT ;  /* 0x0000000f0c00720c */ /* 0x028fc80003f26270 */
[----:B------:R-:W-:-:S05]  /*0fa0*/  SEL R37, R13, R34, !P1 ;  /* 0x000000220d257207 */ /* 0x000fca0004800000 */
[----:B------:R-:W-:Y:S01]  /*0fb0*/  STL [R0], R37 ;  /* 0x0000002500007387 */ /* 0x000fe20000100800 */
[----:B--2---:R-:W-:-:S06]  /*0fc0*/  IMAD.WIDE R8, R4, 0x4, R30 ;  /* 0x0000000404087825 */ /* 0x004fcc00078e021e */
[----:B------:R-:W2:Y:S01]  /*0fd0*/  LD.E R9, desc[UR36][R8.64] ;  /* 0x0000002408097980 */ /* 0x000ea2000c101900 */
[----:B------:R-:W-:-:S03]  /*0fe0*/  VIMNMX R15, PT, PT, R12, R15, PT ;  /* 0x0000000f0c0f7248 */ /* 0x000fc60003fe0100 */
[----:B------:R-:W3:Y:S01]  /*0ff0*/  LDL R12, [R0+0xc] ;  /* 0x00000c00000c7983 */ /* 0x000ee20000100800 */
[----:B--2---:R-:W-:-:S05]  /*1000*/  IMAD.WIDE R8, R9, 0x4, R6 ;  /* 0x0000000409087825 */ /* 0x004fca00078e0206 */
[----:B------:R2:W4:Y:S02]  /*1010*/  LDG.E R35, desc[UR36][R8.64] ;  /* 0x0000002408237981 */ /* 0x000524000c1e1900 */
[----:B--2---:R-:W-:-:S05]  /*1020*/  IMAD.WIDE R8, R5, 0x4, R30 ;  /* 0x0000000405087825 */ /* 0x004fca00078e021e */
[----:B------:R-:W2:Y:S02]  /*1030*/  LD.E R3, desc[UR36][R8.64] ;  /* 0x0000002408037980 */ /* 0x000ea4000c101900 */
[----:B--2---:R-:W-:-:S05]  /*1040*/  IMAD.WIDE R8, R3, 0x4, R6 ;  /* 0x0000000403087825 */ /* 0x004fca00078e0206 */
[----:B------:R2:W3:Y:S01]  /*1050*/  LDG.E R3, desc[UR36][R8.64] ;  /* 0x0000002408037981 */ /* 0x0004e2000c1e1900 */
[----:B----4-:R-:W-:Y:S02]  /*1060*/  ISETP.GE.AND P0, PT, R35, R15, PT ;  /* 0x0000000f2300720c */ /* 0x010fe40003f06270 */
[----:B------:R-:W-:Y:S02]  /*1070*/  VIMNMX R15, PT, PT, R15, R35, PT ;  /* 0x000000230f0f7248 */ /* 0x000fe40003fe0100 */
[----:B------:R-:W-:-:S04]  /*1080*/  SEL R35, R34, R13, !P1 ;  /* 0x0000000d22237207 */ /* 0x000fc80004800000 */
[----:B------:R-:W-:Y:S02]  /*1090*/  SEL R13, R4, R35, !P0 ;  /* 0x00000023040d7207 */ /* 0x000fe40004000000 */
[----:B--2---:R-:W-:Y:S02]  /*10a0*/  SEL R8, R35, R4, !P0 ;  /* 0x0000000423087207 */ /* 0x004fe40004000000 */
[----:B---3--:R-:W-:-:S04]  /*10b0*/  ISETP.GE.AND P1, PT, R3, R15, PT ;  /* 0x0000000f0300720c */ /* 0x008fc80003f26270 */
[----:B------:R-:W-:-:S05]  /*10c0*/  SEL R9, R13, R5, !P1 ;  /* 0x000000050d097207 */ /* 0x000fca0004800000 */
[----:B------:R2:W-:Y:S02]  /*10d0*/  STL.64 [R0+0x4], R8 ;  /* 0x0000040800007387 */ /* 0x0005e40000100a00 */
[----:B--2---:R-:W-:-:S05]  /*10e0*/  IMAD.WIDE R8, R12, 0x4, R30 ;  /* 0x000000040c087825 */ /* 0x004fca00078e021e */
[----:B------:R-:W2:Y:S02]  /*10f0*/  LD.E R35, desc[UR36][R8.64] ;  /* 0x0000002408237980 */ /* 0x000ea4000c101900 */
[----:B--2---:R-:W-:-:S05]  /*1100*/  IMAD.WIDE R8, R35, 0x4, R6 ;  /* 0x0000000423087825 */ /* 0x004fca00078e0206 */
[----:B------:R-:W2:Y:S01]  /*1110*/  LDG.E R4, desc[UR36][R8.64] ;  /* 0x0000002408047981 */ /* 0x000ea2000c1e1900 */
[----:B------:R-:W-:Y:S02]  /*1120*/  VIMNMX R15, PT, PT, R15, R3, PT ;  /* 0x000000030f0f7248 */ /* 0x000fe40003fe0100 */
[----:B------:R-:W-:Y:S01]  /*1130*/  SEL R13, R5, R13, !P1 ;  /* 0x0000000d050d7207 */ /* 0x000fe20004800000 */
[----:B------:R-:W-:-:S05]  /*1140*/  VIADD R34, R14, 0x3 ;  /* 0x000000030e227836 */ /* 0x000fca0000000000 */
[----:B------:R-:W-:Y:S01]  /*1150*/  ISETP.NE.AND P1, PT, R34, R11, PT ;  /* 0x0000000b2200720c */ /* 0x000fe20003f25270 */
[----:B------:R-:W-:Y:S01]  /*1160*/  VIADD R14, R14, 0x4 ;  /* 0x000000040e0e7836 */ /* 0x000fe20000000000 */
[----:B--2---:R-:W-:-:S04]  /*1170*/  ISETP.GE.AND P0, PT, R4, R15, PT ;  /* 0x0000000f0400720c */ /* 0x004fc80003f06270 */
[----:B------:R-:W-:-:S05]  /*1180*/  SEL R3, R13, R12, !P0 ;  /* 0x0000000c0d037207 */ /* 0x000fca0004000000 */
[----:B------:R3:W-:Y:S01]  /*1190*/  STL [R0+0xc], R3 ;  /* 0x00000c0300007387 */ /* 0x0007e20000100800 */
[----:B------:R-:W-:Y:S02]  /*11a0*/  VIMNMX R15, PT, PT, R15, R4, PT ;  /* 0x000000040f0f7248 */ /* 0x000fe40003fe0100 */
[----:B------:R-:W-:Y:S01]  /*11b0*/  SEL R13, R12, R13, !P0 ;  /* 0x0000000d0c0d7207 */ /* 0x000fe20004000000 */
[----:B------:R-:W-:Y:S06]  /*11c0*/  @P1 BRA `(.L_x_267) ;  /* 0xfffffffc00541947 */ /* 0x000fec000383ffff */
[----:B------:R-:W-:Y:S05]  /*11d0*/  BSYNC.RECONVERGENT B2 ;  /* 0x0000000000027941 */ /* 0x000fea0003800200 */
.L_x_266:
[----:B---3--:R-:W-:-:S07]  /*11e0*/  IMAD.MOV.U32 R0, RZ, RZ, R14 ;  /* 0x000000ffff007224 */ /* 0x008fce00078e000e */
.L_x_265:
[----:B------:R-:W-:Y:S05]  /*11f0*/  BSYNC.RECONVERGENT B1 ;  /* 0x0000000000017941 */ /* 0x000fea0003800200 */
.L_x_264:
[----:B------:R-:W-:Y:S01]  /*1200*/  ISETP.NE.AND P0, PT, R10, RZ, PT ;  /* 0x000000ff0a00720c */ /* 0x000fe20003f05270 */
[----:B------:R-:W-:-:S12]  /*1210*/  BSSY.RECONVERGENT B1, `(.L_x_268) ;  /* 0x0000024000017945 */ /* 0x000fd80003800200 */
[----:B------:R-:W-:Y:S05]  /*1220*/  @!P0 BRA `(.L_x_269) ;  /* 0x0000000000888947 */ /* 0x000fea0003800000 */
[----:B------:R-:W-:-:S05]  /*1230*/  IMAD R0, R0, 0x4, R1 ;  /* 0x0000000400007824 */ /* 0x000fca00078e0201 */
[----:B--2---:R-:W2:Y:S02]  /*1240*/  LDL R8, [R0] ;  /* 0x0000000000087983 */ /* 0x004ea40000100800 */
[----:B--2---:R-:W-:-:S06]  /*1250*/  IMAD.WIDE R4, R8, 0x4, R30 ;  /* 0x0000000408047825 */ /* 0x004fcc00078e021e */
[----:B------:R-:W2:Y:S02]  /*1260*/  LD.E R5, desc[UR36][R4.64] ;  /* 0x0000002404057980 */ /* 0x000ea4000c101900 */
[----:B--2---:R-:W-:-:S05]  /*1270*/  IMAD.WIDE R4, R5, 0x4, R6 ;  /* 0x0000000405047825 */ /* 0x004fca00078e0206 */
[----:B------:R-:W2:Y:S01]  /*1280*/  LDG.E R12, desc[UR36][R4.64] ;  /* 0x00000024040c7981 */ /* 0x000ea2000c1e1900 */
[----:B------:R-:W-:Y:S02]  /*1290*/  ISETP.NE.AND P1, PT, R10, 0x1, PT ;  /* 0x000000010a00780c */ /* 0x000fe40003f25270 */
[----:B--2--5:R-:W-:Y:S02]  /*12a0*/  ISETP.GE.AND P0, PT, R12, R15, PT ;  /* 0x0000000f0c00720c */ /* 0x024fe40003f06270 */
[----:B------:R-:W-:Y:S02]  /*12b0*/  VIMNMX R15, PT, PT, R15, R12, PT ;  /* 0x0000000c0f0f7248 */ /* 0x000fe40003fe0100 */
[----:B------:R-:W-:Y:S02]  /*12c0*/  SEL R3, R13, R8, !P0 ;  /* 0x000000080d037207 */ /* 0x000fe40004000000 */
[----:B------:R-:W-:-:S03]  /*12d0*/  SEL R13, R8, R13, !P0 ;  /* 0x0000000d080d7207 */ /* 0x000fc60004000000 */
[----:B------:R3:W-:Y:S02]  /*12e0*/  STL [R0], R3 ;  /* 0x0000000300007387 */ /* 0x0007e40000100800 */
[----:B------:R-:W-:Y:S05]  /*12f0*/  @!P1 BRA `(.L_x_269) ;  /* 0x0000000000549947 */ /* 0x000fea0003800000 */
[----:B------:R-:W2:Y:S02]  /*1300*/  LDL R12, [R0+0x4] ;  /* 0x00000400000c7983 */ /* 0x000ea40000100800 */
[----:B--2---:R-:W-:-:S06]  /*1310*/  IMAD.WIDE R4, R12, 0x4, R30 ;  /* 0x000000040c047825 */ /* 0x004fcc00078e021e */
[----:B------:R-:W2:Y:S01]  /*1320*/  LD.E R5, desc[UR36][R4.64] ;  /* 0x0000002404057980 */ /* 0x000ea2000c101900 */
[----:B------:R-:W-:-:S13]  /*1330*/  ISETP.NE.AND P0, PT, R10, 0x2, PT ;  /* 0x000000020a00780c */ /* 0x000fda0003f05270 */
[----:B------:R-:W4:Y:S01]  /*1340*/  @P0 LDL R14, [R0+0x8] ;  /* 0x00000800000e0983 */ /* 0x000f220000100800 */
[----:B--2---:R-:W-:-:S06]  /*1350*/  IMAD.WIDE R8, R5, 0x4, R6 ;  /* 0x0000000405087825 */ /* 0x004fcc00078e0206 */
[----:B------:R-:W2:Y:S01]  /*1360*/  LDG.E R8, desc[UR36][R8.64] ;  /* 0x0000002408087981 */ /* 0x000ea2000c1e1900 */
[----:B----4-:R-:W-:Y:S01]  /*1370*/  @P0 IMAD.WIDE R10, R14, 0x4, R30 ;  /* 0x000000040e0a0825 */ /* 0x010fe200078e021e */
[----:B--2---:R-:W-:-:S04]  /*1380*/  ISETP.GE.AND P1, PT, R8, R15, PT ;  /* 0x0000000f0800720c */ /* 0x004fc80003f26270 */
[----:B---3--:R-:W-:-:S05]  /*1390*/  SEL R3, R13, R12, !P1 ;  /* 0x0000000c0d037207 */ /* 0x008fca0004800000 */
[----:B------:R4:W-:Y:S04]  /*13a0*/  STL [R0+0x4], R3 ;  /* 0x0000040300007387 */ /* 0x0009e80000100800 */
[----:B------:R-:W2:Y:S02]  /*13b0*/  @P0 LD.E R11, desc[UR36][R10.64] ;  /* 0x000000240a0b0980 */ /* 0x000ea4000c101900 */
[----:B--2---:R-:W-:-:S06]  /*13c0*/  @P0 IMAD.WIDE R6, R11, 0x4, R6 ;  /* 0x000000040b060825 */ /* 0x004fcc00078e0206 */
[----:B------:R-:W2:Y:S01]  /*13d0*/  @P0 LDG.E R6, desc[UR36][R6.64] ;  /* 0x0000002406060981 */ /* 0x000ea2000c1e1900 */
[----:B------:R-:W-:Y:S02]  /*13e0*/  VIMNMX R15, PT, PT, R15, R8, PT ;  /* 0x000000080f0f7248 */ /* 0x000fe40003fe0100 */
[----:B------:R-:W-:Y:S02]  /*13f0*/  SEL R13, R12, R13, !P1 ;  /* 0x0000000d0c0d7207 */ /* 0x000fe40004800000 */
[----:B--2---:R-:W-:-:S04]  /*1400*/  @P0 ISETP.GE.AND P1, PT, R6, R15, PT ;  /* 0x0000000f0600020c */ /* 0x004fc80003f26270 */
[----:B------:R-:W-:-:S05]  /*1410*/  @P0 SEL R5, R13, R14, !P1 ;  /* 0x0000000e0d050207 */ /* 0x000fca0004800000 */
[----:B------:R4:W-:Y:S01]  /*1420*/  @P0 STL [R0+0x8], R5 ;  /* 0x0000080500000387 */ /* 0x0009e20000100800 */
[----:B------:R-:W-:Y:S02]  /*1430*/  @P0 VIMNMX R15, PT, PT, R15, R6, PT ;  /* 0x000000060f0f0248 */ /* 0x000fe40003fe0100 */
[----:B------:R-:W-:-:S07]  /*1440*/  @P0 SEL R13, R14, R13, !P1 ;  /* 0x0000000d0e0d0207 */ /* 0x000fce0004800000 */
.L_x_269:
[----:B------:R-:W-:Y:S05]  /*1450*/  BSYNC.RECONVERGENT B1 ;  /* 0x0000000000017941 */ /* 0x000fea0003800200 */
.L_x_268:
[----:B----4-:R-:W-:Y:S01]  /*1460*/  IMAD.WIDE R4, R13, 0x4, R30 ;  /* 0x000000040d047825 */ /* 0x010fe200078e021e */
[----:B------:R4:W-:Y:S04]  /*1470*/  STL [R1], R13 ;  /* 0x0000000d01007387 */ /* 0x0009e80000100800 */
[----:B------:R4:W5:Y:S02]  /*1480*/  LD.E R11, desc[UR36][R4.64] ;  /* 0x00000024040b7980 */ /* 0x000964000c101900 */
.L_x_263:
[----:B------:R-:W-:Y:S05]  /*1490*/  BSYNC.RECONVERGENT B0 ;  /* 0x0000000000007941 */ /* 0x000fea0003800200 */
.L_x_262:
[----:B-----5:R-:W-:Y:S01]  /*14a0*/  ISETP.GE.AND P0, PT, R2, R15, PT ;  /* 0x0000000f0200720c */ /* 0x020fe20003f06270 */
[----:B------:R-:W-:-:S12]  /*14b0*/  BSSY.RECONVERGENT B0, `(.L_x_270) ;  /* 0x0000019000007945 */ /* 0x000fd80003800200 */
[----:B------:R-:W-:Y:S05]  /*14c0*/  @P0 BRA `(.L_x_271) ;  /* 0x00000000005c0947 */ /* 0x000fea0003800000 */
[----:B----4-:R-:W4:Y:S01]  /*14d0*/  LDC.64 R4, c[0x0][0x3a8] ;  /* 0x0000ea00ff047b82 */ /* 0x010f220000000a00 */
[----:B------:R-:W5:Y:S01]  /*14e0*/  LDCU UR4, c[0x0][0x388] ;  /* 0x00007100ff0477ac */ /* 0x000f620008000800 */
[----:B----4-:R-:W-:-:S05]  /*14f0*/  IMAD.WIDE R4, R11, 0x4, R4 ;  /* 0x000000040b047825 */ /* 0x010fca00078e0204 */
[----:B--2---:R-:W2:Y:S01]  /*1500*/  LDG.E R9, desc[UR36][R4.64] ;  /* 0x0000002404097981 */ /* 0x004ea2000c1e1900 */
[----:B-----5:R-:W-:Y:S02]  /*1510*/  IMAD R11, R23, UR4, RZ ;  /* 0x00000004170b7c24 */ /* 0x020fe4000f8e02ff */
[----:B---3--:R-:W-:-:S03]  /*1520*/  IMAD.MOV.U32 R0, RZ, RZ, R2 ;  /* 0x000000ffff007224 */ /* 0x008fc600078e0002 */
[----:B------:R-:W-:Y:S02]  /*1530*/  SHF.R.S32.HI R10, RZ, 0x1f, R11 ;  /* 0x0000001fff0a7819 */ /* 0x000fe4000001140b */
[----:B--2---:R-:W-:-:S07]  /*1540*/  SHF.R.S32.HI R8, RZ, 0x1f, R9 ;  /* 0x0000001fff087819 */ /* 0x004fce0000011409 */
.L_x_272:
[----:B--2---:R-:W2:Y:S01]  /*1550*/  LDCU.64 UR4, c[0x0][0x3b8] ;  /* 0x00007700ff0477ac */ /* 0x004ea20008000a00 */
[----:B------:R-:W-:Y:S02]  /*1560*/  SHF.R.S32.HI R3, RZ, 0x1f, R0 ;  /* 0x0000001fff037819 */ /* 0x000fe40000011400 */
[----:B------:R-:W-:-:S05]  /*1570*/  IADD3 R4, P0, PT, R9, R0, RZ ;  /* 0x0000000009047210 */ /* 0x000fca0007f1e0ff */
[----:B------:R-:W-:Y:S01]  /*1580*/  IMAD.X R5, R8, 0x1, R3, P0 ;  /* 0x0000000108057824 */ /* 0x000fe200000e0603 */
[----:B--2---:R-:W-:-:S04]  /*1590*/  LEA R6, P0, R4, UR4, 0x2 ;  /* 0x0000000404067c11 */ /* 0x004fc8000f8010ff */
[----:B------:R-:W-:-:S06]  /*15a0*/  LEA.HI.X R7, R4, UR5, R5, 0x2, P0 ;  /* 0x0000000504077c11 */ /* 0x000fcc00080f1405 */
[----:B------:R-:W2:Y:S01]  /*15b0*/  LDG.E R7, desc[UR36][R6.64] ;  /* 0x0000002406077981 */ /* 0x000ea2000c1e1900 */
[----:B------:R-:W-:Y:S02]  /*15c0*/  IADD3 R5, P0, PT, R11, R0, RZ ;  /* 0x000000000b057210 */ /* 0x000fe40007f1e0ff */
[----:B------:R-:W-:-:S03]  /*15d0*/  IADD3 R0, PT, PT, R0, 0x20, RZ ;  /* 0x0000002000007810 */ /* 0x000fc60007ffe0ff */
[----:B------:R-:W-:Y:S01]  /*15e0*/  IMAD.X R3, R10, 0x1, R3, P0 ;  /* 0x000000010a037824 */ /* 0x000fe200000e0603 */
[----:B------:R-:W-:-:S04]  /*15f0*/  LEA R4, P0, R5, R32, 0x2 ;  /* 0x0000002005047211 */ /* 0x000fc800078010ff */
[----:B------:R-:W-:Y:S02]  /*1600*/  LEA.HI.X R5, R5, R33, R3, 0x2, P0 ;  /* 0x0000002105057211 */ /* 0x000fe400000f1403 */
[----:B------:R-:W-:-:S03]  /*1610*/  ISETP.GE.AND P0, PT, R0, R15, PT ;  /* 0x0000000f0000720c */ /* 0x000fc60003f06270 */
[----:B--2---:R2:W-:Y:S10]  /*1620*/  STG.E desc[UR36][R4.64], R7 ;  /* 0x0000000704007986 */ /* 0x0045f4000c101924 */
[----:B------:R-:W-:Y:S05]  /*1630*/  @!P0 BRA `(.L_x_272) ;  /* 0xfffffffc00c48947 */ /* 0x000fea000383ffff */
.L_x_271:
[----:B------:R-:W-:Y:S05]  /*1640*/  BSYNC.RECONVERGENT B0 ;  /* 0x0000000000007941 */ /* 0x000fea0003800200 */
.L_x_270:
[----:B------:R0:W-:Y:S01]  /*1650*/  ST.E desc[UR36][R20.64+0x4], R15 ;  /* 0x0000040f14007985 */ /* 0x0001e2000c101924 */
[----:B------:R-:W-:Y:S01]  /*1660*/  ISETP.NE.AND P0, PT, R2, RZ, PT ;  /* 0x000000ff0200720c */ /* 0x000fe20003f05270 */
[----:B------:R-:W-:Y:S01]  /*1670*/  BSSY.RECONVERGENT B6, `(.L_x_273) ;  /* 0x000000e000067945 */ /* 0x000fe20003800200 */
[----:B---3--:R-:W-:-:S11]  /*1680*/  IMAD.MOV.U32 R0, RZ, RZ, R29 ;  /* 0x000000ffff007224 */ /* 0x008fd600078e001d */
[----:B0-----:R-:W-:Y:S05]  /*1690*/  @P0 BRA `(.L_x_274) ;  /* 0x00000000002c0947 */ /* 0x001fea0003800000 */
[----:B--2---:R-:W-:Y:S01]  /*16a0*/  MOV R8, 0x198 ;  /* 0x0000019800087802 */ /* 0x004fe20000000f00 */
[----:B------:R0:W-:Y:S01]  /*16b0*/  STL [R1+0x8], R15 ;  /* 0x0000080f01007387 */ /* 0x0001e20000100800 */
[----:B------:R-:W4:Y:S01]  /*16c0*/  LDCU.64 UR4, c[0x4][0x190] ;  /* 0x01003200ff0477ac */ /* 0x000f220008000a00 */
[----:B------:R-:W-:-:S03]  /*16d0*/  IADD3 R6, P0, PT, R27, 0x8, RZ ;  /* 0x000000081b067810 */ /* 0x000fc60007f1e0ff */
[----:B------:R-:W2:Y:S02]  /*16e0*/  LDC.64 R8, c[0x4][R8] ;  /* 0x0100000008087b82 */ /* 0x000ea40000000a00 */
[----:B------:R-:W-:Y:S02]  /*16f0*/  IMAD.X R7, RZ, RZ, R26, P0 ;  /* 0x000000ffff077224 */ /* 0x000fe400000e061a */
[----:B----4-:R-:W-:Y:S02]  /*1700*/  IMAD.U32 R4, RZ, RZ, UR4 ;  /* 0x00000004ff047e24 */ /* 0x010fe4000f8e00ff */
[----:B0-----:R-:W-:-:S07]  /*1710*/  IMAD.U32 R5, RZ, RZ, UR5 ;  /* 0x00000005ff057e24 */ /* 0x001fce000f8e00ff */
[----:B------:R-:W-:-:S07]  /*1720*/  LEPC R20, `(.L_x_275) ;  /* 0x000000001014794e */ /* 0x000fce0000000000 */
[----:B-12---:R-:W-:Y:S05]  /*1730*/  CALL.ABS.NOINC R8 ;  /* 0x0000000008007343 */ /* 0x006fea0003c00000 */
.L_x_275:
[----:B------:R-:W-:-:S07]  /*1740*/  IMAD.MOV.U32 R0, RZ, RZ, R28 ;  /* 0x000000ffff007224 */ /* 0x000fce00078e001c */
.L_x_274:
[----:B------:R-:W-:Y:S05]  /*1750*/  BSYNC.RECONVERGENT B6 ;  /* 0x0000000000067941 */ /* 0x000fea0003800200 */
.L_x_273:
[----:B------:R-:W-:-:S04]  /*1760*/  ISETP.NE.AND P0, PT, R29, R28, PT ;  /* 0x0000001c1d00720c */ /* 0x000fc80003f05270 */
[----:B------:R-:W-:-:S04]  /*1770*/  SEL R29, R0, R23, !P0 ;  /* 0x00000017001d7207 */ /* 0x000fc80004000000 */
[----:B------:R-:W-:-:S13]  /*1780*/  ISETP.NE.AND P0, PT, R29, RZ, PT ;  /* 0x000000ff1d00720c */ /* 0x000fda0003f05270 */
[----:B------:R-:W-:Y:S05]  /*1790*/  @!P0 BRA `(.L_x_276) ;  /* 0x0000000000688947 */ /* 0x000fea0003800000 */
[----:B------:R-:W-:Y:S01]  /*17a0*/  BSSY.RELIABLE B0, `(.L_x_277) ;  /* 0x000000e000007945 */ /* 0x000fe20003800100 */
.L_x_279:
[----:B--2-4-:R-:W-:-:S05]  /*17b0*/  IMAD.WIDE R4, R29, 0x4, R18 ;  /* 0x000000041d047825 */ /* 0x014fca00078e0212 */
[----:B------:R-:W2:Y:S01]  /*17c0*/  LD.E R9, desc[UR36][R4.64] ;  /* 0x0000002404097980 */ /* 0x000ea2000c101900 */
[----:B------:R-:W-:-:S04]  /*17d0*/  IMAD.WIDE R6, R29, 0x4, R16 ;  /* 0x000000041d067825 */ /* 0x000fc800078e0210 */
[----:B--2---:R-:W-:-:S05]  /*17e0*/  VIADD R3, R9, 0x1 ;  /* 0x0000000109037836 */ /* 0x004fca0000000000 */
[----:B------:R0:W-:Y:S04]  /*17f0*/  ST.E desc[UR36][R4.64], R3 ;  /* 0x0000000304007985 */ /* 0x0001e8000c101924 */
[----:B------:R-:W2:Y:S02]  /*1800*/  LD.E R6, desc[UR36][R6.64] ;  /* 0x0000002406067980 */ /* 0x000ea4000c101900 */
[----:B--2---:R-:W-:-:S13]  /*1810*/  ISETP.GE.AND P0, PT, R3, R6, PT ;  /* 0x000000060300720c */ /* 0x004fda0003f06270 */
[----:B0-----:R-:W-:Y:S05]  /*1820*/  @!P0 BRA `(.L_x_278) ;  /* 0x0000000000148947 */ /* 0x001fea0003800000 */
[----:B------:R-:W-:-:S05]  /*1830*/  VIADD R29, R29, 0xffffffff ;  /* 0xffffffff1d1d7836 */ /* 0x000fca0000000000 */
[----:B------:R-:W-:-:S13]  /*1840*/  ISETP.NE.AND P0, PT, R29, RZ, PT ;  /* 0x000000ff1d00720c */ /* 0x000fda0003f05270 */
[----:B------:R-:W-:Y:S05]  /*1850*/  @!P0 BREAK.RELIABLE B0 ;  /* 0x0000000000008942 */ /* 0x000fea0003800100 */
[----:B------:R-:W-:Y:S05]  /*1860*/  @P0 BRA `(.L_x_279) ;  /* 0xfffffffc00d00947 */ /* 0x000fea000383ffff */
[----:B------:R-:W-:Y:S05]  /*1870*/  BRA `(.L_x_276) ;  /* 0x0000000000307947 */ /* 0x000fea0003800000 */
.L_x_278:
[----:B------:R-:W-:Y:S05]  /*1880*/  BSYNC.RELIABLE B0 ;  /* 0x0000000000007941 */ /* 0x000fea0003800100 */
.L_x_277:
[----:B------:R-:W0:Y:S01]  /*1890*/  LDCU UR4, c[0x0][0x388] ;  /* 0x00007100ff0477ac */ /* 0x000e220008000800 */
[----:B------:R-:W-:Y:S01]  /*18a0*/  SHF.R.S32.HI R3, RZ, 0x1f, R9 ;  /* 0x0000001fff037819 */ /* 0x000fe20000011409 */
[----:B0-----:R-:W-:-:S05]  /*18b0*/  IMAD R0, R29, UR4, RZ ;  /* 0x000000041d007c24 */ /* 0x001fca000f8e02ff */
[----:B------:R-:W-:-:S04]  /*18c0*/  IADD3 R5, P0, PT, R9, R0, RZ ;  /* 0x0000000009057210 */ /* 0x000fc80007f1e0ff */
[----:B------:R-:W-:Y:S02]  /*18d0*/  LEA.HI.X.SX32 R3, R0, R3, 0x1, P0 ;  /* 0x0000000300037211 */ /* 0x000fe400000f0eff */
[----:B------:R-:W-:-:S04]  /*18e0*/  LEA R6, P0, R5, R32, 0x2 ;  /* 0x0000002005067211 */ /* 0x000fc800078010ff */
[----:B------:R-:W-:-:S06]  /*18f0*/  LEA.HI.X R7, R5, R33, R3, 0x2, P0 ;  /* 0x0000002105077211 */ /* 0x000fcc00000f1403 */
[----:B------:R-:W2:Y:S01]  /*1900*/  LDG.E R7, desc[UR36][R6.64+0x4] ;  /* 0x0000042406077981 */ /* 0x000ea2000c1e1900 */
[----:B------:R-:W-:-:S05]  /*1910*/  IMAD.WIDE R4, R29, 0x4, R30 ;  /* 0x000000041d047825 */ /* 0x000fca00078e021e */
[----:B--2---:R2:W-:Y:S01]  /*1920*/  ST.E desc[UR36][R4.64], R7 ;  /* 0x0000000704007985 */ /* 0x0045e2000c101924 */
[----:B------:R-:W-:Y:S05]  /*1930*/  BRA `(.L_x_280) ;  /* 0xffffffe800d87947 */ /* 0x000fea000383ffff */
.L_x_276:
[----:B------:R-:W-:Y:S05]  /*1940*/  BSYNC.RECONVERGENT B7 ;  /* 0x0000000000077941 */ /* 0x000fea0003800200 */
.L_x_246:
[----:B------:R-:W0:Y:S01]  /*1950*/  LDCU UR4, c[0x0][0x380] ;  /* 0x00007000ff0477ac */ /* 0x000e220008000800 */
[----:B-1----:R-:W-:-:S04]  /*1960*/  LEA.HI R22, R25, R22, RZ, 0x1b ;  /* 0x0000001619167211 */ /* 0x002fc800078fd8ff */
[----:B0-----:R-:W-:-:S13]  /*1970*/  ISETP.GE.AND P0, PT, R22, UR4, PT ;  /* 0x0000000416007c0c */ /* 0x001fda000bf06270 */
[----:B------:R-:W-:Y:S05]  /*1980*/  @!P0 BRA `(.L_x_281) ;  /* 0xffffffe800b88947 */ /* 0x000fea000383ffff */
.L_x_245:
[----:B------:R-:W-:Y:S05]  /*1990*/  BSYNC.RECONVERGENT B8 ;  /* 0x0000000000087941 */ /* 0x000fea0003800200 */
.L_x_244:
[----:B------:R-:W-:Y:S01]  /*19a0*/  MOV R22, 0x1a8 ;  /* 0x000001a800167802 */ /* 0x000fe20000000f00 */
[----:B--2-4-:R-:W-:Y:S01]  /*19b0*/  IMAD.MOV.U32 R5, RZ, RZ, R31 ;  /* 0x000000ffff057224 */ /* 0x014fe200078e001f */
[----:B------:R-:W-:Y:S02]  /*19c0*/  MOV R4, R30 ;  /* 0x0000001e00047202 */ /* 0x000fe40000000f00 */
[----:B------:R1:W2:Y:S05]  /*19d0*/  LDC.64 R6, c[0x4][R22] ;  /* 0x0100000016067b82 */ /* 0x0002aa0000000a00 */
[----:B------:R-:W-:-:S07]  /*19e0*/  LEPC R20, `(.L_x_282) ;  /* 0x000000001014794e */ /* 0x000fce0000000000 */
[----:B012---:R-:W-:Y:S05]  /*19f0*/  CALL.ABS.NOINC R6 ;  /* 0x0000000006007343 */ /* 0x007fea0003c00000 */
.L_x_282:
[----:B------:R0:W1:Y:S01]  /*1a00*/  LDC.64 R6, c[0x4][R22] ;  /* 0x0100000016067b82 */ /* 0x0000620000000a00 */
[----:B------:R-:W-:Y:S02]  /*1a10*/  IMAD.MOV.U32 R4, RZ, RZ, R16 ;  /* 0x000000ffff047224 */ /* 0x000fe400078e0010 */
[----:B------:R-:W-:-:S07]  /*1a20*/  IMAD.MOV.U32 R5, RZ, RZ, R17 ;  /* 0x000000ffff057224 */ /* 0x000fce00078e0011 */
[----:B------:R-:W-:-:S07]  /*1a30*/  LEPC R20, `(.L_x_283) ;  /* 0x000000001014794e */ /* 0x000fce0000000000 */
[----:B01----:R-:W-:Y:S05]  /*1a40*/  CALL.ABS.NOINC R6 ;  /* 0x0000000006007343 */ /* 0x003fea0003c00000 */
.L_x_283:
[----:B------:R-:W0:Y:S01]  /*1a50*/  LDC.64 R22, c[0x4][R22] ;  /* 0x0100000016167b82 */ /* 0x000e220000000a00 */
[----:B------:R-:W-:Y:S02]  /*1a60*/  IMAD.MOV.U32 R4, RZ, RZ, R18 ;  /* 0x000000ffff047224 */ /* 0x000fe400078e0012 */
[----:B------:R-:W-:-:S07]  /*1a70*/  IMAD.MOV.U32 R5, RZ, RZ, R19 ;  /* 0x000000ffff057224 */ /* 0x000fce00078e0013 */
[----:B------:R-:W-:-:S07]  /*1a80*/  LEPC R20, `(.L_x_284) ;  /* 0x000000001014794e */ /* 0x000fce0000000000 */
[----:B0-----:R-:W-:Y:S05]  /*1a90*/  CALL.ABS.NOINC R22 ;  /* 0x0000000016007343 */ /* 0x001fea0003c00000 */
.L_x_284:
[----:B------:R-:W-:-:S13]  /*1aa0*/  ISETP.NE.AND P0, PT, R2, RZ, PT ;  /* 0x000000ff0200720c */ /* 0x000fda0003f05270 */
[----:B------:R-:W-:Y:S05]  /*1ab0*/  @P0 EXIT ;  /* 0x000000000000094d */ /* 0x000fea0003800000 */
[----:B------:R-:W0:Y:S01]  /*1ac0*/  LDS R24, [R24] ;  /* 0x0000000018187984 */ /* 0x000e220000000800 */
[----:B------:R-:W1:Y:S01]  /*1ad0*/  LDC.64 R2, c[0x0][0x3d8] ;  /* 0x0000f600ff027b82 */ /* 0x000e620000000a00 */
[----:B------:R-:W-:Y:S01]  /*1ae0*/  VOTEU.ANY UR4, UPT, PT ;  /* 0x0000000000047886 */ /* 0x000fe200038e0100 */
[----:B------:R-:W2:Y:S01]  /*1af0*/  S2R R0, SR_LANEID ;  /* 0x0000000000007919 */ /* 0x000ea20000000000 */
[----:B------:R-:W-:-:S06]  /*1b00*/  UFLO.U32 UR4, UR4 ;  /* 0x00000004000472bd */ /* 0x000fcc00080e0000 */
[----:B--2---:R-:W-:Y:S01]  /*1b10*/  ISETP.EQ.U32.AND P0, PT, R0, UR4, PT ;  /* 0x0000000400007c0c */ /* 0x004fe2000bf02070 */
[----:B0-----:R-:W0:Y:S02]  /*1b20*/  REDUX.SUM UR5, R24 ;  /* 0x00000000180573c4 */ /* 0x001e24000000c000 */
[----:B0-----:R-:W-:-:S10]  /*1b30*/  IMAD.U32 R5, RZ, RZ, UR5 ;  /* 0x00000005ff057e24 */ /* 0x001fd4000f8e00ff */
[----:B-1----:R-:W-:Y:S01]  /*1b40*/  @P0 REDG.E.ADD.STRONG.GPU desc[UR36][R2.64], R5 ;  /* 0x000000050200098e */ /* 0x002fe2000c12e124 */
[----:B------:R-:W-:Y:S05]  /*1b50*/  EXIT ;  /* 0x000000000000794d */ /* 0x000fea0003800000 */
.L_x_285:
        /* <DEDUP_REMOVED lines=10> */
.L_x_317:


//--------------------- .text._Z14buildHashTablePiS_S_S_S_iiii --------------------------
	.section	.text._Z14buildHashTablePiS_S_S_S_iiii,"ax",@progbits
	.align	128
        .global         _Z14buildHashTablePiS_S_S_S_iiii
        .type           _Z14buildHashTablePiS_S_S_S_iiii,@function
        .size           _Z14buildHashTablePiS_S_S_S_iiii,(.L_x_318 - _Z14buildHashTablePiS_S_S_S_iiii)
        .other          _Z14buildHashTablePiS_S_S_S_iiii,@"STO_CUDA_ENTRY STV_DEFAULT"
_Z14buildHashTablePiS_S_S_S_iiii:
.text._Z14buildHashTablePiS_S_S_S_iiii:
[----:B------:R-:W0:Y:S01]  /*0000*/  LDC R1, c[0x0][0x37c] ;  /* 0x0000df00ff017b82 */ /* 0x000e220000000800 */
[----:B------:R-:W1:Y:S01]  /*0010*/  S2R R31, SR_TID.X ;  /* 0x00000000001f7919 */ /* 0x000e620000002100 */
[----:B------:R-:W2:Y:S06]  /*0020*/  LDCU UR5, c[0x0][0x2fc] ;  /* 0x00005f80ff0577ac */ /* 0x000eac0008000800 */
[----:B------:R-:W1:Y:S01]  /*0030*/  S2UR UR6, SR_CTAID.X ;  /* 0x00000000000679c3 */ /* 0x000e620000002500 */
[----:B0-----:R-:W-:Y:S01]  /*0040*/  VIADD R1, R1, 0xffffffe8 ;  /* 0xffffffe801017836 */ /* 0x001fe20000000000 */
[----:B------:R-:W0:Y:S01]  /*0050*/  LDCU UR38, c[0x0][0x3ac] ;  /* 0x00007580ff2677ac */ /* 0x000e220008000800 */
[----:B------:R-:W3:Y:S05]  /*0060*/  LDCU UR4, c[0x0][0x2f8] ;  /* 0x00005f00ff0477ac */ /* 0x000eea0008000800 */
[----:B------:R-:W1:Y:S01]  /*0070*/  LDC R30, c[0x0][0x360] ;  /* 0x0000d800ff1e7b82 */ /* 0x000e620000000800 */
[----:B---3--:R-:W-:-:S05]  /*0080*/  IADD3 R29, P1, PT, R1, UR4, RZ ;  /* 0x00000004011d7c10 */ /* 0x008fca000ff3e0ff */
[----:B--2---:R-:W-:Y:S02]  /*0090*/  IMAD.X R28, RZ, RZ, UR5, P1 ;  /* 0x00000005ff1c7e24 */ /* 0x004fe400088e06ff */
[----:B-1----:R-:W-:-:S05]  /*00a0*/  IMAD R31, R30, UR6, R31 ;  /* 0x000000061e1f7c24 */ /* 0x002fca000f8e021f */
[----:B0-----:R-:W-:-:S13]  /*00b0*/  ISETP.GE.AND P0, PT, R31, UR38, PT ;  /* 0x000000261f007c0c */ /* 0x001fda000bf06270 */
[----:B------:R-:W-:Y:S05]  /*00c0*/  @P0 EXIT ;  /* 0x000000000000094d */ /* 0x000fea0003800000 */
[----:B------:R-:W0:Y:S01]  /*00d0*/  LDCU UR4, c[0x0][0x370] ;  /* 0x00006e00ff0477ac */ /* 0x000e220008000800 */
[----:B------:R-:W1:Y:S01]  /*00e0*/  LDCU.64 UR36, c[0x0][0x358] ;  /* 0x00006b00ff2477ac */ /* 0x000e620008000a00 */
[----:B------:R-:W2:Y:S01]  /*00f0*/  LDCU UR40, c[0x0][0x3ac] ;  /* 0x00007580ff2877ac */ /* 0x000ea20008000800 */
[----:B------:R-:W3:Y:S01]  /*0100*/  LDCU UR39, c[0x0][0x3b0] ;  /* 0x00007600ff2777ac */ /* 0x000ee20008000800 */
[----:B------:R-:W-:Y:S01]  /*0110*/  USHF.L.U32 UR38, UR38, 0x2, URZ ;  /* 0x0000000226267899 */ /* 0x000fe200080006ff */
[----:B0-----:R-:W-:-:S11]  /*0120*/  IMAD R30, R30, UR4, RZ ;  /* 0x000000041e1e7c24 */ /* 0x001fd6000f8e02ff */
.L_x_299:
[----:B------:R-:W0:Y:S01]  /*0130*/  LDC.64 R4, c[0x0][0x3a0] ;  /* 0x0000e800ff047b82 */ /* 0x000e220000000a00 */
[----:B------:R-:W-:-:S07]  /*0140*/  IMAD.SHL.U32 R3, R31, 0x2, RZ ;  /* 0x000000021f037824 */ /* 0x000fce00078e00ff */
[----:B------:R-:W4:Y:S01]  /*0150*/  LDC.64 R6, c[0x0][0x380] ;  /* 0x0000e000ff067b82 */ /* 0x000f220000000a00 */
[----:B0-----:R-:W-:-:S05]  /*0160*/  IMAD.WIDE R4, R3, 0x4, R4 ;  /* 0x0000000403047825 */ /* 0x001fca00078e0204 */
[----:B-1----:R-:W4:Y:S04]  /*0170*/  LDG.E R17, desc[UR36][R4.64+0x4] ;  /* 0x0000042404117981 */ /* 0x002f28000c1e1900 */
[----:B------:R-:W5:Y:S01]  /*0180*/  LDG.E R27, desc[UR36][R4.64] ;  /* 0x00000024041b7981 */ /* 0x000f62000c1e1900 */
[----:B----4-:R-:W-:-:S05]  /*0190*/  IMAD.WIDE R6, R17, 0x4, R6 ;  /* 0x0000000411067825 */ /* 0x010fca00078e0206 */
[----:B------:R-:W4:Y:S04]  /*01a0*/  LDG.E R0, desc[UR36][R6.64+0x4] ;  /* 0x0000042406007981 */ /* 0x000f28000c1e1900 */
[----:B------:R-:W4:Y:S01]  /*01b0*/  LDG.E R25, desc[UR36][R6.64] ;  /* 0x0000002406197981 */ /* 0x000f22000c1e1900 */
[----:B-----5:R-:W-:Y:S02]  /*01c0*/  IABS R4, R27 ;  /* 0x0000001b00047213 */ /* 0x020fe40000000000 */
[----:B------:R-:W-:Y:S02]  /*01d0*/  ISETP.GE.AND P2, PT, R27, RZ, PT ;  /* 0x000000ff1b00720c */ /* 0x000fe40003f46270 */
[----:B------:R-:W-:Y:S01]  /*01e0*/  IADD3 R31, PT, PT, R30, R31, RZ ;  /* 0x0000001f1e1f7210 */ /* 0x000fe20007ffe0ff */
[----:B------:R-:W-:Y:S05]  /*01f0*/  YIELD ;  /* 0x0000000000007946 */ /* 0x000fea0003800000 */
[----:B------:R-:W-:Y:S01]  /*0200*/  BSSY.RECONVERGENT B6, `(.L_x_286) ;  /* 0x0000030000067945 */ /* 0x000fe20003800200 */
[----:B----4-:R-:W-:-:S04]  /*0210*/  IADD3 R19, PT, PT, -R25, R0, RZ ;  /* 0x0000000019137210 */ /* 0x010fc80007ffe1ff */
[----:B------:R-:W-:-:S04]  /*0220*/  IABS R8, R19 ;  /* 0x0000001300087213 */ /* 0x000fc80000000000 */
[----:B------:R-:W0:Y:S08]  /*0230*/  I2F.RP R0, R8 ;  /* 0x0000000800007306 */ /* 0x000e300000209400 */
[----:B0-----:R-:W0:Y:S02]  /*0240*/  MUFU.RCP R0, R0 ;  /* 0x0000000000007308 */ /* 0x001e240000001000 */
[----:B0-----:R-:W-:-:S06]  /*0250*/  VIADD R2, R0, 0xffffffe ;  /* 0x0ffffffe00027836 */ /* 0x001fcc0000000000 */
[----:B------:R0:W1:Y:S01]  /*0260*/  F2I.FTZ.U32.TRUNC.NTZ R3, R2 ;  /* 0x0000000200037305 */ /* 0x000062000021f000 */
[----:B------:R-:W-:Y:S01]  /*0270*/  IABS R6, R19 ;  /* 0x0000001300067213 */ /* 0x000fe20000000000 */
[----:B0-----:R-:W-:Y:S02]  /*0280*/  IMAD.MOV.U32 R2, RZ, RZ, RZ ;  /* 0x000000ffff027224 */ /* 0x001fe400078e00ff */
[----:B-1----:R-:W-:-:S04]  /*0290*/  IMAD.MOV R9, RZ, RZ, -R3 ;  /* 0x000000ffff097224 */ /* 0x002fc800078e0a03 */
[----:B------:R-:W-:-:S04]  /*02a0*/  IMAD R5, R9, R8, RZ ;  /* 0x0000000809057224 */ /* 0x000fc800078e02ff */
[----:B------:R-:W-:Y:S01]  /*02b0*/  IMAD.HI.U32 R3, R3, R5, R2 ;  /* 0x0000000503037227 */ /* 0x000fe200078e0002 */
[----:B------:R-:W-:-:S05]  /*02c0*/  IADD3 R0, PT, PT, RZ, -R6, RZ ;  /* 0x80000006ff007210 */ /* 0x000fca0007ffe0ff */
[----:B------:R-:W-:-:S04]  /*02d0*/  IMAD.HI.U32 R3, R3, R4, RZ ;  /* 0x0000000403037227 */ /* 0x000fc800078e00ff */
[----:B------:R-:W-:Y:S02]  /*02e0*/  IMAD R3, R3, R0, R4 ;  /* 0x0000000003037224 */ /* 0x000fe400078e0204 */
[----:B------:R-:W0:Y:S03]  /*02f0*/  LDC R0, c[0x0][0x3ac] ;  /* 0x0000eb00ff007b82 */ /* 0x000e260000000800 */
[----:B------:R-:W-:-:S13]  /*0300*/  ISETP.GT.U32.AND P0, PT, R8, R3, PT ;  /* 0x000000030800720c */ /* 0x000fda0003f04070 */
[----:B------:R-:W-:-:S05]  /*0310*/  @!P0 IMAD.IADD R3, R3, 0x1, -R8 ;  /* 0x0000000103038824 */ /* 0x000fca00078e0a08 */
[----:B------:R-:W-:Y:S02]  /*0320*/  ISETP.GT.U32.AND P0, PT, R8, R3, PT ;  /* 0x000000030800720c */ /* 0x000fe40003f04070 */
[----:B------:R-:W-:-:S11]  /*0330*/  ISETP.NE.AND P1, PT, R19, RZ, PT ;  /* 0x000000ff1300720c */ /* 0x000fd60003f25270 */
[----:B------:R-:W-:Y:S01]  /*0340*/  @!P0 IMAD.IADD R3, R3, 0x1, -R8 ;  /* 0x0000000103038824 */ /* 0x000fe200078e0a08 */
[----:B------:R-:W-:-:S04]  /*0350*/  ISETP.NE.AND P0, PT, R17, RZ, PT ;  /* 0x000000ff1100720c */ /* 0x000fc80003f05270 */
[----:B------:R-:W-:Y:S01]  /*0360*/  ISETP.EQ.AND P0, PT, R27, 0x458, !P0 ;  /* 0x000004581b00780c */ /* 0x000fe20004702270 */
[----:B------:R-:W-:Y:S01]  /*0370*/  @!P2 IMAD.MOV R3, RZ, RZ, -R3 ;  /* 0x000000ffff03a224 */ /* 0x000fe200078e0a03 */
[----:B------:R-:W-:Y:S02]  /*0380*/  @!P1 LOP3.LUT R3, RZ, R19, RZ, 0x33, !PT ;  /* 0x00000013ff039212 */ /* 0x000fe400078e33ff */
[----:B0-----:R-:W-:Y:S02]  /*0390*/  ISETP.GE.AND P1, PT, R31, R0, PT ;  /* 0x000000001f00720c */ /* 0x001fe40003f26270 */
[----:B------:R-:W-:Y:S01]  /*03a0*/  P2R R16, PR, RZ, 0x1 ;  /* 0x00000001ff107803 */ /* 0x000fe20000000000 */
[----:B------:R-:W-:Y:S01]  /*03b0*/  IMAD.MOV.U32 R18, RZ, RZ, R3 ;  /* 0x000000ffff127224 */ /* 0x000fe200078e0003 */
[----:B------:R-:W-:-:S05]  /*03c0*/  P2R R32, PR, RZ, 0x2 ;  /* 0x00000002ff207803 */ /* 0x000fca0000000000 */
[----:B------:R-:W-:Y:S05]  /*03d0*/  @!P0 BRA `(.L_x_287) ;  /* 0x0000000000488947 */ /* 0x000fea0003800000 */
[----:B------:R-:W0:Y:S01]  /*03e0*/  LDC.64 R6, c[0x0][0x388] ;  /* 0x0000e200ff067b82 */ /* 0x000e220000000a00 */
[----:B------:R-:W-:Y:S01]  /*03f0*/  IMAD.IADD R3, R25, 0x1, R18 ;  /* 0x0000000119037824 */ /* 0x000fe200078e0212 */
[----:B------:R-:W-:Y:S01]  /*0400*/  MOV R2, 0x198 ;  /* 0x0000019800027802 */ /* 0x000fe20000000f00 */
[----:B------:R-:W1:Y:S02]  /*0410*/  LDCU.64 UR4, c[0x4][0x168] ;  /* 0x01002d00ff0477ac */ /* 0x000e640008000a00 */
[----:B0-----:R-:W-:-:S05]  /*0420*/  IMAD.WIDE R6, R3, 0x4, R6 ;  /* 0x0000000403067825 */ /* 0x001fca00078e0206 */
[----:B------:R0:W4:Y:S01]  /*0430*/  LDG.E R24, desc[UR36][R6.64] ;  /* 0x0000002406187981 */ /* 0x000122000c1e1900 */
[----:B-1----:R-:W-:Y:S01]  /*0440*/  MOV R4, UR4 ;  /* 0x0000000400047c02 */ /* 0x002fe20008000f00 */
[----:B------:R-:W-:Y:S02]  /*0450*/  IMAD.U32 R5, RZ, RZ, UR5 ;  /* 0x00000005ff057e24 */ /* 0x000fe4000f8e00ff */
[----:B------:R1:W-:Y:S01]  /*0460*/  STL.64 [R1], R18 ;  /* 0x0000001201007387 */ /* 0x0003e20000100a00 */
[----:B0-----:R-:W-:Y:S02]  /*0470*/  IMAD.MOV.U32 R6, RZ, RZ, R29 ;  /* 0x000000ffff067224 */ /* 0x001fe400078e001d */
[----:B------:R-:W-:Y:S02]  /*0480*/  IMAD.MOV.U32 R7, RZ, RZ, R28 ;  /* 0x000000ffff077224 */ /* 0x000fe400078e001c */
[----:B----4-:R-:W-:Y:S01]  /*0490*/  IMAD R0, R24, R0, R0 ;  /* 0x0000000018007224 */ /* 0x010fe200078e0200 */
[----:B------:R1:W-:Y:S03]  /*04a0*/  STL.64 [R1+0x8], R24 ;  /* 0x0000081801007387 */ /* 0x0003e60000100a00 */
[----:B------:R-:W-:-:S02]  /*04b0*/  IMAD.IADD R0, R3, 0x1, R0 ;  /* 0x0000000103007824 */ /* 0x000fc400078e0200 */
[----:B------:R-:W0:Y:S03]  /*04c0*/  LDC.64 R2, c[0x4][R2] ;  /* 0x0100000002027b82 */ /* 0x000e260000000a00 */
[----:B------:R1:W-:Y:S02]  /*04d0*/  STL [R1+0x10], R0 ;  /* 0x0000100001007387 */ /* 0x0003e40000100800 */
[----:B------:R-:W-:-:S07]  /*04e0*/  LEPC R20, `(.L_x_287) ;  /* 0x000000001014794e */ /* 0x000fce0000000000 */
[----:B0123--:R-:W-:Y:S05]  /*04f0*/  CALL.ABS.NOINC R2 ;  /* 0x0000000002007343 */ /* 0x00ffea0003c00000 */
.L_x_287:
[----:B--23--:R-:W-:Y:S05]  /*0500*/  BSYNC.RECONVERGENT B6 ;  /* 0x0000000000067941 */ /* 0x00cfea0003800200 */
.L_x_286:
[----:B------:R-:W-:Y:S01]  /*0510*/  IADD3 R2, PT, PT, R25, R18, RZ ;  /* 0x0000001219027210 */ /* 0x000fe20007ffe0ff */
[----:B------:R-:W-:Y:S03]  /*0520*/  BSSY.RECONVERGENT B6, `(.L_x_288) ;  /* 0x000000f000067945 */ /* 0x000fe60003800200 */
[----:B------:R-:W-:-:S13]  /*0530*/  ISETP.GT.AND P0, PT, R2, UR38, PT ;  /* 0x0000002602007c0c */ /* 0x000fda000bf04270 */
[----:B------:R-:W-:Y:S05]  /*0540*/  @!P0 BRA `(.L_x_289) ;  /* 0x0000000000308947 */ /* 0x000fea0003800000 */
[----:B------:R-:W-:Y:S01]  /*0550*/  MOV R8, 0x198 ;  /* 0x0000019800087802 */ /* 0x000fe20000000f00 */
[----:B------:R-:W-:Y:S01]  /*0560*/  IMAD.MOV.U32 R10, RZ, RZ, RZ ;  /* 0x000000ffff0a7224 */ /* 0x000fe200078e00ff */
[----:B------:R-:W0:Y:S01]  /*0570*/  LDCU.64 UR4, c[0x4][0x170] ;  /* 0x01002e00ff0477ac */ /* 0x000e220008000a00 */
[----:B------:R-:W-:Y:S01]  /*0580*/  IMAD.MOV.U32 R11, RZ, RZ, R18 ;  /* 0x000000ffff0b7224 */ /* 0x000fe200078e0012 */
[----:B------:R-:W-:Y:S01]  /*0590*/  MOV R7, R28 ;  /* 0x0000001c00077202 */ /* 0x000fe20000000f00 */
[----:B------:R-:W-:Y:S01]  /*05a0*/  IMAD.MOV.U32 R6, RZ, RZ, R29 ;  /* 0x000000ffff067224 */ /* 0x000fe200078e001d */
[----:B------:R-:W1:Y:S02]  /*05b0*/  LDC.64 R8, c[0x4][R8] ;  /* 0x0100000008087b82 */ /* 0x000e640000000a00 */
[----:B------:R2:W-:Y:S01]  /*05c0*/  STL.64 [R1], R10 ;  /* 0x0000000a01007387 */ /* 0x0005e20000100a00 */
[----:B0-----:R-:W-:Y:S01]  /*05d0*/  MOV R4, UR4 ;  /* 0x0000000400047c02 */ /* 0x001fe20008000f00 */
[----:B--2---:R-:W-:-:S07]  /*05e0*/  IMAD.U32 R5, RZ, RZ, UR5 ;  /* 0x00000005ff057e24 */ /* 0x004fce000f8e00ff */
[----:B------:R-:W-:-:S07]  /*05f0*/  LEPC R20, `(.L_x_289) ;  /* 0x000000001014794e */ /* 0x000fce0000000000 */
[----:B-1----:R-:W-:Y:S05]  /*0600*/  CALL.ABS.NOINC R8 ;  /* 0x0000000008007343 */ /* 0x002fea0003c00000 */
.L_x_289:
[----:B------:R-:W-:Y:S05]  /*0610*/  BSYNC.RECONVERGENT B6 ;  /* 0x0000000000067941 */ /* 0x000fea0003800200 */
.L_x_288:
[----:B------:R-:W0:Y:S01]  /*0620*/  LDC.64 R4, c[0x0][0x388] ;  /* 0x0000e200ff047b82 */ /* 0x000e220000000a00 */
[----:B------:R-:W-:Y:S02]  /*0630*/  IMAD.MOV.U32 R26, RZ, RZ, -0x1 ;  /* 0xffffffffff1a7424 */ /* 0x000fe400078e00ff */
[----:B0-----:R-:W-:-:S06]  /*0640*/  IMAD.WIDE R4, R2, 0x4, R4 ;  /* 0x0000000402047825 */ /* 0x001fcc00078e0204 */
[----:B------:R-:W2:Y:S01]  /*0650*/  ATOMG.E.CAS.STRONG.GPU PT, R4, [R4], R26, R27 ;  /* 0x0000001a040473a9 */ /* 0x000ea200001ee11b */
[----:B------:R-:W-:Y:S01]  /*0660*/  BSSY B7, `(.L_x_290) ;  /* 0x0000023000077945 */ /* 0x000fe20003800000 */
[----:B--2---:R-:W-:-:S13]  /*0670*/  ISETP.NE.AND P0, PT, R4, -0x1, PT ;  /* 0xffffffff0400780c */ /* 0x004fda0003f05270 */
[----:B------:R-:W-:Y:S05]  /*0680*/  @!P0 BRA `(.L_x_291) ;  /* 0x0000000000808947 */ /* 0x000fea0003800000 */
[----:B------:R-:W-:-:S07]  /*0690*/  IMAD.MOV.U32 R22, RZ, RZ, RZ ;  /* 0x000000ffff167224 */ /* 0x000fce00078e00ff */
.L_x_294:
[----:B------:R-:W-:Y:S01]  /*06a0*/  ISETP.GT.AND P0, PT, R2, UR38, PT ;  /* 0x0000002602007c0c */ /* 0x000fe2000bf04270 */
[----:B------:R-:W-:Y:S05]  /*06b0*/  YIELD ;  /* 0x0000000000007946 */ /* 0x000fea0003800000 */
[----:B------:R-:W-:Y:S01]  /*06c0*/  BSSY.RECONVERGENT B6, `(.L_x_292) ;  /* 0x000000d000067945 */ /* 0x000fe20003800200 */
[----:B------:R-:W-:-:S06]  /*06d0*/  MOV R23, R18 ;  /* 0x0000001200177202 */ /* 0x000fcc0000000f00 */
[----:B------:R-:W-:Y:S05]  /*06e0*/  @!P0 BRA `(.L_x_293) ;  /* 0x0000000000288947 */ /* 0x000fea0003800000 */
[----:B------:R-:W-:Y:S01]  /*06f0*/  MOV R2, 0x198 ;  /* 0x0000019800027802 */ /* 0x000fe20000000f00 */
[----:B------:R0:W-:Y:S01]  /*0700*/  STL.64 [R1], R22 ;  /* 0x0000001601007387 */ /* 0x0001e20000100a00 */
[----:B------:R-:W1:Y:S01]  /*0710*/  LDCU.64 UR4, c[0x4][0x170] ;  /* 0x01002e00ff0477ac */ /* 0x000e620008000a00 */
[----:B------:R-:W-:Y:S01]  /*0720*/  MOV R6, R29 ;  /* 0x0000001d00067202 */ /* 0x000fe20000000f00 */
[----:B------:R-:W-:Y:S02]  /*0730*/  IMAD.MOV.U32 R7, RZ, RZ, R28 ;  /* 0x000000ffff077224 */ /* 0x000fe400078e001c */
[----:B------:R-:W2:Y:S01]  /*0740*/  LDC.64 R2, c[0x4][R2] ;  /* 0x0100000002027b82 */ /* 0x000ea20000000a00 */
[----:B-1----:R-:W-:Y:S02]  /*0750*/  IMAD.U32 R4, RZ, RZ, UR4 ;  /* 0x00000004ff047e24 */ /* 0x002fe4000f8e00ff */
[----:B0-----:R-:W-:-:S07]  /*0760*/  IMAD.U32 R5, RZ, RZ, UR5 ;  /* 0x00000005ff057e24 */ /* 0x001fce000f8e00ff */
[----:B------:R-:W-:-:S07]  /*0770*/  LEPC R20, `(.L_x_293) ;  /* 0x000000001014794e */ /* 0x000fce0000000000 */
[----:B--2---:R-:W-:Y:S05]  /*0780*/  CALL.ABS.NOINC R2 ;  /* 0x0000000002007343 */ /* 0x004fea0003c00000 */
.L_x_293:
[----:B------:R-:W-:Y:S05]  /*0790*/  BSYNC.RECONVERGENT B6 ;  /* 0x0000000000067941 */ /* 0x000fea0003800200 */
.L_x_292:
[----:B------:R-:W-:Y:S01]  /*07a0*/  VIADD R22, R22, 0x1 ;  /* 0x0000000116167836 */ /* 0x000fe20000000000 */
[----:B------:R-:W0:Y:S01]  /*07b0*/  LDC.64 R4, c[0x0][0x388] ;  /* 0x0000e200ff047b82 */ /* 0x000e220000000a00 */
[----:B------:R-:W-:Y:S01]  /*07c0*/  IADD3 R0, PT, PT, R23, 0x1, RZ ;  /* 0x0000000117007810 */ /* 0x000fe20007ffe0ff */
[----:B------:R-:W-:Y:S02]  /*07d0*/  IMAD.MOV.U32 R26, RZ, RZ, -0x1 ;  /* 0xffffffffff1a7424 */ /* 0x000fe400078e00ff */
[----:B------:R-:W-:Y:S02]  /*07e0*/  ISETP.NE.AND P0, PT, R22, UR39, PT ;  /* 0x0000002716007c0c */ /* 0x000fe4000bf05270 */
[----:B------:R-:W-:Y:S02]  /*07f0*/  ISETP.NE.AND P1, PT, R0, R19, PT ;  /* 0x000000130000720c */ /* 0x000fe40003f25270 */
[----:B------:R-:W-:-:S09]  /*0800*/  SEL R22, R22, RZ, P0 ;  /* 0x000000ff16167207 */ /* 0x000fd20000000000 */
[----:B------:R-:W-:-:S05]  /*0810*/  @!P0 SEL R23, R0, RZ, P1 ;  /* 0x000000ff00178207 */ /* 0x000fca0000800000 */
[----:B------:R-:W-:-:S04]  /*0820*/  IMAD.IADD R3, R25, 0x1, R23 ;  /* 0x0000000119037824 */ /* 0x000fc800078e0217 */
[----:B------:R-:W-:-:S04]  /*0830*/  IMAD R2, R22, UR40, R3 ;  /* 0x0000002816027c24 */ /* 0x000fc8000f8e0203 */
[----:B0-----:R-:W-:-:S06]  /*0840*/  IMAD.WIDE R4, R2, 0x4, R4 ;  /* 0x0000000402047825 */ /* 0x001fcc00078e0204 */
[----:B------:R-:W2:Y:S01]  /*0850*/  ATOMG.E.CAS.STRONG.GPU PT, R4, [R4], R26, R27 ;  /* 0x0000001a040473a9 */ /* 0x000ea200001ee11b */
[----:B------:R-:W-:Y:S02]  /*0860*/  MOV R18, R23 ;  /* 0x0000001700127202 */ /* 0x000fe40000000f00 */
[----:B--2---:R-:W-:-:S13]  /*0870*/  ISETP.NE.AND P0, PT, R4, -0x1, PT ;  /* 0xffffffff0400780c */ /* 0x004fda0003f05270 */
[----:B------:R-:W-:Y:S05]  /*0880*/  @P0 BRA `(.L_x_294) ;  /* 0xfffffffc00840947 */ /* 0x000fea000383ffff */
.L_x_291:
[----:B------:R-:W-:Y:S05]  /*0890*/  BSYNC B7 ;  /* 0x0000000000077941 */ /* 0x000fea0003800000 */
.L_x_290:
[----:B------:R-:W-:Y:S01]  /*08a0*/  ISETP.NE.AND P0, PT, R16, RZ, PT ;  /* 0x000000ff1000720c */ /* 0x000fe20003f05270 */
[----:B------:R-:W-:-:S12]  /*08b0*/  BSSY.RECONVERGENT B6, `(.L_x_295) ;  /* 0x000000d000067945 */ /* 0x000fd80003800200 */
[----:B------:R-:W-:Y:S05]  /*08c0*/  @!P0 BRA `(.L_x_296) ;  /* 0x00000000002c8947 */ /* 0x000fea0003800000 */
[----:B------:R-:W-:Y:S01]  /*08d0*/  MOV R8, 0x198 ;  /* 0x0000019800087802 */ /* 0x000fe20000000f00 */
[----:B------:R-:W-:Y:S01]  /*08e0*/  IMAD.MOV.U32 R3, RZ, RZ, R18 ;  /* 0x000000ffff037224 */ /* 0x000fe200078e0012 */
[----:B------:R-:W0:Y:S01]  /*08f0*/  LDCU.64 UR4, c[0x4][0x178] ;  /* 0x01002f00ff0477ac */ /* 0x000e220008000a00 */
[----:B------:R-:W-:Y:S02]  /*0900*/  IMAD.MOV.U32 R6, RZ, RZ, R29 ;  /* 0x000000ffff067224 */ /* 0x000fe400078e001d */
[----:B------:R-:W-:Y:S01]  /*0910*/  IMAD.MOV.U32 R7, RZ, RZ, R28 ;  /* 0x000000ffff077224 */ /* 0x000fe200078e001c */
[----:B------:R1:W-:Y:S01]  /*0920*/  STL.64 [R1], R2 ;  /* 0x0000000201007387 */ /* 0x0003e20000100a00 */
[----:B------:R-:W2:Y:S01]  /*0930*/  LDC.64 R8, c[0x4][R8] ;  /* 0x0100000008087b82 */ /* 0x000ea20000000a00 */
[----:B0-----:R-:W-:Y:S01]  /*0940*/  IMAD.U32 R4, RZ, RZ, UR4 ;  /* 0x00000004ff047e24 */ /* 0x001fe2000f8e00ff */
[----:B-1----:R-:W-:-:S07]  /*0950*/  MOV R5, UR5 ;  /* 0x0000000500057c02 */ /* 0x002fce0008000f00 */
[----:B------:R-:W-:-:S07]  /*0960*/  LEPC R20, `(.L_x_296) ;  /* 0x000000001014794e */ /* 0x000fce0000000000 */
[----:B--2---:R-:W-:Y:S05]  /*0970*/  CALL.ABS.NOINC R8 ;  /* 0x0000000008007343 */ /* 0x004fea0003c00000 */
.L_x_296:
[----:B------:R-:W-:Y:S05]  /*0980*/  BSYNC.RECONVERGENT B6 ;  /* 0x0000000000067941 */ /* 0x000fea0003800200 */
.L_x_295:
[----:B------:R-:W-:Y:S01]  /*0990*/  ISETP.NE.AND P0, PT, R2, 0x31e5, PT ;  /* 0x000031e50200780c */ /* 0x000fe20003f05270 */
[----:B------:R-:W-:-:S12]  /*09a0*/  BSSY.RECONVERGENT B6, `(.L_x_297) ;  /* 0x000000d000067945 */ /* 0x000fd80003800200 */
[----:B------:R-:W-:Y:S05]  /*09b0*/  @P0 BRA `(.L_x_298) ;  /* 0x00000000002c0947 */ /* 0x000fea0003800000 */
[----:B------:R-:W-:Y:S01]  /*09c0*/  MOV R16, R27 ;  /* 0x0000001b00107202 */ /* 0x000fe20000000f00 */
[----:B------:R-:W0:Y:S01]  /*09d0*/  LDCU.64 UR4, c[0x4][0x180] ;  /* 0x01003000ff0477ac */ /* 0x000e220008000a00 */
[----:B------:R-:W-:Y:S01]  /*09e0*/  MOV R0, 0x198 ;  /* 0x0000019800007802 */ /* 0x000fe20000000f00 */
[----:B------:R-:W-:Y:S01]  /*09f0*/  IMAD.MOV.U32 R7, RZ, RZ, R28 ;  /* 0x000000ffff077224 */ /* 0x000fe200078e001c */
[----:B------:R-:W-:Y:S01]  /*0a00*/  MOV R6, R29 ;  /* 0x0000001d00067202 */ /* 0x000fe20000000f00 */
[----:B------:R1:W-:Y:S01]  /*0a10*/  STL.64 [R1], R16 ;  /* 0x0000001001007387 */ /* 0x0003e20000100a00 */
[----:B------:R1:W2:Y:S01]  /*0a20*/  LDC.64 R2, c[0x4][R0] ;  /* 0x0100000000027b82 */ /* 0x0002a20000000a00 */
[----:B0-----:R-:W-:Y:S02]  /*0a30*/  IMAD.U32 R4, RZ, RZ, UR4 ;  /* 0x00000004ff047e24 */ /* 0x001fe4000f8e00ff */
[----:B-1----:R-:W-:-:S07]  /*0a40*/  IMAD.U32 R5, RZ, RZ, UR5 ;  /* 0x00000005ff057e24 */ /* 0x002fce000f8e00ff */
[----:B------:R-:W-:-:S07]  /*0a50*/  LEPC R20, `(.L_x_298) ;  /* 0x000000001014794e */ /* 0x000fce0000000000 */
[----:B--2---:R-:W-:Y:S05]  /*0a60*/  CALL.ABS.NOINC R2 ;  /* 0x0000000002007343 */ /* 0x004fea0003c00000 */
.L_x_298:
[----:B------:R-:W-:Y:S05]  /*0a70*/  BSYNC.RECONVERGENT B6 ;  /* 0x0000000000067941 */ /* 0x000fea0003800200 */
.L_x_297:
[----:B------:R-:W-:-:S13]  /*0a80*/  ISETP.NE.AND P6, PT, R32, RZ, PT ;  /* 0x000000ff2000720c */ /* 0x000fda0003fc5270 */
[----:B------:R-:W-:Y:S05]  /*0a90*/  @!P6 BRA `(.L_x_299) ;  /* 0xfffffff400a4e947 */ /* 0x000fea000383ffff */
[----:B------:R-:W-:Y:S05]  /*0aa0*/  EXIT ;  /* 0x000000000000794d */ /* 0x000fea0003800000 */
.L_x_300:
        /* <DEDUP_REMOVED lines=13> */
.L_x_318:


//--------------------- .text._Z20buildHashTableOffsetPiS_S_ii --------------------------
	.section	.text._Z20buildHashTableOffsetPiS_S_ii,"ax",@progbits
	.align	128
        .global         _Z20buildHashTableOffsetPiS_S_ii
        .type           _Z20buildHashTableOffsetPiS_S_ii,@function
        .size           _Z20buildHashTableOffsetPiS_S_ii,(.L_x_319 - _Z20buildHashTableOffsetPiS_S_ii)
        .other          _Z20buildHashTableOffsetPiS_S_ii,@"STO_CUDA_ENTRY STV_DEFAULT"
_Z20buildHashTableOffsetPiS_S_ii:
.text._Z20buildHashTableOffsetPiS_S_ii:
[----:B------:R-:W-:Y:S08]  /*0000*/  LDC R1, c[0x0][0x37c] ;  /* 0x0000df00ff017b82 */ /* 0x000ff00000000800 */
[----:B------:R-:W0:Y:S01]  /*0010*/  LDC R5, c[0x0][0x398] ;  /* 0x0000e600ff057b82 */ /* 0x000e220000000800 */
[----:B------:R-:W1:Y:S07]  /*0020*/  LDCU.64 UR4, c[0x0][0x358] ;  /* 0x00006b00ff0477ac */ /* 0x000e6e0008000a00 */
[----:B------:R-:W0:Y:S08]  /*0030*/  LDC.64 R8, c[0x0][0x390] ;  /* 0x0000e400ff087b82 */ /* 0x000e300000000a00 */
[----:B------:R-:W2:Y:S01]  /*0040*/  LDC.64 R2, c[0x0][0x388] ;  /* 0x0000e200ff027b82 */ /* 0x000ea20000000a00 */
[----:B0-----:R-:W-:-:S06]  /*0050*/  IMAD.WIDE R8, R5, 0x4, R8 ;  /* 0x0000000405087825 */ /* 0x001fcc00078e0208 */
[----:B-1----:R-:W3:Y:S01]  /*0060*/  LDG.E R9, desc[UR4][R8.64+-0x4] ;  /* 0xfffffc0408097981 */ /* 0x002ee2000c1e1900 */
[----:B--2---:R-:W-:-:S05]  /*0070*/  IMAD.WIDE R6, R5, 0x4, R2 ;  /* 0x0000000405067825 */ /* 0x004fca00078e0202 */
[----:B------:R-:W3:Y:S01]  /*0080*/  LDG.E R0, desc[UR4][R6.64+-0x4] ;  /* 0xfffffc0406007981 */ /* 0x000ee2000c1e1900 */
[----:B------:R-:W0:Y:S01]  /*0090*/  S2R R11, SR_TID.X ;  /* 0x00000000000b7919 */ /* 0x000e220000002100 */
[----:B------:R-:W0:Y:S08]  /*00a0*/  S2UR UR6, SR_CTAID.X ;  /* 0x00000000000679c3 */ /* 0x000e300000002500 */
[----:B------:R-:W0:Y:S01]  /*00b0*/  LDC R10, c[0x0][0x360] ;  /* 0x0000d800ff0a7b82 */ /* 0x000e220000000800 */
[----:B------:R-:W1:Y:S01]  /*00c0*/  LDCU UR7, c[0x0][0x370] ;  /* 0x00006e00ff0777ac */ /* 0x000e620008000800 */
[----:B0-----:R-:W-:-:S05]  /*00d0*/  IMAD R4, R10, UR6, R11 ;  /* 0x000000060a047c24 */ /* 0x001fca000f8e020b */
[----:B------:R-:W-:Y:S02]  /*00e0*/  ISETP.GT.AND P0, PT, R4, R5, PT ;  /* 0x000000050400720c */ /* 0x000fe40003f04270 */
[----:B---3--:R-:W-:Y:S01]  /*00f0*/  IADD3 R11, PT, PT, R0, R9, RZ ;  /* 0x00000009000b7210 */ /* 0x008fe20007ffe0ff */
[----:B-1----:R-:W-:-:S04]  /*0100*/  IMAD R0, R10, UR7, RZ ;  /* 0x000000070a007c24 */ /* 0x002fc8000f8e02ff */
[----:B------:R0:W-:Y:S06]  /*0110*/  STG.E desc[UR4][R6.64], R11 ;  /* 0x0000000b06007986 */ /* 0x0001ec000c101904 */
[----:B------:R-:W-:Y:S05]  /*0120*/  @P0 EXIT ;  /* 0x000000000000094d */ /* 0x000fea0003800000 */
[C---:B------:R-:W-:Y:S01]  /*0130*/  VIMNMX.U32 R10, PT, PT, R0.reuse, 0x1, !PT ;  /* 0x00000001000a7848 */ /* 0x040fe20007fe0000 */
[----:B------:R-:W-:Y:S01]  /*0140*/  IMAD.MOV.U32 R9, RZ, RZ, R4 ;  /* 0x000000ffff097224 */ /* 0x000fe200078e0004 */
[----:B0-----:R-:W-:Y:S01]  /*0150*/  IADD3 R11, PT, PT, R5, 0x1, RZ ;  /* 0x00000001050b7810 */ /* 0x001fe20007ffe0ff */
[----:B------:R-:W0:Y:S01]  /*0160*/  LDCU UR7, c[0x0][0x39c] ;  /* 0x00007380ff0777ac */ /* 0x000e220008000800 */
[----:B------:R-:W1:Y:S01]  /*0170*/  I2F.U32.RP R8, R10 ;  /* 0x0000000a00087306 */ /* 0x000e620000209000 */
[----:B------:R-:W-:Y:S01]  /*0180*/  IMAD.IADD R4, R0, 0x1, R9 ;  /* 0x0000000100047824 */ /* 0x000fe200078e0209 */
[----:B------:R-:W-:Y:S01]  /*0190*/  IADD3 R13, PT, PT, RZ, -R10, RZ ;  /* 0x8000000aff0d7210 */ /* 0x000fe20007ffe0ff */
[----:B------:R-:W2:Y:S01]  /*01a0*/  LDCU UR6, c[0x0][0x39c] ;  /* 0x00007380ff0677ac */ /* 0x000ea20008000800 */
[----:B------:R-:W-:Y:S01]  /*01b0*/  ISETP.NE.U32.AND P2, PT, R10, RZ, PT ;  /* 0x000000ff0a00720c */ /* 0x000fe20003f45070 */
[----:B------:R-:W-:Y:S01]  /*01c0*/  BSSY.RECONVERGENT B0, `(.L_x_301) ;  /* 0x0000027000007945 */ /* 0x000fe20003800200 */
[----:B------:R-:W-:-:S02]  /*01d0*/  ISETP.GE.AND P0, PT, R4, R11, PT ;  /* 0x0000000b0400720c */ /* 0x000fc40003f06270 */
[----:B------:R-:W-:Y:S01]  /*01e0*/  VIMNMX R11, PT, PT, R4, R11, !PT ;  /* 0x0000000b040b7248 */ /* 0x000fe20007fe0100 */
[----:B-1----:R-:W1:Y:S02]  /*01f0*/  MUFU.RCP R8, R8 ;  /* 0x0000000800087308 */ /* 0x002e640000001000 */
[----:B-1----:R-:W-:Y:S02]  /*0200*/  IADD3 R6, PT, PT, R8, 0xffffffe, RZ ;  /* 0x0ffffffe08067810 */ /* 0x002fe40007ffe0ff */
[----:B------:R-:W-:-:S04]  /*0210*/  SEL R8, RZ, 0x1, P0 ;  /* 0x00000001ff087807 */ /* 0x000fc80000000000 */
[----:B------:R1:W3:Y:S01]  /*0220*/  F2I.FTZ.U32.TRUNC.NTZ R7, R6 ;  /* 0x0000000600077305 */ /* 0x0002e2000021f000 */
[----:B------:R-:W-:Y:S01]  /*0230*/  IADD3 R11, PT, PT, R11, -R4, -R8 ;  /* 0x800000040b0b7210 */ /* 0x000fe20007ffe808 */
[----:B-1----:R-:W-:Y:S02]  /*0240*/  HFMA2 R6, -RZ, RZ, 0, 0 ;  /* 0x00000000ff067431 */ /* 0x002fe400000001ff */
[----:B---3--:R-:W-:-:S04]  /*0250*/  IMAD R13, R13, R7, RZ ;  /* 0x000000070d0d7224 */ /* 0x008fc800078e02ff */
[----:B------:R-:W-:-:S06]  /*0260*/  IMAD.HI.U32 R6, R7, R13, R6 ;  /* 0x0000000d07067227 */ /* 0x000fcc00078e0006 */
[----:B------:R-:W-:Y:S02]  /*0270*/  IMAD.HI.U32 R13, R6, R11, RZ ;  /* 0x0000000b060d7227 */ /* 0x000fe400078e00ff */
[----:B------:R-:W1:Y:S03]  /*0280*/  LDC.64 R6, c[0x0][0x380] ;  /* 0x0000e000ff067b82 */ /* 0x000e660000000a00 */
[----:B------:R-:W-:-:S05]  /*0290*/  IADD3 R4, PT, PT, -R13, RZ, RZ ;  /* 0x000000ff0d047210 */ /* 0x000fca0007ffe1ff */
[----:B------:R-:W-:-:S05]  /*02a0*/  IMAD R11, R10, R4, R11 ;  /* 0x000000040a0b7224 */ /* 0x000fca00078e020b */
[----:B------:R-:W-:-:S13]  /*02b0*/  ISETP.GE.U32.AND P0, PT, R11, R10, PT ;  /* 0x0000000a0b00720c */ /* 0x000fda0003f06070 */
[----:B------:R-:W-:Y:S01]  /*02c0*/  @P0 IMAD.IADD R11, R11, 0x1, -R10 ;  /* 0x000000010b0b0824 */ /* 0x000fe200078e0a0a */
[----:B------:R-:W-:-:S04]  /*02d0*/  @P0 IADD3 R13, PT, PT, R13, 0x1, RZ ;  /* 0x000000010d0d0810 */ /* 0x000fc80007ffe0ff */
[----:B------:R-:W-:-:S13]  /*02e0*/  ISETP.GE.U32.AND P1, PT, R11, R10, PT ;  /* 0x0000000a0b00720c */ /* 0x000fda0003f26070 */
[----:B------:R-:W-:Y:S02]  /*02f0*/  @P1 IADD3 R13, PT, PT, R13, 0x1, RZ ;  /* 0x000000010d0d1810 */ /* 0x000fe40007ffe0ff */
[----:B------:R-:W-:-:S05]  /*0300*/  @!P2 LOP3.LUT R13, RZ, R10, RZ, 0x33, !PT ;  /* 0x0000000aff0da212 */ /* 0x000fca00078e33ff */
[----:B------:R-:W-:-:S05]  /*0310*/  IMAD.IADD R4, R8, 0x1, R13 ;  /* 0x0000000108047824 */ /* 0x000fca00078e020d */
[C---:B------:R-:W-:Y:S02]  /*0320*/  LOP3.LUT R8, R4.reuse, 0x3, RZ, 0xc0, !PT ;  /* 0x0000000304087812 */ /* 0x040fe400078ec0ff */
[----:B------:R-:W-:Y:S02]  /*0330*/  ISETP.GE.U32.AND P1, PT, R4, 0x3, PT ;  /* 0x000000030400780c */ /* 0x000fe40003f26070 */
[----:B------:R-:W-:-:S13]  /*0340*/  ISETP.NE.AND P0, PT, R8, 0x3, PT ;  /* 0x000000030800780c */ /* 0x000fda0003f05270 */
[----:B012---:R-:W-:Y:S05]  /*0350*/  @!P0 BRA `(.L_x_302) ;  /* 0x0000000000348947 */ /* 0x007fea0003800000 */
[----:B------:R-:W0:Y:S01]  /*0360*/  LDC.64 R14, c[0x0][0x380] ;  /* 0x0000e000ff0e7b82 */ /* 0x000e220000000a00 */
[----:B------:R-:W-:-:S04]  /*0370*/  IADD3 R4, PT, PT, R4, 0x1, RZ ;  /* 0x0000000104047810 */ /* 0x000fc80007ffe0ff */
[----:B------:R-:W-:-:S04]  /*0380*/  LOP3.LUT R4, R4, 0x3, RZ, 0xc0, !PT ;  /* 0x0000000304047812 */ /* 0x000fc800078ec0ff */
[----:B------:R-:W-:-:S07]  /*0390*/  IADD3 R4, PT, PT, -R4, RZ, RZ ;  /* 0x000000ff04047210 */ /* 0x000fce0007ffe1ff */
.L_x_303:
[----:B------:R-:W-:-:S06]  /*03a0*/  IMAD.WIDE R12, R9, 0x4, R2 ;  /* 0x00000004090c7825 */ /* 0x000fcc00078e0202 */
[----:B------:R-:W2:Y:S01]  /*03b0*/  LDG.E R12, desc[UR4][R12.64] ;  /* 0x000000040c0c7981 */ /* 0x000ea2000c1e1900 */
[----:B01----:R-:W-:Y:S01]  /*03c0*/  IMAD.WIDE R10, R9, 0x4, R14 ;  /* 0x00000004090a7825 */ /* 0x003fe200078e020e */
[----:B------:R-:W-:-:S03]  /*03d0*/  IADD3 R9, PT, PT, R0, R9, RZ ;  /* 0x0000000900097210 */ /* 0x000fc60007ffe0ff */
[----:B------:R-:W-:-:S05]  /*03e0*/  VIADD R4, R4, 0x1 ;  /* 0x0000000104047836 */ /* 0x000fca0000000000 */
[----:B------:R-:W-:Y:S01]  /*03f0*/  ISETP.NE.AND P0, PT, R4, RZ, PT ;  /* 0x000000ff0400720c */ /* 0x000fe20003f05270 */
[----:B--2---:R-:W-:-:S05]  /*0400*/  IMAD R17, R12, UR6, RZ ;  /* 0x000000060c117c24 */ /* 0x004fca000f8e02ff */
[----:B------:R1:W-:Y:S07]  /*0410*/  STG.E desc[UR4][R10.64], R17 ;  /* 0x000000110a007986 */ /* 0x0003ee000c101904 */
[----:B------:R-:W-:Y:S05]  /*0420*/  @P0 BRA `(.L_x_303) ;  /* 0xfffffffc00dc0947 */ /* 0x000fea000383ffff */
.L_x_302:
[----:B------:R-:W-:Y:S05]  /*0430*/  BSYNC.RECONVERGENT B0 ;  /* 0x0000000000007941 */ /* 0x000fea0003800200 */
.L_x_301:
[----:B------:R-:W-:Y:S05]  /*0440*/  @!P1 EXIT ;  /* 0x000000000000994d */ /* 0x000fea0003800000 */
.L_x_304:
[----:B-12---:R-:W-:-:S05]  /*0450*/  IMAD.WIDE R16, R9, 0x4, R2 ;  /* 0x0000000409107825 */ /* 0x006fca00078e0202 */
[----:B------:R-:W2:Y:S01]  /*0460*/  LDG.E R4, desc[UR4][R16.64] ;  /* 0x0000000410047981 */ /* 0x000ea2000c1e1900 */
[----:B------:R-:W-:-:S04]  /*0470*/  IMAD.WIDE R20, R9, 0x4, R6 ;  /* 0x0000000409147825 */ /* 0x000fc800078e0206 */
[----:B------:R-:W-:-:S04]  /*0480*/  IMAD.WIDE R10, R0, 0x4, R16 ;  /* 0x00000004000a7825 */ /* 0x000fc800078e0210 */
[----:B--2---:R-:W-:-:S05]  /*0490*/  IMAD R23, R4, UR7, RZ ;  /* 0x0000000704177c24 */ /* 0x004fca000f8e02ff */
[----:B------:R0:W-:Y:S04]  /*04a0*/  STG.E desc[UR4][R20.64], R23 ;  /* 0x0000001714007986 */ /* 0x0001e8000c101904 */
[----:B------:R-:W2:Y:S01]  /*04b0*/  LDG.E R4, desc[UR4][R10.64] ;  /* 0x000000040a047981 */ /* 0x000ea2000c1e1900 */
[----:B------:R-:W-:-:S04]  /*04c0*/  IMAD.WIDE R12, R0, 0x4, R20 ;  /* 0x00000004000c7825 */ /* 0x000fc800078e0214 */
[----:B------:R-:W-:-:S04]  /*04d0*/  IMAD.WIDE R14, R0, 0x4, R10 ;  /* 0x00000004000e7825 */ /* 0x000fc800078e020a */
[----:B--2---:R-:W-:-:S05]  /*04e0*/  IMAD R25, R4, UR7, RZ ;  /* 0x0000000704197c24 */ /* 0x004fca000f8e02ff */
[----:B------:R2:W-:Y:S04]  /*04f0*/  STG.E desc[UR4][R12.64], R25 ;  /* 0x000000190c007986 */ /* 0x0005e8000c101904 */
[----:B------:R-:W3:Y:S01]  /*0500*/  LDG.E R4, desc[UR4][R14.64] ;  /* 0x000000040e047981 */ /* 0x000ee2000c1e1900 */
[----:B------:R-:W-:-:S04]  /*0510*/  IMAD.WIDE R16, R0, 0x4, R12 ;  /* 0x0000000400107825 */ /* 0x000fc800078e020c */
[----:B------:R-:W-:-:S04]  /*0520*/  IMAD.WIDE R18, R0, 0x4, R14 ;  /* 0x0000000400127825 */ /* 0x000fc800078e020e */
[----:B---3--:R-:W-:-:S05]  /*0530*/  IMAD R27, R4, UR7, RZ ;  /* 0x00000007041b7c24 */ /* 0x008fca000f8e02ff */
[----:B------:R2:W-:Y:S04]  /*0540*/  STG.E desc[UR4][R16.64], R27 ;  /* 0x0000001b10007986 */ /* 0x0005e8000c101904 */
[----:B------:R-:W0:Y:S01]  /*0550*/  LDG.E R18, desc[UR4][R18.64] ;  /* 0x0000000412127981 */ /* 0x000e22000c1e1900 */
[C---:B------:R-:W-:Y:S01]  /*0560*/  IMAD.WIDE R10, R0.reuse, 0x4, R16 ;  /* 0x00000004000a7825 */ /* 0x040fe200078e0210 */
[----:B------:R-:W-:-:S04]  /*0570*/  LEA R9, R0, R9, 0x2 ;  /* 0x0000000900097211 */ /* 0x000fc800078e10ff */
[----:B------:R-:W-:Y:S01]  /*0580*/  ISETP.GT.AND P0, PT, R9, R5, PT ;  /* 0x000000050900720c */ /* 0x000fe20003f04270 */
[----:B0-----:R-:W-:-:S05]  /*0590*/  IMAD R21, R18, UR7, RZ ;  /* 0x0000000712157c24 */ /* 0x001fca000f8e02ff */
[----:B------:R2:W-:Y:S07]  /*05a0*/  STG.E desc[UR4][R10.64], R21 ;  /* 0x000000150a007986 */ /* 0x0005ee000c101904 */
[----:B------:R-:W-:Y:S05]  /*05b0*/  @!P0 BRA `(.L_x_304) ;  /* 0xfffffffc00a48947 */ /* 0x000fea000383ffff */
[----:B------:R-:W-:Y:S05]  /*05c0*/  EXIT ;  /* 0x000000000000794d */ /* 0x000fea0003800000 */
.L_x_305:
        /* <DEDUP_REMOVED lines=11> */
.L_x_319:


//--------------------- .text._Z22translateIntoCSRKernelPiiiS_S_ --------------------------
	.section	.text._Z22translateIntoCSRKernelPiiiS_S_,"ax",@progbits
	.align	128
        .global         _Z22translateIntoCSRKernelPiiiS_S_
        .type           _Z22translateIntoCSRKernelPiiiS_S_,@function
        .size           _Z22translateIntoCSRKernelPiiiS_S_,(.L_x_320 - _Z22translateIntoCSRKernelPiiiS_S_)
        .other          _Z22translateIntoCSRKernelPiiiS_S_,@"STO_CUDA_ENTRY STV_DEFAULT"
_Z22translateIntoCSRKernelPiiiS_S_:
.text._Z22translateIntoCSRKernelPiiiS_S_:
[----:B------:R-:W-:Y:S01]  /*0000*/  LDC R1, c[0x0][0x37c] ;  /* 0x0000df00ff017b82 */ /* 0x000fe20000000800 */
[----:B------:R-:W0:Y:S07]  /*0010*/  S2R R3, SR_TID.X ;  /* 0x0000000000037919 */ /* 0x000e2e0000002100 */
[----:B------:R-:W0:Y:S01]  /*0020*/  S2UR UR4, SR_CTAID.X ;  /* 0x00000000000479c3 */ /* 0x000e220000002500 */
[----:B------:R-:W1:Y:S07]  /*0030*/  LDCU UR6, c[0x0][0x388] ;  /* 0x00007100ff0677ac */ /* 0x000e6e0008000800 */
[----:B------:R-:W0:Y:S01]  /*0040*/  LDC R0, c[0x0][0x360] ;  /* 0x0000d800ff007b82 */ /* 0x000e220000000800 */
[----:B------:R-:W2:Y:S01]  /*0050*/  LDCU UR5, c[0x0][0x370] ;  /* 0x00006e00ff0577ac */ /* 0x000ea20008000800 */
[----:B0-----:R-:W-:-:S02]  /*0060*/  IMAD R3, R0, UR4, R3 ;  /* 0x0000000400037c24 */ /* 0x001fc4000f8e0203 */
[----:B--2---:R-:W-:-:S03]  /*0070*/  IMAD R0, R0, UR5, RZ ;  /* 0x0000000500007c24 */ /* 0x004fc6000f8e02ff */
[----:B-1----:R-:W-:-:S13]  /*0080*/  ISETP.GE.AND P0, PT, R3, UR6, PT ;  /* 0x0000000603007c0c */ /* 0x002fda000bf06270 */
[----:B------:R-:W-:Y:S05]  /*0090*/  @P0 EXIT ;  /* 0x000000000000094d */ /* 0x000fea0003800000 */
[----:B------:R-:W0:Y:S01]  /*00a0*/  I2F.U32.RP R8, R0 ;  /* 0x0000000000087306 */ /* 0x000e220000209000 */
[C---:B------:R-:W-:Y:S01]  /*00b0*/  IMAD.IADD R2, R0.reuse, 0x1, R3 ;  /* 0x0000000100027824 */ /* 0x040fe200078e0203 */
[----:B------:R-:W-:Y:S01]  /*00c0*/  IADD3 R9, PT, PT, RZ, -R0, RZ ;  /* 0x80000000ff097210 */ /* 0x000fe20007ffe0ff */
[----:B------:R-:W1:Y:S01]  /*00d0*/  LDCU.64 UR4, c[0x0][0x358] ;  /* 0x00006b00ff0477ac */ /* 0x000e620008000a00 */
[----:B------:R-:W-:Y:S01]  /*00e0*/  ISETP.NE.U32.AND P2, PT, R0, RZ, PT ;  /* 0x000000ff0000720c */ /* 0x000fe20003f45070 */
[----:B------:R-:W-:Y:S01]  /*00f0*/  BSSY.RECONVERGENT B0, `(.L_x_306) ;  /* 0x000002d000007945 */ /* 0x000fe20003800200 */
[C---:B------:R-:W-:Y:S02]  /*0100*/  ISETP.GE.AND P0, PT, R2.reuse, UR6, PT ;  /* 0x0000000602007c0c */ /* 0x040fe4000bf06270 */
[----:B------:R-:W-:Y:S02]  /*0110*/  VIMNMX R7, PT, PT, R2, UR6, !PT ;  /* 0x0000000602077c48 */ /* 0x000fe4000ffe0100 */
[----:B------:R-:W-:-:S04]  /*0120*/  SEL R6, RZ, 0x1, P0 ;  /* 0x00000001ff067807 */ /* 0x000fc80000000000 */
[----:B------:R-:W-:Y:S01]  /*0130*/  IADD3 R7, PT, PT, R7, -R2, -R6 ;  /* 0x8000000207077210 */ /* 0x000fe20007ffe806 */
[----:B0-----:R-:W0:Y:S02]  /*0140*/  MUFU.RCP R8, R8 ;  /* 0x0000000800087308 */ /* 0x001e240000001000 */
[----:B0-----:R-:W-:-:S06]  /*0150*/  IADD3 R4, PT, PT, R8, 0xffffffe, RZ ;  /* 0x0ffffffe08047810 */ /* 0x001fcc0007ffe0ff */
[----:B------:R0:W2:Y:S02]  /*0160*/  F2I.FTZ.U32.TRUNC.NTZ R5, R4 ;  /* 0x0000000400057305 */ /* 0x0000a4000021f000 */
[----:B0-----:R-:W-:Y:S02]  /*0170*/  HFMA2 R4, -RZ, RZ, 0, 0 ;  /* 0x00000000ff047431 */ /* 0x001fe400000001ff */
[----:B--2---:R-:W-:-:S04]  /*0180*/  IMAD R9, R9, R5, RZ ;  /* 0x0000000509097224 */ /* 0x004fc800078e02ff */
[----:B------:R-:W-:-:S06]  /*0190*/  IMAD.HI.U32 R8, R5, R9, R4 ;  /* 0x0000000905087227 */ /* 0x000fcc00078e0004 */
[----:B------:R-:W-:-:S04]  /*01a0*/  IMAD.HI.U32 R5, R8, R7, RZ ;  /* 0x0000000708057227 */ /* 0x000fc800078e00ff */
[----:B------:R-:W-:-:S04]  /*01b0*/  IMAD.MOV R2, RZ, RZ, -R5 ;  /* 0x000000ffff027224 */ /* 0x000fc800078e0a05 */
[----:B------:R-:W-:-:S05]  /*01c0*/  IMAD R7, R0, R2, R7 ;  /* 0x0000000200077224 */ /* 0x000fca00078e0207 */
[----:B------:R-:W-:-:S13]  /*01d0*/  ISETP.GE.U32.AND P0, PT, R7, R0, PT ;  /* 0x000000000700720c */ /* 0x000fda0003f06070 */
[----:B------:R-:W-:Y:S02]  /*01e0*/  @P0 IADD3 R7, PT, PT, -R0, R7, RZ ;  /* 0x0000000700070210 */ /* 0x000fe40007ffe1ff */
[----:B------:R-:W-:Y:S02]  /*01f0*/  @P0 IADD3 R5, PT, PT, R5, 0x1, RZ ;  /* 0x0000000105050810 */ /* 0x000fe40007ffe0ff */
[----:B------:R-:W-:-:S13]  /*0200*/  ISETP.GE.U32.AND P1, PT, R7, R0, PT ;  /* 0x000000000700720c */ /* 0x000fda0003f26070 */
[----:B------:R-:W-:Y:S01]  /*0210*/  @P1 VIADD R5, R5, 0x1 ;  /* 0x0000000105051836 */ /* 0x000fe20000000000 */
[----:B------:R-:W-:-:S04]  /*0220*/  @!P2 LOP3.LUT R5, RZ, R0, RZ, 0x33, !PT ;  /* 0x00000000ff05a212 */ /* 0x000fc800078e33ff */
[----:B------:R-:W-:-:S04]  /*0230*/  IADD3 R2, PT, PT, R6, R5, RZ ;  /* 0x0000000506027210 */ /* 0x000fc80007ffe0ff */
[C---:B------:R-:W-:Y:S02]  /*0240*/  LOP3.LUT R4, R2.reuse, 0x3, RZ, 0xc0, !PT ;  /* 0x0000000302047812 */ /* 0x040fe400078ec0ff */
[----:B------:R-:W-:Y:S02]  /*0250*/  ISETP.GE.U32.AND P1, PT, R2, 0x3, PT ;  /* 0x000000030200780c */ /* 0x000fe40003f26070 */
[----:B------:R-:W-:-:S13]  /*0260*/  ISETP.NE.AND P0, PT, R4, 0x3, PT ;  /* 0x000000030400780c */ /* 0x000fda0003f05270 */
[----:B-1----:R-:W-:Y:S05]  /*0270*/  @!P0 BRA `(.L_x_307) ;  /* 0x0000000000508947 */ /* 0x002fea0003800000 */
[----:B------:R-:W0:Y:S01]  /*0280*/  LDC.64 R4, c[0x0][0x380] ;  /* 0x0000e000ff047b82 */ /* 0x000e220000000a00 */
[----:B------:R-:W-:Y:S01]  /*0290*/  IADD3 R2, PT, PT, R2, 0x1, RZ ;  /* 0x0000000102027810 */ /* 0x000fe20007ffe0ff */
[----:B------:R-:W-:-:S03]  /*02a0*/  IMAD.SHL.U32 R17, R3, 0x2, RZ ;  /* 0x0000000203117824 */ /* 0x000fc600078e00ff */
[----:B------:R-:W-:-:S03]  /*02b0*/  LOP3.LUT R2, R2, 0x3, RZ, 0xc0, !PT ;  /* 0x0000000302027812 */ /* 0x000fc600078ec0ff */
[----:B------:R-:W1:Y:S01]  /*02c0*/  LDC.64 R6, c[0x0][0x390] ;  /* 0x0000e400ff067b82 */ /* 0x000e620000000a00 */
[----:B------:R-:W-:-:S07]  /*02d0*/  IADD3 R2, PT, PT, -R2, RZ, RZ ;  /* 0x000000ff02027210 */ /* 0x000fce0007ffe1ff */
[----:B------:R-:W2:Y:S02]  /*02e0*/  LDC.64 R8, c[0x0][0x398] ;  /* 0x0000e600ff087b82 */ /* 0x000ea40000000a00 */
.L_x_308:
[----:B0-----:R-:W-:-:S05]  /*02f0*/  IMAD.WIDE R12, R17, 0x4, R4 ;  /* 0x00000004110c7825 */ /* 0x001fca00078e0204 */
[----:B---3--:R-:W2:Y:S01]  /*0300*/  LDG.E R15, desc[UR4][R12.64+0x4] ;  /* 0x000004040c0f7981 */ /* 0x008ea2000c1e1900 */
[----:B------:R-:W-:Y:S01]  /*0310*/  MOV R21, 0x1 ;  /* 0x0000000100157802 */ /* 0x000fe20000000f00 */
[----:B--2---:R-:W-:-:S05]  /*0320*/  IMAD.WIDE R14, R15, 0x4, R8 ;  /* 0x000000040f0e7825 */ /* 0x004fca00078e0208 */
[----:B------:R3:W-:Y:S04]  /*0330*/  REDG.E.ADD.STRONG.GPU desc[UR4][R14.64], R21 ;  /* 0x000000150e00798e */ /* 0x0007e8000c12e104 */
[----:B------:R-:W2:Y:S01]  /*0340*/  LDG.E R19, desc[UR4][R12.64] ;  /* 0x000000040c137981 */ /* 0x000ea2000c1e1900 */
[----:B-1----:R-:W-:Y:S01]  /*0350*/  IMAD.WIDE R10, R3, 0x4, R6 ;  /* 0x00000004030a7825 */ /* 0x002fe200078e0206 */
[C---:B------:R-:W-:Y:S02]  /*0360*/  IADD3 R3, PT, PT, R0.reuse, R3, RZ ;  /* 0x0000000300037210 */ /* 0x040fe40007ffe0ff */
[----:B------:R-:W-:Y:S01]  /*0370*/  LEA R17, R0, R17, 0x1 ;  /* 0x0000001100117211 */ /* 0x000fe200078e08ff */
[----:B------:R-:W-:-:S05]  /*0380*/  VIADD R2, R2, 0x1 ;  /* 0x0000000102027836 */ /* 0x000fca0000000000 */
[----:B------:R-:W-:Y:S01]  /*0390*/  ISETP.NE.AND P0, PT, R2, RZ, PT ;  /* 0x000000ff0200720c */ /* 0x000fe20003f05270 */
[----:B--2---:R3:W-:-:S12]  /*03a0*/  STG.E desc[UR4][R10.64], R19 ;  /* 0x000000130a007986 */ /* 0x0047d8000c101904 */
[----:B------:R-:W-:Y:S05]  /*03b0*/  @P0 BRA `(.L_x_308) ;  /* 0xfffffffc00cc0947 */ /* 0x000fea000383ffff */
.L_x_307:
[----:B------:R-:W-:Y:S05]  /*03c0*/  BSYNC.RECONVERGENT B0 ;  /* 0x0000000000007941 */ /* 0x000fea0003800200 */
.L_x_306:
[----:B------:R-:W-:Y:S05]  /*03d0*/  @!P1 EXIT ;  /* 0x000000000000994d */ /* 0x000fea0003800000 */
.L_x_309:
[----:B0-----:R-:W0:Y:S01]  /*03e0*/  LDC.64 R6, c[0x0][0x380] ;  /* 0x0000e000ff067b82 */ /* 0x001e220000000a00 */
[----:B------:R-:W-:Y:S02]  /*03f0*/  IMAD.SHL.U32 R5, R3, 0x2, RZ ;  /* 0x0000000203057824 */ /* 0x000fe400078e00ff */
[----:B------:R-:W-:-:S05]  /*0400*/  HFMA2 R2, -RZ, RZ, 0, 5.9604644775390625e-08 ;  /* 0x00000001ff027431 */ /* 0x000fca00000001ff */
[----:B---3--:R-:W1:Y:S01]  /*0410*/  LDC.64 R10, c[0x0][0x390] ;  /* 0x0000e400ff0a7b82 */ /* 0x008e620000000a00 */
[----:B0-----:R-:W-:-:S07]  /*0420*/  IMAD.WIDE R6, R5, 0x4, R6 ;  /* 0x0000000405067825 */ /* 0x001fce00078e0206 */
[----:B------:R-:W0:Y:S01]  /*0430*/  LDC.64 R4, c[0x0][0x398] ;  /* 0x0000e600ff047b82 */ /* 0x000e220000000a00 */
[----:B------:R-:W0:Y:S02]  /*0440*/  LDG.E R9, desc[UR4][R6.64+0x4] ;  /* 0x0000040406097981 */ /* 0x000e24000c1e1900 */
[----:B0-----:R-:W-:-:S05]  /*0450*/  IMAD.WIDE R8, R9, 0x4, R4 ;  /* 0x0000000409087825 */ /* 0x001fca00078e0204 */
[----:B------:R0:W-:Y:S04]  /*0460*/  REDG.E.ADD.STRONG.GPU desc[UR4][R8.64], R2 ;  /* 0x000000020800798e */ /* 0x0001e8000c12e104 */
[----:B------:R-:W2:Y:S01]  /*0470*/  LDG.E R19, desc[UR4][R6.64] ;  /* 0x0000000406137981 */ /* 0x000ea2000c1e1900 */
[----:B-1----:R-:W-:-:S04]  /*0480*/  IMAD.WIDE R16, R3, 0x4, R10 ;  /* 0x0000000403107825 */ /* 0x002fc800078e020a */
[----:B------:R-:W-:Y:S01]  /*0490*/  IMAD.WIDE R10, R0, 0x8, R6 ;  /* 0x00000008000a7825 */ /* 0x000fe200078e0206 */
[----:B--2---:R1:W-:Y:S04]  /*04a0*/  STG.E desc[UR4][R16.64], R19 ;  /* 0x0000001310007986 */ /* 0x0043e8000c101904 */
[----:B------:R-:W2:Y:S02]  /*04b0*/  LDG.E R13, desc[UR4][R10.64+0x4] ;  /* 0x000004040a0d7981 */ /* 0x000ea4000c1e1900 */
[----:B--2---:R-:W-:-:S05]  /*04c0*/  IMAD.WIDE R12, R13, 0x4, R4 ;  /* 0x000000040d0c7825 */ /* 0x004fca00078e0204 */
[----:B------:R2:W-:Y:S04]  /*04d0*/  REDG.E.ADD.STRONG.GPU desc[UR4][R12.64], R2 ;  /* 0x000000020c00798e */ /* 0x0005e8000c12e104 */
[----:B------:R-:W3:Y:S01]  /*04e0*/  LDG.E R21, desc[UR4][R10.64] ;  /* 0x000000040a157981 */ /* 0x000ee2000c1e1900 */
[----:B------:R-:W-:-:S04]  /*04f0*/  IMAD.WIDE R14, R0, 0x4, R16 ;  /* 0x00000004000e7825 */ /* 0x000fc800078e0210 */
[----:B0-----:R-:W-:Y:S01]  /*0500*/  IMAD.WIDE R8, R0, 0x8, R10 ;  /* 0x0000000800087825 */ /* 0x001fe200078e020a */
[----:B---3--:R0:W-:Y:S04]  /*0510*/  STG.E desc[UR4][R14.64], R21 ;  /* 0x000000150e007986 */ /* 0x0081e8000c101904 */
[----:B------:R-:W3:Y:S02]  /*0520*/  LDG.E R7, desc[UR4][R8.64+0x4] ;  /* 0x0000040408077981 */ /* 0x000ee4000c1e1900 */
[----:B---3--:R-:W-:-:S05]  /*0530*/  IMAD.WIDE R6, R7, 0x4, R4 ;  /* 0x0000000407067825 */ /* 0x008fca00078e0204 */
[----:B------:R0:W-:Y:S04]  /*0540*/  REDG.E.ADD.STRONG.GPU desc[UR4][R6.64], R2 ;  /* 0x000000020600798e */ /* 0x0001e8000c12e104 */
[----:B------:R-:W3:Y:S01]  /*0550*/  LDG.E R23, desc[UR4][R8.64] ;  /* 0x0000000408177981 */ /* 0x000ee2000c1e1900 */
[----:B-1----:R-:W-:-:S04]  /*0560*/  IMAD.WIDE R16, R0, 0x4, R14 ;  /* 0x0000000400107825 */ /* 0x002fc800078e020e */
[----:B------:R-:W-:Y:S01]  /*0570*/  IMAD.WIDE R18, R0, 0x8, R8 ;  /* 0x0000000800127825 */ /* 0x000fe200078e0208 */
[----:B---3--:R0:W-:Y:S04]  /*0580*/  STG.E desc[UR4][R16.64], R23 ;  /* 0x0000001710007986 */ /* 0x0081e8000c101904 */
[----:B------:R-:W3:Y:S02]  /*0590*/  LDG.E R11, desc[UR4][R18.64+0x4] ;  /* 0x00000404120b7981 */ /* 0x000ee4000c1e1900 */
[----:B---3--:R-:W-:-:S05]  /*05a0*/  IMAD.WIDE R4, R11, 0x4, R4 ;  /* 0x000000040b047825 */ /* 0x008fca00078e0204 */
[----:B------:R0:W-:Y:S04]  /*05b0*/  REDG.E.ADD.STRONG.GPU desc[UR4][R4.64], R2 ;  /* 0x000000020400798e */ /* 0x0001e8000c12e104 */
[----:B--2---:R-:W2:Y:S01]  /*05c0*/  LDG.E R13, desc[UR4][R18.64] ;  /* 0x00000004120d7981 */ /* 0x004ea2000c1e1900 */
[C---:B------:R-:W-:Y:S01]  /*05d0*/  IMAD.WIDE R10, R0.reuse, 0x4, R16 ;  /* 0x00000004000a7825 */ /* 0x040fe200078e0210 */
[----:B------:R-:W-:-:S04]  /*05e0*/  LEA R3, R0, R3, 0x2 ;  /* 0x0000000300037211 */ /* 0x000fc800078e10ff */
[----:B------:R-:W-:Y:S01]  /*05f0*/  ISETP.GE.AND P0, PT, R3, UR6, PT ;  /* 0x0000000603007c0c */ /* 0x000fe2000bf06270 */
[----:B--2---:R0:W-:-:S12]  /*0600*/  STG.E desc[UR4][R10.64], R13 ;  /* 0x0000000d0a007986 */ /* 0x0041d8000c101904 */
[----:B------:R-:W-:Y:S05]  /*0610*/  @!P0 BRA `(.L_x_309) ;  /* 0xfffffffc00708947 */ /* 0x000fea000383ffff */
[----:B------:R-:W-:Y:S05]  /*0620*/  EXIT ;  /* 0x000000000000794d */ /* 0x000fea0003800000 */
.L_x_310:
        /* <DEDUP_REMOVED lines=13> */
.L_x_320:


//--------------------- .nv.global.init           --------------------------
	.section	.nv.global.init,"aw",@progbits
.nv.global.init:
	.type		$str$3,@object
	.size		$str$3,($str$5 - $str$3)
$str$3:
        /*0000*/ 	.byte	0x77, 0x68, 0x79, 0x20, 0x3a, 0x20, 0x25, 0x64, 0x20, 0x25, 0x64, 0x0a, 0x00
	.type		$str$5,@object
	.size		$str$5,($str$4 - $str$5)
$str$5:
        /*000d*/ 	.byte	0x63, 0x61, 0x6e, 0x64, 0x69, 0x64, 0x61, 0x74, 0x65, 0x5f, 0x6e, 0x75, 0x6d, 0x62, 0x65, 0x72
        /*001d*/ 	.byte	0x20, 0x25, 0x64, 0x20, 0x0a, 0x00
	.type		$str$4,@object
	.size		$str$4,($str$1 - $str$4)
$str$4:
        /*0023*/ 	.byte	0x73, 0x74, 0x61, 0x72, 0x74, 0x5f, 0x76, 0x65, 0x72, 0x74, 0x65, 0x78, 0x20, 0x25, 0x64, 0x20
        /*0033*/ 	.byte	0x6c, 0x65, 0x76, 0x65, 0x6c, 0x20, 0x25, 0x64, 0x0a, 0x00
	.type		$str$1,@object
	.size		$str$1,($str$2 - $str$1)
$str$1:
        /*003d*/ 	.byte	0x46, 0x55, 0x43, 0x4b, 0x21, 0x21, 0x21, 0x20, 0x69, 0x6e, 0x64, 0x65, 0x78, 0x20, 0x3a, 0x20
        /*004d*/ 	.byte	0x25, 0x64, 0x20, 0x76, 0x61, 0x6c, 0x75, 0x65, 0x20, 0x3a, 0x20, 0x25, 0x64, 0x0a, 0x00
	.type		$str$2,@object
	.size		$str$2,($str - $str$2)
$str$2:
        /*005c*/ 	.byte	0x54, 0x72, 0x75, 0x65, 0x20, 0x69, 0x6e, 0x64, 0x65, 0x78, 0x20, 0x69, 0x73, 0x20, 0x3a, 0x20
        /*006c*/ 	.byte	0x25, 0x64, 0x2c, 0x20, 0x76, 0x61, 0x6c, 0x75, 0x65, 0x20, 0x69, 0x73, 0x20, 0x25, 0x64, 0x0a
        /*007c*/ 	.byte	0x00
	.type		$str,@object
	.size		$str,(.L_45 - $str)
$str:
        /*007d*/ 	.byte	0x76, 0x61, 0x6c, 0x75, 0x65, 0x20, 0x3a, 0x20, 0x25, 0x64, 0x20, 0x70, 0x61, 0x72, 0x61, 0x6d
        /*008d*/ 	.byte	0x65, 0x74, 0x65, 0x72, 0x20, 0x69, 0x73, 0x20, 0x25, 0x64, 0x20, 0x76, 0x65, 0x72, 0x74, 0x65
        /*009d*/ 	.byte	0x78, 0x20, 0x3a, 0x20, 0x30, 0x20, 0x62, 0x75, 0x63, 0x6b, 0x65, 0x74, 0x5f, 0x6c, 0x65, 0x6e
        /*00ad*/ 	.byte	0x20, 0x3d, 0x20, 0x25, 0x64, 0x20, 0x73, 0x74, 0x61, 0x72, 0x74, 0x20, 0x3a, 0x20, 0x25, 0x64
        /*00bd*/ 	.byte	0x20, 0x69, 0x6e, 0x64, 0x65, 0x78, 0x20, 0x69, 0x73, 0x20, 0x3a, 0x25, 0x64, 0x0a, 0x00
.L_45:


//--------------------- .nv.shared._ZN3cub18CUB_300001_SM_10006detail6reduce28DeviceReduceSingleTileKernelINS2_10policy_hubIijN4cuda3__47maximumIvEEE10Policy1000EPiSB_iS8_iiNS5_3std3__410__identityEEEvT0_T1_T2_T3_T4_T6_ --------------------------
	.section	.nv.shared._ZN3cub18CUB_300001_SM_10006detail6reduce28DeviceReduceSingleTileKernelINS2_10policy_hubIijN4cuda3__47maximumIvEEE10Policy1000EPiSB_iS8_iiNS5_3std3__410__identityEEEvT0_T1_T2_T3_T4_T6_,"aw",@nobits
	.sectionflags	@""
	.align	4
.nv.shared._ZN3cub18CUB_300001_SM_10006detail6reduce28DeviceReduceSingleTileKernelINS2_10policy_hubIijN4cuda3__47maximumIvEEE10Policy1000EPiSB_iS8_iiNS5_3std3__410__identityEEEvT0_T1_T2_T3_T4_T6_:
	.zero		1068


//--------------------- .nv.shared.reserved.0     --------------------------
	.section	.nv.shared.reserved.0,"aw",@nobits
	.weak		__nv_reservedSMEM_offset_0_alias
	.size		__nv_reservedSMEM_offset_0_alias, 0, 64
	.other		__nv_reservedSMEM_offset_0_alias,@"STO_CUDA_RESERVED_SHARED STV_DEFAULT"
__nv_reservedSMEM_offset_0_alias:
	.zero		0
	.zero		64


//--------------------- .nv.global                --------------------------
	.section	.nv.global,"aw",@nobits
.nv.global:
	.type		_ZN34_INTERNAL_271d1008_4_k_cu_edgelist6thrust24THRUST_300001_SM_1000_NS12placeholders2_8E,@object
	.size		_ZN34_INTERNAL_271d1008_4_k_cu_edgelist6thrust24THRUST_300001_SM_1000_NS12placeholders2_8E,(_ZN34_INTERNAL_271d1008_4_k_cu_edgelist4cuda3std3__436_GLOBAL__N__271d1008_4_k_cu_edgelist6ignoreE - _ZN34_INTERNAL_271d1008_4_k_cu_edgelist6thrust24THRUST_300001_SM_1000_NS12placeholders2_8E)
_ZN34_INTERNAL_271d1008_4_k_cu_edgelist6thrust24THRUST_300001_SM_1000_NS12placeholders2_8E:
	.zero		1
	.type		_ZN34_INTERNAL_271d1008_4_k_cu_edgelist4cuda3std3__436_GLOBAL__N__271d1008_4_k_cu_edgelist6ignoreE,@object
	.size		_ZN34_INTERNAL_271d1008_4_k_cu_edgelist4cuda3std3__436_GLOBAL__N__271d1008_4_k_cu_edgelist6ignoreE,(_ZN34_INTERNAL_271d1008_4_k_cu_edgelist4cuda3std6ranges3__45__cpo4dataE - _ZN34_INTERNAL_271d1008_4_k_cu_edgelist4cuda3std3__436_GLOBAL__N__271d1008_4_k_cu_edgelist6ignoreE)
_ZN34_INTERNAL_271d1008_4_k_cu_edgelist4cuda3std3__436_GLOBAL__N__271d1008_4_k_cu_edgelist6ignoreE:
	.zero		1
	.type		_ZN34_INTERNAL_271d1008_4_k_cu_edgelist4cuda3std6ranges3__45__cpo4dataE,@object
	.size		_ZN34_INTERNAL_271d1008_4_k_cu_edgelist4cuda3std6ranges3__45__cpo4dataE,(_ZN34_INTERNAL_271d1008_4_k_cu_edgelist6thrust24THRUST_300001_SM_1000_NS6system3cpp3parE - _ZN34_INTERNAL_271d1008_4_k_cu_edgelist4cuda3std6ranges3__45__cpo4dataE)
_ZN34_INTERNAL_271d1008_4_k_cu_edgelist4cuda3std6ranges3__45__cpo4dataE:
	.zero		1
	.type		_ZN34_INTERNAL_271d1008_4_k_cu_edgelist6thrust24THRUST_300001_SM_1000_NS6system3cpp3parE,@object
	.size		_ZN34_INTERNAL_271d1008_4_k_cu_edgelist6thrust24THRUST_300001_SM_1000_NS6system3cpp3parE,(_ZN34_INTERNAL_271d1008_4_k_cu_edgelist4cuda3std3__45__cpo5beginE - _ZN34_INTERNAL_271d1008_4_k_cu_edgelist6thrust24THRUST_300001_SM_1000_NS6system3cpp3parE)
_ZN34_INTERNAL_271d1008_4_k_cu_edgelist6thrust24THRUST_300001_SM_1000_NS6system3cpp3parE:
	.zero		1
	.type		_ZN34_INTERNAL_271d1008_4_k_cu_edgelist4cuda3std3__45__cpo5beginE,@object
	.size		_ZN34_INTERNAL_271d1008_4_k_cu_edgelist4cuda3std3__45__cpo5beginE,(_ZN34_INTERNAL_271d1008_4_k_cu_edgelist4cuda3std6ranges3__45__cpo5beginE - _ZN34_INTERNAL_271d1008_4_k_cu_edgelist4cuda3std3__45__cpo5beginE)
_ZN34_INTERNAL_271d1008_4_k_cu_edgelist4cuda3std3__45__cpo5beginE:
	.zero		1
	.type		_ZN34_INTERNAL_271d1008_4_k_cu_edgelist4cuda3std6ranges3__45__cpo5beginE,@object
	.size		_ZN34_INTERNAL_271d1008_4_k_cu_edgelist4cuda3std6ranges3__45__cpo5beginE,(_ZN34_INTERNAL_271d1008_4_k_cu_edgelist6thrust24THRUST_300001_SM_1000_NS6deviceE - _ZN34_INTERNAL_271d1008_4_k_cu_edgelist4cuda3std6ranges3__45__cpo5beginE)
_ZN34_INTERNAL_271d1008_4_k_cu_edgelist4cuda3std6ranges3__45__cpo5beginE:
	.zero		1
	.type		_ZN34_INTERNAL_271d1008_4_k_cu_edgelist6thrust24THRUST_300001_SM_1000_NS6deviceE,@object
	.size		_ZN34_INTERNAL_271d1008_4_k_cu_edgelist6thrust24THRUST_300001_SM_1000_NS6deviceE,(_ZN34_INTERNAL_271d1008_4_k_cu_edgelist4cuda3std3__47nulloptE - _ZN34_INTERNAL_271d1008_4_k_cu_edgelist6thrust24THRUST_300001_SM_1000_NS6deviceE)
_ZN34_INTERNAL_271d1008_4_k_cu_edgelist6thrust24THRUST_300001_SM_1000_NS6deviceE:
	.zero		1
	.type		_ZN34_INTERNAL_271d1008_4_k_cu_edgelist4cuda3std3__47nulloptE,@object
	.size		_ZN34_INTERNAL_271d1008_4_k_cu_edgelist4cuda3std3__47nulloptE,(_ZN34_INTERNAL_271d1008_4_k_cu_edgelist4cuda3std6ranges3__45__cpo8distanceE - _ZN34_INTERNAL_271d1008_4_k_cu_edgelist4cuda3std3__47nulloptE)
_ZN34_INTERNAL_271d1008_4_k_cu_edgelist4cuda3std3__47nulloptE:
	.zero		1
	.type		_ZN34_INTERNAL_271d1008_4_k_cu_edgelist4cuda3std6ranges3__45__cpo8distanceE,@object
	.size		_ZN34_INTERNAL_271d1008_4_k_cu_edgelist4cuda3std6ranges3__45__cpo8distanceE,(_ZN34_INTERNAL_271d1008_4_k_cu_edgelist6thrust24THRUST_300001_SM_1000_NS12placeholders2_4E - _ZN34_INTERNAL_271d1008_4_k_cu_edgelist4cuda3std6ranges3__45__cpo8distanceE)
_ZN34_INTERNAL_271d1008_4_k_cu_edgelist4cuda3std6ranges3__45__cpo8distanceE:
	.zero		1
	.type		_ZN34_INTERNAL_271d1008_4_k_cu_edgelist6thrust24THRUST_300001_SM_1000_NS12placeholders2_4E,@object
	.size		_ZN34_INTERNAL_271d1008_4_k_cu_edgelist6thrust24THRUST_300001_SM_1000_NS12placeholders2_4E,(_ZN34_INTERNAL_271d1008_4_k_cu_edgelist4cuda3std3__45__cpo6rbeginE - _ZN34_INTERNAL_271d1008_4_k_cu_edgelist6thrust24THRUST_300001_SM_1000_NS12placeholders2_4E)
_ZN34_INTERNAL_271d1008_4_k_cu_edgelist6thrust24THRUST_300001_SM_1000_NS12placeholders2_4E:
	.zero		1
	.type		_ZN34_INTERNAL_271d1008_4_k_cu_edgelist4cuda3std3__45__cpo6rbeginE,@object
	.size		_ZN34_INTERNAL_271d1008_4_k_cu_edgelist4cuda3std3__45__cpo6rbeginE,(_ZN34_INTERNAL_271d1008_4_k_cu_edgelist4cuda3std6ranges3__45__cpo7advanceE - _ZN34_INTERNAL_271d1008_4_k_cu_edgelist4cuda3std3__45__cpo6rbeginE)
_ZN34_INTERNAL_271d1008_4_k_cu_edgelist4cuda3std3__45__cpo6rbeginE:
	.zero		1
	.type		_ZN34_INTERNAL_271d1008_4_k_cu_edgelist4cuda3std6ranges3__45__cpo7advanceE,@object
	.size		_ZN34_INTERNAL_271d1008_4_k_cu_edgelist4cuda3std6ranges3__45__cpo7advanceE,(_ZN34_INTERNAL_271d1008_4_k_cu_edgelist6thrust24THRUST_300001_SM_1000_NS12placeholders3_10E - _ZN34_INTERNAL_271d1008_4_k_cu_edgelist4cuda3std6ranges3__45__cpo7advanceE)
_ZN34_INTERNAL_271d1008_4_k_cu_edgelist4cuda3std6ranges3__45__cpo7advanceE:
	.zero		1
	.type		_ZN34_INTERNAL_271d1008_4_k_cu_edgelist6thrust24THRUST_300001_SM_1000_NS12placeholders3_10E,@object
	.size		_ZN34_INTERNAL_271d1008_4_k_cu_edgelist6thrust24THRUST_300001_SM_1000_NS12placeholders3_10E,(_ZN34_INTERNAL_271d1008_4_k_cu_edgelist4cuda3std3__48in_placeE - _ZN34_INTERNAL_271d1008_4_k_cu_edgelist6thrust24THRUST_300001_SM_1000_NS12placeholders3_10E)
_ZN34_INTERNAL_271d1008_4_k_cu_edgelist6thrust24THRUST_300001_SM_1000_NS12placeholders3_10E:
	.zero		1
	.type		_ZN34_INTERNAL_271d1008_4_k_cu_edgelist4cuda3std3__48in_placeE,@object
	.size		_ZN34_INTERNAL_271d1008_4_k_cu_edgelist4cuda3std3__48in_placeE,(_ZN34_INTERNAL_271d1008_4_k_cu_edgelist4cuda3std6ranges3__45__cpo4sizeE - _ZN34_INTERNAL_271d1008_4_k_cu_edgelist4cuda3std3__48in_placeE)
_ZN34_INTERNAL_271d1008_4_k_cu_edgelist4cuda3std3__48in_placeE:
	.zero		1
	.type		_ZN34_INTERNAL_271d1008_4_k_cu_edgelist4cuda3std6ranges3__45__cpo4sizeE,@object
	.size		_ZN34_INTERNAL_271d1008_4_k_cu_edgelist4cuda3std6ranges3__45__cpo4sizeE,(_ZN34_INTERNAL_271d1008_4_k_cu_edgelist6thrust24THRUST_300001_SM_1000_NS12placeholders2_2E - _ZN34_INTERNAL_271d1008_4_k_cu_edgelist4cuda3std6ranges3__45__cpo4sizeE)
_ZN34_INTERNAL_271d1008_4_k_cu_edgelist4cuda3std6ranges3__45__cpo4sizeE:
	.zero		1
	.type		_ZN34_INTERNAL_271d1008_4_k_cu_edgelist6thrust24THRUST_300001_SM_1000_NS12placeholders2_2E,@object
	.size		_ZN34_INTERNAL_271d1008_4_k_cu_edgelist6thrust24THRUST_300001_SM_1000_NS12placeholders2_2E,(_ZN34_INTERNAL_271d1008_4_k_cu_edgelist4cuda3std3__45__cpo6cbeginE - _ZN34_INTERNAL_271d1008_4_k_cu_edgelist6thrust24THRUST_300001_SM_1000_NS12placeholders2_2E)
_ZN34_INTERNAL_271d1008_4_k_cu_edgelist6thrust24THRUST_300001_SM_1000_NS12placeholders2_2E:
	.zero		1
	.type		_ZN34_INTERNAL_271d1008_4_k_cu_edgelist4cuda3std3__45__cpo6cbeginE,@object
	.size		_ZN34_INTERNAL_271d1008_4_k_cu_edgelist4cuda3std3__45__cpo6cbeginE,(_ZN34_INTERNAL_271d1008_4_k_cu_edgelist4cuda3std6ranges3__45__cpo6cbeginE - _ZN34_INTERNAL_271d1008_4_k_cu_edgelist4cuda3std3__45__cpo6cbeginE)
_ZN34_INTERNAL_271d1008_4_k_cu_edgelist4cuda3std3__45__cpo6cbeginE:
	.zero		1
	.type		_ZN34_INTERNAL_271d1008_4_k_cu_edgelist4cuda3std6ranges3__45__cpo6cbeginE,@object
	.size		_ZN34_INTERNAL_271d1008_4_k_cu_edgelist4cuda3std6ranges3__45__cpo6cbeginE,(_ZN34_INTERNAL_271d1008_4_k_cu_edgelist6thrust24THRUST_300001_SM_1000_NS12placeholders2_6E - _ZN34_INTERNAL_271d1008_4_k_cu_edgelist4cuda3std6ranges3__45__cpo6cbeginE)
_ZN34_INTERNAL_271d1008_4_k_cu_edgelist4cuda3std6ranges3__45__cpo6cbeginE:
	.zero		1
	.type		_ZN34_INTERNAL_271d1008_4_k_cu_edgelist6thrust24THRUST_300001_SM_1000_NS12placeholders2_6E,@object
	.size		_ZN34_INTERNAL_271d1008_4_k_cu_edgelist6thrust24THRUST_300001_SM_1000_NS12placeholders2_6E,(_ZN34_INTERNAL_271d1008_4_k_cu_edgelist4cuda3std3__45__cpo7crbeginE - _ZN34_INTERNAL_271d1008_4_k_cu_edgelist6thrust24THRUST_300001_SM_1000_NS12placeholders2_6E)
_ZN34_INTERNAL_271d1008_4_k_cu_edgelist6thrust24THRUST_300001_SM_1000_NS12placeholders2_6E:
	.zero		1
	.type		_ZN34_INTERNAL_271d1008_4_k_cu_edgelist4cuda3std3__45__cpo7crbeginE,@object
	.size		_ZN34_INTERNAL_271d1008_4_k_cu_edgelist4cuda3std3__45__cpo7crbeginE,(_ZN34_INTERNAL_271d1008_4_k_cu_edgelist4cuda3std6ranges3__45__cpo4nextE - _ZN34_INTERNAL_271d1008_4_k_cu_edgelist4cuda3std3__45__cpo7crbeginE)
_ZN34_INTERNAL_271d1008_4_k_cu_edgelist4cuda3std3__45__cpo7crbeginE:
	.zero		1
	.type		_ZN34_INTERNAL_271d1008_4_k_cu_edgelist4cuda3std6ranges3__45__cpo4nextE,@object
	.size		_ZN34_INTERNAL_271d1008_4_k_cu_edgelist4cuda3std6ranges3__45__cpo4nextE,(_ZN34_INTERNAL_271d1008_4_k_cu_edgelist4cuda3std6ranges3__45__cpo4swapE - _ZN34_INTERNAL_271d1008_4_k_cu_edgelist4cuda3std6ranges3__45__cpo4nextE)
_ZN34_INTERNAL_271d1008_4_k_cu_edgelist4cuda3std6ranges3__45__cpo4nextE:
	.zero		1
	.type		_ZN34_INTERNAL_271d1008_4_k_cu_edgelist4cuda3std6ranges3__45__cpo4swapE,@object
	.size		_ZN34_INTERNAL_271d1008_4_k_cu_edgelist4cuda3std6ranges3__45__cpo4swapE,(_ZN34_INTERNAL_271d1008_4_k_cu_edgelist6thrust24THRUST_300001_SM_1000_NS8cuda_cub10par_nosyncE - _ZN34_INTERNAL_271d1008_4_k_cu_edgelist4cuda3std6ranges3__45__cpo4swapE)
_ZN34_INTERNAL_271d1008_4_k_cu_edgelist4cuda3std6ranges3__45__cpo4swapE:
	.zero		1
	.type		_ZN34_INTERNAL_271d1008_4_k_cu_edgelist6thrust24THRUST_300001_SM_1000_NS8cuda_cub10par_nosyncE,@object
	.size		_ZN34_INTERNAL_271d1008_4_k_cu_edgelist6thrust24THRUST_300001_SM_1000_NS8cuda_cub10par_nosyncE,(_ZN34_INTERNAL_271d1008_4_k_cu_edgelist6thrust24THRUST_300001_SM_1000_NS3seqE - _ZN34_INTERNAL_271d1008_4_k_cu_edgelist6thrust24THRUST_300001_SM_1000_NS8cuda_cub10par_nosyncE)
_ZN34_INTERNAL_271d1008_4_k_cu_edgelist6thrust24THRUST_300001_SM_1000_NS8cuda_cub10par_nosyncE:
	.zero		1
	.type		_ZN34_INTERNAL_271d1008_4_k_cu_edgelist6thrust24THRUST_300001_SM_1000_NS3seqE,@object
	.size		_ZN34_INTERNAL_271d1008_4_k_cu_edgelist6thrust24THRUST_300001_SM_1000_NS3seqE,(_ZN34_INTERNAL_271d1008_4_k_cu_edgelist4cuda3std3__420unreachable_sentinelE - _ZN34_INTERNAL_271d1008_4_k_cu_edgelist6thrust24THRUST_300001_SM_1000_NS3seqE)
_ZN34_INTERNAL_271d1008_4_k_cu_edgelist6thrust24THRUST_300001_SM_1000_NS3seqE:
	.zero		1
	.type		_ZN34_INTERNAL_271d1008_4_k_cu_edgelist4cuda3std3__420unreachable_sentinelE,@object
	.size		_ZN34_INTERNAL_271d1008_4_k_cu_edgelist4cuda3std3__420unreachable_sentinelE,(_ZN34_INTERNAL_271d1008_4_k_cu_edgelist4cuda3std6ranges3__45__cpo5ssizeE - _ZN34_INTERNAL_271d1008_4_k_cu_edgelist4cuda3std3__420unreachable_sentinelE)
_ZN34_INTERNAL_271d1008_4_k_cu_edgelist4cuda3std3__420unreachable_sentinelE:
	.zero		1
	.type		_ZN34_INTERNAL_271d1008_4_k_cu_edgelist4cuda3std6ranges3__45__cpo5ssizeE,@object
	.size		_ZN34_INTERNAL_271d1008_4_k_cu_edgelist4cuda3std6ranges3__45__cpo5ssizeE,(_ZN34_INTERNAL_271d1008_4_k_cu_edgelist6thrust24THRUST_300001_SM_1000_NS12placeholders2_3E - _ZN34_INTERNAL_271d1008_4_k_cu_edgelist4cuda3std6ranges3__45__cpo5ssizeE)
_ZN34_INTERNAL_271d1008_4_k_cu_edgelist4cuda3std6ranges3__45__cpo5ssizeE:
	.zero		1
	.type		_ZN34_INTERNAL_271d1008_4_k_cu_edgelist6thrust24THRUST_300001_SM_1000_NS12placeholders2_3E,@object
	.size		_ZN34_INTERNAL_271d1008_4_k_cu_edgelist6thrust24THRUST_300001_SM_1000_NS12placeholders2_3E,(_ZN34_INTERNAL_271d1008_4_k_cu_edgelist4cuda3std3__45__cpo4cendE - _ZN34_INTERNAL_271d1008_4_k_cu_edgelist6thrust24THRUST_300001_SM_1000_NS12placeholders2_3E)
_ZN34_INTERNAL_271d1008_4_k_cu_edgelist6thrust24THRUST_300001_SM_1000_NS12placeholders2_3E:
	.zero		1
	.type		_ZN34_INTERNAL_271d1008_4_k_cu_edgelist4cuda3std3__45__cpo4cendE,@object
	.size		_ZN34_INTERNAL_271d1008_4_k_cu_edgelist4cuda3std3__45__cpo4cendE,(_ZN34_INTERNAL_271d1008_4_k_cu_edgelist4cuda3std6ranges3__45__cpo4cendE - _ZN34_INTERNAL_271d1008_4_k_cu_edgelist4cuda3std3__45__cpo4cendE)
_ZN34_INTERNAL_271d1008_4_k_cu_edgelist4cuda3std3__45__cpo4cendE:
	.zero		1
	.type		_ZN34_INTERNAL_271d1008_4_k_cu_edgelist4cuda3std6ranges3__45__cpo4cendE,@object
	.size		_ZN34_INTERNAL_271d1008_4_k_cu_edgelist4cuda3std6ranges3__45__cpo4cendE,(_ZN34_INTERNAL_271d1008_4_k_cu_edgelist6thrust24THRUST_300001_SM_1000_NS12placeholders2_7E - _ZN34_INTERNAL_271d1008_4_k_cu_edgelist4cuda3std6ranges3__45__cpo4cendE)
_ZN34_INTERNAL_271d1008_4_k_cu_edgelist4cuda3std6ranges3__45__cpo4cendE:
	.zero		1
	.type		_ZN34_INTERNAL_271d1008_4_k_cu_edgelist6thrust24THRUST_300001_SM_1000_NS12placeholders2_7E,@object
	.size		_ZN34_INTERNAL_271d1008_4_k_cu_edgelist6thrust24THRUST_300001_SM_1000_NS12placeholders2_7E,(_ZN34_INTERNAL_271d1008_4_k_cu_edgelist4cuda3std3__45__cpo5crendE - _ZN34_INTERNAL_271d1008_4_k_cu_edgelist6thrust24THRUST_300001_SM_1000_NS12placeholders2_7E)
_ZN34_INTERNAL_271d1008_4_k_cu_edgelist6thrust24THRUST_300001_SM_1000_NS12placeholders2_7E:
	.zero		1
	.type		_ZN34_INTERNAL_271d1008_4_k_cu_edgelist4cuda3std3__45__cpo5crendE,@object
	.size		_ZN34_INTERNAL_271d1008_4_k_cu_edgelist4cuda3std3__45__cpo5crendE,(_ZN34_INTERNAL_271d1008_4_k_cu_edgelist4cuda3std6ranges3__45__cpo4prevE - _ZN34_INTERNAL_271d1008_4_k_cu_edgelist4cuda3std3__45__cpo5crendE)
_ZN34_INTERNAL_271d1008_4_k_cu_edgelist4cuda3std3__45__cpo5crendE:
	.zero		1
	.type		_ZN34_INTERNAL_271d1008_4_k_cu_edgelist4cuda3std6ranges3__45__cpo4prevE,@object
	.size		_ZN34_INTERNAL_271d1008_4_k_cu_edgelist4cuda3std6ranges3__45__cpo4prevE,(_ZN34_INTERNAL_271d1008_4_k_cu_edgelist4cuda3std6ranges3__45__cpo9iter_moveE - _ZN34_INTERNAL_271d1008_4_k_cu_edgelist4cuda3std6ranges3__45__cpo4prevE)
_ZN34_INTERNAL_271d1008_4_k_cu_edgelist4cuda3std6ranges3__45__cpo4prevE:
	.zero		1
	.type		_ZN34_INTERNAL_271d1008_4_k_cu_edgelist4cuda3std6ranges3__45__cpo9iter_moveE,@object
	.size		_ZN34_INTERNAL_271d1008_4_k_cu_edgelist4cuda3std6ranges3__45__cpo9iter_moveE,(_ZN34_INTERNAL_271d1008_4_k_cu_edgelist6thrust24THRUST_300001_SM_1000_NS6system6detail10sequential3seqE - _ZN34_INTERNAL_271d1008_4_k_cu_edgelist4cuda3std6ranges3__45__cpo9iter_moveE)
_ZN34_INTERNAL_271d1008_4_k_cu_edgelist4cuda3std6ranges3__45__cpo9iter_moveE:
	.zero		1
	.type		_ZN34_INTERNAL_271d1008_4_k_cu_edgelist6thrust24THRUST_300001_SM_1000_NS6system6detail10sequential3seqE,@object
	.size		_ZN34_INTERNAL_271d1008_4_k_cu_edgelist6thrust24THRUST_300001_SM_1000_NS6system6detail10sequential3seqE,(_ZN34_INTERNAL_271d1008_4_k_cu_edgelist6thrust24THRUST_300001_SM_1000_NS12placeholders2_9E - _ZN34_INTERNAL_271d1008_4_k_cu_edgelist6thrust24THRUST_300001_SM_1000_NS6system6detail10sequential3seqE)
_ZN34_INTERNAL_271d1008_4_k_cu_edgelist6thrust24THRUST_300001_SM_1000_NS6system6detail10sequential3seqE:
	.zero		1
	.type		_ZN34_INTERNAL_271d1008_4_k_cu_edgelist6thrust24THRUST_300001_SM_1000_NS12placeholders2_9E,@object
	.size		_ZN34_INTERNAL_271d1008_4_k_cu_edgelist6thrust24THRUST_300001_SM_1000_NS12placeholders2_9E,(_ZN34_INTERNAL_271d1008_4_k_cu_edgelist4cuda3std3__419piecewise_constructE - _ZN34_INTERNAL_271d1008_4_k_cu_edgelist6thrust24THRUST_300001_SM_1000_NS12placeholders2_9E)
_ZN34_INTERNAL_271d1008_4_k_cu_edgelist6thrust24THRUST_300001_SM_1000_NS12placeholders2_9E:
	.zero		1
	.type		_ZN34_INTERNAL_271d1008_4_k_cu_edgelist4cuda3std3__419piecewise_constructE,@object
	.size		_ZN34_INTERNAL_271d1008_4_k_cu_edgelist4cuda3std3__419piecewise_constructE,(_ZN34_INTERNAL_271d1008_4_k_cu_edgelist4cuda3std6ranges3__45__cpo5cdataE - _ZN34_INTERNAL_271d1008_4_k_cu_edgelist4cuda3std3__419piecewise_constructE)
_ZN34_INTERNAL_271d1008_4_k_cu_edgelist4cuda3std3__419piecewise_constructE:
	.zero		1
	.type		_ZN34_INTERNAL_271d1008_4_k_cu_edgelist4cuda3std6ranges3__45__cpo5cdataE,@object
	.size		_ZN34_INTERNAL_271d1008_4_k_cu_edgelist4cuda3std6ranges3__45__cpo5cdataE,(_ZN34_INTERNAL_271d1008_4_k_cu_edgelist6thrust24THRUST_300001_SM_1000_NS12placeholders2_1E - _ZN34_INTERNAL_271d1008_4_k_cu_edgelist4cuda3std6ranges3__45__cpo5cdataE)
_ZN34_INTERNAL_271d1008_4_k_cu_edgelist4cuda3std6ranges3__45__cpo5cdataE:
	.zero		1
	.type		_ZN34_INTERNAL_271d1008_4_k_cu_edgelist6thrust24THRUST_300001_SM_1000_NS12placeholders2_1E,@object
	.size		_ZN34_INTERNAL_271d1008_4_k_cu_edgelist6thrust24THRUST_300001_SM_1000_NS12placeholders2_1E,(_ZN34_INTERNAL_271d1008_4_k_cu_edgelist4cuda3std3__45__cpo3endE - _ZN34_INTERNAL_271d1008_4_k_cu_edgelist6thrust24THRUST_300001_SM_1000_NS12placeholders2_1E)
_ZN34_INTERNAL_271d1008_4_k_cu_edgelist6thrust24THRUST_300001_SM_1000_NS12placeholders2_1E:
	.zero		1
	.type		_ZN34_INTERNAL_271d1008_4_k_cu_edgelist4cuda3std3__45__cpo3endE,@object
	.size		_ZN34_INTERNAL_271d1008_4_k_cu_edgelist4cuda3std3__45__cpo3endE,(_ZN34_INTERNAL_271d1008_4_k_cu_edgelist4cuda3std6ranges3__45__cpo3endE - _ZN34_INTERNAL_271d1008_4_k_cu_edgelist4cuda3std3__45__cpo3endE)
_ZN34_INTERNAL_271d1008_4_k_cu_edgelist4cuda3std3__45__cpo3endE:
	.zero		1
	.type		_ZN34_INTERNAL_271d1008_4_k_cu_edgelist4cuda3std6ranges3__45__cpo3endE,@object
	.size		_ZN34_INTERNAL_271d1008_4_k_cu_edgelist4cuda3std6ranges3__45__cpo3endE,(_ZN34_INTERNAL_271d1008_4_k_cu_edgelist6thrust24THRUST_300001_SM_1000_NS12placeholders2_5E - _ZN34_INTERNAL_271d1008_4_k_cu_edgelist4cuda3std6ranges3__45__cpo3endE)
_ZN34_INTERNAL_271d1008_4_k_cu_edgelist4cuda3std6ranges3__45__cpo3endE:
	.zero		1
	.type		_ZN34_INTERNAL_271d1008_4_k_cu_edgelist6thrust24THRUST_300001_SM_1000_NS12placeholders2_5E,@object
	.size		_ZN34_INTERNAL_271d1008_4_k_cu_edgelist6thrust24THRUST_300001_SM_1000_NS12placeholders2_5E,(_ZN34_INTERNAL_271d1008_4_k_cu_edgelist4cuda3std3__45__cpo4rendE - _ZN34_INTERNAL_271d1008_4_k_cu_edgelist6thrust24THRUST_300001_SM_1000_NS12placeholders2_5E)
_ZN34_INTERNAL_271d1008_4_k_cu_edgelist6thrust24THRUST_300001_SM_1000_NS12placeholders2_5E:
	.zero		1
	.type		_ZN34_INTERNAL_271d1008_4_k_cu_edgelist4cuda3std3__45__cpo4rendE,@object
	.size		_ZN34_INTERNAL_271d1008_4_k_cu_edgelist4cuda3std3__45__cpo4rendE,(_ZN34_INTERNAL_271d1008_4_k_cu_edgelist4cuda3std6ranges3__45__cpo9iter_swapE - _ZN34_INTERNAL_271d1008_4_k_cu_edgelist4cuda3std3__45__cpo4rendE)
_ZN34_INTERNAL_271d1008_4_k_cu_edgelist4cuda3std3__45__cpo4rendE:
	.zero		1
	.type		_ZN34_INTERNAL_271d1008_4_k_cu_edgelist4cuda3std6ranges3__45__cpo9iter_swapE,@object
	.size		_ZN34_INTERNAL_271d1008_4_k_cu_edgelist4cuda3std6ranges3__45__cpo9iter_swapE,(_ZN34_INTERNAL_271d1008_4_k_cu_edgelist4cuda3std3__48unexpectE - _ZN34_INTERNAL_271d1008_4_k_cu_edgelist4cuda3std6ranges3__45__cpo9iter_swapE)
_ZN34_INTERNAL_271d1008_4_k_cu_edgelist4cuda3std6ranges3__45__cpo9iter_swapE:
	.zero		1
	.type		_ZN34_INTERNAL_271d1008_4_k_cu_edgelist4cuda3std3__48unexpectE,@object
	.size		_ZN34_INTERNAL_271d1008_4_k_cu_edgelist4cuda3std3__48unexpectE,(_ZN34_INTERNAL_271d1008_4_k_cu_edgelist6thrust24THRUST_300001_SM_1000_NS8cuda_cub3parE - _ZN34_INTERNAL_271d1008_4_k_cu_edgelist4cuda3std3__48unexpectE)
_ZN34_INTERNAL_271d1008_4_k_cu_edgelist4cuda3std3__48unexpectE:
	.zero		1
	.type		_ZN34_INTERNAL_271d1008_4_k_cu_edgelist6thrust24THRUST_300001_SM_1000_NS8cuda_cub3parE,@object
	.size		_ZN34_INTERNAL_271d1008_4_k_cu_edgelist6thrust24THRUST_300001_SM_1000_NS8cuda_cub3parE,(.L_29 - _ZN34_INTERNAL_271d1008_4_k_cu_edgelist6thrust24THRUST_300001_SM_1000_NS8cuda_cub3parE)
_ZN34_INTERNAL_271d1008_4_k_cu_edgelist6thrust24THRUST_300001_SM_1000_NS8cuda_cub3parE:
	.zero		1
.L_29:


//--------------------- .nv.shared._ZN3cub18CUB_300001_SM_10006detail6reduce18DeviceReduceKernelINS2_10policy_hubIijN4cuda3__47maximumIvEEE10Policy1000EPijS8_iNS5_3std3__410__identityEEEvT0_PT3_T1_NS0_13GridEvenShareISI_EET2_T4_ --------------------------
	.section	.nv.shared._ZN3cub18CUB_300001_SM_10006detail6reduce18DeviceReduceKernelINS2_10policy_hubIijN4cuda3__47maximumIvEEE10Policy1000EPijS8_iNS5_3std3__410__identityEEEvT0_PT3_T1_NS0_13GridEvenShareISI_EET2_T4_,"aw",@nobits
	.sectionflags	@""
	.align	4
.nv.shared._ZN3cub18CUB_300001_SM_10006detail6reduce18DeviceReduceKernelINS2_10policy_hubIijN4cuda3__47maximumIvEEE10Policy1000EPijS8_iNS5_3std3__410__identityEEEvT0_PT3_T1_NS0_13GridEvenShareISI_EET2_T4_:
	.zero		1068


//--------------------- .nv.shared._ZN3cub18CUB_300001_SM_10006detail6reduce28DeviceReduceSingleTileKernelINS2_10policy_hubIijN4cuda3__47maximumIvEEE10Policy1000EPiSB_jS8_iiNS5_3std3__410__identityEEEvT0_T1_T2_T3_T4_T6_ --------------------------
	.section	.nv.shared._ZN3cub18CUB_300001_SM_10006detail6reduce28DeviceReduceSingleTileKernelINS2_10policy_hubIijN4cuda3__47maximumIvEEE10Policy1000EPiSB_jS8_iiNS5_3std3__410__identityEEEvT0_T1_T2_T3_T4_T6_,"aw",@nobits
	.sectionflags	@""
	.align	4
.nv.shared._ZN3cub18CUB_300001_SM_10006detail6reduce28DeviceReduceSingleTileKernelINS2_10policy_hubIijN4cuda3__47maximumIvEEE10Policy1000EPiSB_jS8_iiNS5_3std3__410__identityEEEvT0_T1_T2_T3_T4_T6_:
	.zero		1068


//--------------------- .nv.shared._ZN3cub18CUB_300001_SM_10006detail4scan16DeviceScanKernelINS2_10policy_hubIiiijN4cuda3std3__44plusIvEEE10Policy1000EPiSC_NS0_13ScanTileStateIiLb1EEES9_NS1_10InputValueIiSC_EEjiLb0EiEEvT0_T1_T2_iT3_T4_T5_ --------------------------
	.section	.nv.shared._ZN3cub18CUB_300001_SM_10006detail4scan16DeviceScanKernelINS2_10policy_hubIiiijN4cuda3std3__44plusIvEEE10Policy1000EPiSC_NS0_13ScanTileStateIiLb1EEES9_NS1_10InputValueIiSC_EEjiLb0EiEEvT0_T1_T2_iT3_T4_T5_,"aw",@nobits
	.sectionflags	@""
	.align	16
.nv.shared._ZN3cub18CUB_300001_SM_10006detail4scan16DeviceScanKernelINS2_10policy_hubIiiijN4cuda3std3__44plusIvEEE10Policy1000EPiSC_NS0_13ScanTileStateIiLb1EEES9_NS1_10InputValueIiSC_EEjiLb0EiEEvT0_T1_T2_iT3_T4_T5_:
	.zero		34832


//--------------------- .nv.shared._Z9DFSKerneliiiiiiPiS_S_S_S_S_S_S_S_ --------------------------
	.section	.nv.shared._Z9DFSKerneliiiiiiPiS_S_S_S_S_S_S_S_,"aw",@nobits
	.sectionflags	@""
	.align	4
.nv.shared._Z9DFSKerneliiiiiiPiS_S_S_S_S_S_S_S_:
	.zero		1152


//--------------------- .nv.constant0._ZN3cub18CUB_300001_SM_10006detail6reduce28DeviceReduceSingleTileKernelINS2_10policy_hubIijN4cuda3__47maximumIvEEE10Policy1000EPiSB_iS8_iiNS5_3std3__410__identityEEEvT0_T1_T2_T3_T4_T6_ --------------------------
	.section	.nv.constant0._ZN3cub18CUB_300001_SM_10006detail6reduce28DeviceReduceSingleTileKernelINS2_10policy_hubIijN4cuda3__47maximumIvEEE10Policy1000EPiSB_iS8_iiNS5_3std3__410__identityEEEvT0_T1_T2_T3_T4_T6_,"a",@progbits
	.sectionflags	@""
	.align	4
.nv.constant0._ZN3cub18CUB_300001_SM_10006detail6reduce28DeviceReduceSingleTileKernelINS2_10policy_hubIijN4cuda3__47maximumIvEEE10Policy1000EPiSB_iS8_iiNS5_3std3__410__identityEEEvT0_T1_T2_T3_T4_T6_:
	.zero		925


//--------------------- .nv.constant0._ZN3cub18CUB_300001_SM_10006detail6reduce18DeviceReduceKernelINS2_10policy_hubIijN4cuda3__47maximumIvEEE10Policy1000EPijS8_iNS5_3std3__410__identityEEEvT0_PT3_T1_NS0_13GridEvenShareISI_EET2_T4_ --------------------------
	.section	.nv.constant0._ZN3cub18CUB_300001_SM_10006detail6reduce18DeviceReduceKernelINS2_10policy_hubIijN4cuda3__47maximumIvEEE10Policy1000EPijS8_iNS5_3std3__410__identityEEEvT0_PT3_T1_NS0_13GridEvenShareISI_EET2_T4_,"a",@progbits
	.sectionflags	@""
	.align	4
.nv.constant0._ZN3cub18CUB_300001_SM_10006detail6reduce18DeviceReduceKernelINS2_10policy_hubIijN4cuda3__47maximumIvEEE10Policy1000EPijS8_iNS5_3std3__410__identityEEEvT0_PT3_T1_NS0_13GridEvenShareISI_EET2_T4_:
	.zero		958


//--------------------- .nv.constant0._ZN3cub18CUB_300001_SM_10006detail6reduce28DeviceReduceSingleTileKernelINS2_10policy_hubIijN4cuda3__47maximumIvEEE10Policy1000EPiSB_jS8_iiNS5_3std3__410__identityEEEvT0_T1_T2_T3_T4_T6_ --------------------------
	.section	.nv.constant0._ZN3cub18CUB_300001_SM_10006detail6reduce28DeviceReduceSingleTileKernelINS2_10policy_hubIijN4cuda3__47maximumIvEEE10Policy1000EPiSB_jS8_iiNS5_3std3__410__identityEEEvT0_T1_T2_T3_T4_T6_,"a",@progbits
	.sectionflags	@""
	.align	4
.nv.constant0._ZN3cub18CUB_300001_SM_10006detail6reduce28DeviceReduceSingleTileKernelINS2_10policy_hubIijN4cuda3__47maximumIvEEE10Policy1000EPiSB_jS8_iiNS5_3std3__410__identityEEEvT0_T1_T2_T3_T4_T6_:
	.zero		925


//--------------------- .nv.constant0._ZN3cub18CUB_300001_SM_10006detail4scan16DeviceScanKernelINS2_10policy_hubIiiijN4cuda3std3__44plusIvEEE10Policy1000EPiSC_NS0_13ScanTileStateIiLb1EEES9_NS1_10InputValueIiSC_EEjiLb0EiEEvT0_T1_T2_iT3_T4_T5_ --------------------------
	.section	.nv.constant0._ZN3cub18CUB_300001_SM_10006detail4scan16DeviceScanKernelINS2_10policy_hubIiiijN4cuda3std3__44plusIvEEE10Policy1000EPiSC_NS0_13ScanTileStateIiLb1EEES9_NS1_10InputValueIiSC_EEjiLb0EiEEvT0_T1_T2_iT3_T4_T5_,"a",@progbits
	.sectionflags	@""
	.align	4
.nv.constant0._ZN3cub18CUB_300001_SM_10006detail4scan16DeviceScanKernelINS2_10policy_hubIiiijN4cuda3std3__44plusIvEEE10Policy1000EPiSC_NS0_13ScanTileStateIiLb1EEES9_NS1_10InputValueIiSC_EEjiLb0EiEEvT0_T1_T2_iT3_T4_T5_:
	.zero		948


//--------------------- .nv.constant0._ZN3cub18CUB_300001_SM_10006detail4scan20DeviceScanInitKernelINS0_13ScanTileStateIiLb1EEEEEvT_i --------------------------
	.section	.nv.constant0._ZN3cub18CUB_300001_SM_10006detail4scan20DeviceScanInitKernelINS0_13ScanTileStateIiLb1EEEEEvT_i,"a",@progbits
	.sectionflags	@""
	.align	4
.nv.constant0._ZN3cub18CUB_300001_SM_10006detail4scan20DeviceScanInitKernelINS0_13ScanTileStateIiLb1EEEEEvT_i:
	.zero		908


//--------------------- .nv.constant0._ZN3cub18CUB_300001_SM_10006detail11EmptyKernelIvEEvv --------------------------
	.section	.nv.constant0._ZN3cub18CUB_300001_SM_10006detail11EmptyKernelIvEEvv,"a",@progbits
	.sectionflags	@""
	.align	4
.nv.constant0._ZN3cub18CUB_300001_SM_10006detail11EmptyKernelIvEEvv:
	.zero		896


//--------------------- .nv.constant0._Z9DFSKerneliiiiiiPiS_S_S_S_S_S_S_S_ --------------------------
	.section	.nv.constant0._Z9DFSKerneliiiiiiPiS_S_S_S_S_S_S_S_,"a",@progbits
	.sectionflags	@""
	.align	4
.nv.constant0._Z9DFSKerneliiiiiiPiS_S_S_S_S_S_S_S_:
	.zero		992


//--------------------- .nv.constant0._Z14buildHashTablePiS_S_S_S_iiii --------------------------
	.section	.nv.constant0._Z14buildHashTablePiS_S_S_S_iiii,"a",@progbits
	.sectionflags	@""
	.align	4
.nv.constant0._Z14buildHashTablePiS_S_S_S_iiii:
	.zero		952


//--------------------- .nv.constant0._Z20buildHashTableOffsetPiS_S_ii --------------------------
	.section	.nv.constant0._Z20buildHashTableOffsetPiS_S_ii,"a",@progbits
	.sectionflags	@""
	.align	4
.nv.constant0._Z20buildHashTableOffsetPiS_S_ii:
	.zero		928


//--------------------- .nv.constant0._Z22translateIntoCSRKernelPiiiS_S_ --------------------------
	.section	.nv.constant0._Z22translateIntoCSRKernelPiiiS_S_,"a",@progbits
	.sectionflags	@""
	.align	4
.nv.constant0._Z22translateIntoCSRKernelPiiiS_S_:
	.zero		928


//--------------------- SYMBOLS --------------------------

	.type		.nv.reservedSmem.offset0,@object
	.size		.nv.reservedSmem.offset0,0x4
	.type		.nv.reservedSmem.cap,@object
	.size		.nv.reservedSmem.cap,0x4
	.type		vprintf,@function
	.type		malloc,@function
	.type		free,@function
